def matmul_kernel(
    a_ptr,
    b_ptr,
    c_ptr,
    M,
    N,
    K,
    stride_am,
    stride_ak,
    stride_bk,
    stride_bn,
    stride_cm,
    stride_cn,
    BLOCK_M: tl.constexpr,
    BLOCK_N: tl.constexpr,
    BLOCK_K: tl.constexpr,
    GROUP_M: tl.constexpr,
):
    pid = tl.program_id(axis=0)
    num_pid_m = tl.cdiv(M, BLOCK_M)
    num_pid_n = tl.cdiv(N, BLOCK_N)
    num_pid_in_group = GROUP_M * num_pid_n
    group_id = pid // num_pid_in_group
    first_pid_m = group_id * GROUP_M
    group_size_m = min(num_pid_m - first_pid_m, GROUP_M)
    pid_m = first_pid_m + ((pid % num_pid_in_group) % group_size_m)
    pid_n = (pid % num_pid_in_group) // group_size_m

    offs_am = (pid_m * BLOCK_M + tl.arange(0, BLOCK_M)) % M
    offs_bn = (pid_n * BLOCK_N + tl.arange(0, BLOCK_N)) % N
    offs_k = tl.arange(0, BLOCK_K)
    a_ptrs = a_ptr + offs_am[:, None] * stride_am + offs_k[None, :] * stride_ak
    b_ptrs = b_ptr + offs_k[:, None] * stride_bk + offs_bn[None, :] * stride_bn

    acc = tl.zeros((BLOCK_M, BLOCK_N), dtype=tl.float32)
    for kk in range(0, tl.cdiv(K, BLOCK_K)):
        a = tl.load(a_ptrs, mask=offs_k[None, :] < K - kk * BLOCK_K, other=0.0)
        b = tl.load(b_ptrs, mask=offs_k[:, None] < K - kk * BLOCK_K, other=0.0)
        acc = tl.dot(a, b, acc)
        a_ptrs += BLOCK_K * stride_ak
        b_ptrs += BLOCK_K * stride_bk

    c = acc.to(c_ptr.dtype.element_ty)
    offs_cm = pid_m * BLOCK_M + tl.arange(0, BLOCK_M)
    offs_cn = pid_n * BLOCK_N + tl.arange(0, BLOCK_N)
    c_ptrs = c_ptr + offs_cm[:, None] * stride_cm + offs_cn[None, :] * stride_cn
    mask = (offs_cm[:, None] < M) & (offs_cn[None, :] < N)
    tl.store(c_ptrs, c, mask=mask)

# config = {"BLOCK_K": 128, "BLOCK_M": 512, "BLOCK_N": 64, "GROUP_M": 8, "arch": "sm_100", "dtype": "fp16", "num_ctas": 1, "num_stages": 2, "num_warps": 2}
# arch = sm_100


// ===== COMPILED SASS (sm_100a) =====

	.target	sm_100a

	.elftype	@"ET_EXEC"


//--------------------- .note.nv.tkinfo           --------------------------
	.section	.note.nv.tkinfo,"",@"SHT_NOTE"
	.sectionflags	@"SHF_NOTE_NV_TKINFO"
	.tkinfo
        /*0018*/ 	.word	0x00000081
        /*0030*/ 	.string	""
        /*0030*/ 	.string	"ptxas-blackwell"
        /*0030*/ 	.string	"Cuda compilation tools, release 12.9, V12.9.86"
        /*0030*/ 	.string	"Build cuda_12.9.r12.9/compiler.36037853_0"
        /*0030*/ 	.string	"-v  -suppress-debug-info  -lineinfo  -arch sm_100a "



//--------------------- .note.nv.cuver            --------------------------
	.section	.note.nv.cuver,"",@"SHT_NOTE"
	.sectionflags	@"SHF_NOTE_NV_CUVER"
        /*0018*/ 	.short	0x0001
        /*001a*/ 	.short	0x0064
        /*001c*/ 	.short	0x0001
        /*001e*/ 	.short	0x0000
        /*0020*/ 	.short	0x0001
        /*0022*/ 	.short	0x0000


//--------------------- .nv.info                  --------------------------
	.section	.nv.info,"",@"SHT_CUDA_INFO"
	.align	4


	//----- nvinfo : EIATTR_REGCOUNT
	.align		4
        /*0000*/ 	.byte	0x04, 0x2f
        /*0002*/ 	.short	(.L_1 - .L_0)
	.align		4
.L_0:
        /*0004*/ 	.word	index@(matmul_kernel)
        /*0008*/ 	.word	0x00000020


	//----- nvinfo : EIATTR_FRAME_SIZE
	.align		4
.L_1:
        /*000c*/ 	.byte	0x04, 0x11
        /*000e*/ 	.short	(.L_3 - .L_2)
	.align		4
.L_2:
        /*0010*/ 	.word	index@(matmul_kernel)
        /*0014*/ 	.word	0x00007ae0


	//----- nvinfo : EIATTR_MIN_STACK_SIZE
	.align		4
.L_3:
        /*0018*/ 	.byte	0x04, 0x12
        /*001a*/ 	.short	(.L_5 - .L_4)
	.align		4
.L_4:
        /*001c*/ 	.word	index@(matmul_kernel)
        /*0020*/ 	.word	0x00007ae0
.L_5:


//--------------------- .nv.info.matmul_kernel    --------------------------
	.section	.nv.info.matmul_kernel,"",@"SHT_CUDA_INFO"
	.sectionflags	@""
	.align	4


	//----- nvinfo : EIATTR_CUDA_API_VERSION
	.align		4
        /*0000*/ 	.byte	0x04, 0x37
        /*0002*/ 	.short	(.L_7 - .L_6)
.L_6:
        /*0004*/ 	.word	0x00000081


	//----- nvinfo : EIATTR_KPARAM_INFO
	.align		4
.L_7:
        /*0008*/ 	.byte	0x04, 0x17
        /*000a*/ 	.short	(.L_9 - .L_8)
.L_8:
        /*000c*/ 	.word	0x00000000
        /*0010*/ 	.short	0x000d
        /*0012*/ 	.short	0x0048
        /*0014*/ 	.byte	0x00, 0xf4, 0x21, 0x00


	//----- nvinfo : EIATTR_KPARAM_INFO
	.align		4
.L_9:
        /*0018*/ 	.byte	0x04, 0x17
        /*001a*/ 	.short	(.L_11 - .L_10)
.L_10:
        /*001c*/ 	.word	0x00000000
        /*0020*/ 	.short	0x000c
        /*0022*/ 	.short	0x0040
        /*0024*/ 	.byte	0x00, 0xf4, 0x21, 0x00


	//----- nvinfo : EIATTR_KPARAM_INFO
	.align		4
.L_11:
        /*0028*/ 	.byte	0x04, 0x17
        /*002a*/ 	.short	(.L_13 - .L_12)
.L_12:
        /*002c*/ 	.word	0x00000000
        /*0030*/ 	.short	0x000b
        /*0032*/ 	.short	0x0038
        /*0034*/ 	.byte	0x00, 0xf0, 0x11, 0x00


	//----- nvinfo : EIATTR_KPARAM_INFO
	.align		4
.L_13:
        /*0038*/ 	.byte	0x04, 0x17
        /*003a*/ 	.short	(.L_15 - .L_14)
.L_14:
        /*003c*/ 	.word	0x00000000
        /*0040*/ 	.short	0x000a
        /*0042*/ 	.short	0x0034
        /*0044*/ 	.byte	0x00, 0xf0, 0x11, 0x00


	//----- nvinfo : EIATTR_KPARAM_INFO
	.align		4
.L_15:
        /*0048*/ 	.byte	0x04, 0x17
        /*004a*/ 	.short	(.L_17 - .L_16)
.L_16:
        /*004c*/ 	.word	0x00000000
        /*0050*/ 	.short	0x0009
        /*0052*/ 	.short	0x0030
        /*0054*/ 	.byte	0x00, 0xf0, 0x11, 0x00


	//----- nvinfo : EIATTR_KPARAM_INFO
	.align		4
.L_17:
        /*0058*/ 	.byte	0x04, 0x17
        /*005a*/ 	.short	(.L_19 - .L_18)
.L_18:
        /*005c*/ 	.word	0x00000000
        /*0060*/ 	.short	0x0008
        /*0062*/ 	.short	0x002c
        /*0064*/ 	.byte	0x00, 0xf0, 0x11, 0x00


	//----- nvinfo : EIATTR_KPARAM_INFO
	.align		4
.L_19:
        /*0068*/ 	.byte	0x04, 0x17
        /*006a*/ 	.short	(.L_21 - .L_20)
.L_20:
        /*006c*/ 	.word	0x00000000
        /*0070*/ 	.short	0x0007
        /*0072*/ 	.short	0x0028
        /*0074*/ 	.byte	0x00, 0xf0, 0x11, 0x00


	//----- nvinfo : EIATTR_KPARAM_INFO
	.align		4
.L_21:
        /*0078*/ 	.byte	0x04, 0x17
        /*007a*/ 	.short	(.L_23 - .L_22)
.L_22:
        /*007c*/ 	.word	0x00000000
        /*0080*/ 	.short	0x0006
        /*0082*/ 	.short	0x0024
        /*0084*/ 	.byte	0x00, 0xf0, 0x11, 0x00


	//----- nvinfo : EIATTR_KPARAM_INFO
	.align		4
.L_23:
        /*0088*/ 	.byte	0x04, 0x17
        /*008a*/ 	.short	(.L_25 - .L_24)
.L_24:
        /*008c*/ 	.word	0x00000000
        /*0090*/ 	.short	0x0005
        /*0092*/ 	.short	0x0020
        /*0094*/ 	.byte	0x00, 0xf0, 0x11, 0x00


	//----- nvinfo : EIATTR_KPARAM_INFO
	.align		4
.L_25:
        /*0098*/ 	.byte	0x04, 0x17
        /*009a*/ 	.short	(.L_27 - .L_26)
.L_26:
        /*009c*/ 	.word	0x00000000
        /*00a0*/ 	.short	0x0004
        /*00a2*/ 	.short	0x001c
        /*00a4*/ 	.byte	0x00, 0xf0, 0x11, 0x00


	//----- nvinfo : EIATTR_KPARAM_INFO
	.align		4
.L_27:
        /*00a8*/ 	.byte	0x04, 0x17
        /*00aa*/ 	.short	(.L_29 - .L_28)
.L_28:
        /*00ac*/ 	.word	0x00000000
        /*00b0*/ 	.short	0x0003
        /*00b2*/ 	.short	0x0018
        /*00b4*/ 	.byte	0x00, 0xf0, 0x11, 0x00


	//----- nvinfo : EIATTR_KPARAM_INFO
	.align		4
.L_29:
        /*00b8*/ 	.byte	0x04, 0x17
        /*00ba*/ 	.short	(.L_31 - .L_30)
.L_30:
        /*00bc*/ 	.word	0x00000000
        /*00c0*/ 	.short	0x0002
        /*00c2*/ 	.short	0x0010
        /*00c4*/ 	.byte	0x00, 0xf4, 0x21, 0x00


	//----- nvinfo : EIATTR_KPARAM_INFO
	.align		4
.L_31:
        /*00c8*/ 	.byte	0x04, 0x17
        /*00ca*/ 	.short	(.L_33 - .L_32)
.L_32:
        /*00cc*/ 	.word	0x00000000
        /*00d0*/ 	.short	0x0001
        /*00d2*/ 	.short	0x0008
        /*00d4*/ 	.byte	0x00, 0xf4, 0x21, 0x00


	//----- nvinfo : EIATTR_KPARAM_INFO
	.align		4
.L_33:
        /*00d8*/ 	.byte	0x04, 0x17
        /*00da*/ 	.short	(.L_35 - .L_34)
.L_34:
        /*00dc*/ 	.word	0x00000000
        /*00e0*/ 	.short	0x0000
        /*00e2*/ 	.short	0x0000
        /*00e4*/ 	.byte	0x00, 0xf4, 0x21, 0x00


	//----- nvinfo : EIATTR_SPARSE_MMA_MASK
	.align		4
.L_35:
        /*00e8*/ 	.byte	0x03, 0x50
        /*00ea*/ 	.short	0x0000


	//----- nvinfo : EIATTR_MAXREG_COUNT
	.align		4
        /*00ec*/ 	.byte	0x03, 0x1b
        /*00ee*/ 	.short	0x00ff


	//----- nvinfo : EIATTR_NUM_BARRIERS
	.align		4
        /*00f0*/ 	.byte	0x02, 0x4c
        /*00f2*/ 	.byte	0x01
	.zero		1


	//----- nvinfo : EIATTR_ANNOTATIONS
	.align		4
        /*00f4*/ 	.byte	0x04, 0x55
        /*00f6*/ 	.short	(.L_37 - .L_36)


	//   ....[0]....
.L_36:
        /*00f8*/ 	.word	0x00000001
        /*00fc*/ 	.byte	0x20, 0x01, 0x00, 0x00, 0x01, 0x00, 0x00, 0x00, 0x60, 0x01, 0x00, 0x00, 0x01, 0x00, 0x00, 0x00
        /* <DEDUP_REMOVED lines=1928> */
        /*798c*/ 	.byte	0xb0, 0x95, 0x01, 0x00, 0x01, 0x00, 0x00, 0x00, 0xc0, 0x95, 0x01, 0x00


	//----- nvinfo : EIATTR_VRC_CTA_INIT_COUNT
	.align		4
.L_37:
        /*7998*/ 	.byte	0x02, 0x4a
	.zero		1
	.zero		1


	//----- nvinfo : EIATTR_EXIT_INSTR_OFFSETS
	.align		4
        /*799c*/ 	.byte	0x04, 0x1c
        /*799e*/ 	.short	(.L_39 - .L_38)


	//   ....[0]....
.L_38:
        /*79a0*/ 	.word	0x000b6b70


	//   ....[1]....
        /*79a4*/ 	.word	0x000b6ba0


	//----- nvinfo : EIATTR_REQNTID
	.align		4
.L_39:
        /*79a8*/ 	.byte	0x04, 0x10
        /*79aa*/ 	.short	(.L_41 - .L_40)
.L_40:
        /*79ac*/ 	.word	0x00000040
        /*79b0*/ 	.word	0x00000001
        /*79b4*/ 	.word	0x00000001


	//----- nvinfo : EIATTR_CBANK_PARAM_SIZE
	.align		4
.L_41:
        /*79b8*/ 	.byte	0x03, 0x19
        /*79ba*/ 	.short	0x0050


	//----- nvinfo : EIATTR_PARAM_CBANK
	.align		4
        /*79bc*/ 	.byte	0x04, 0x0a
        /*79be*/ 	.short	(.L_43 - .L_42)
	.align		4
.L_42:
        /*79c0*/ 	.word	index@(.nv.constant0.matmul_kernel)
        /*79c4*/ 	.short	0x0380
        /*79c6*/ 	.short	0x0050


	//----- nvinfo : EIATTR_SW_WAR
	.align		4
.L_43:
        /*79c8*/ 	.byte	0x04, 0x36
        /*79ca*/ 	.short	(.L_45 - .L_44)
.L_44:
        /*79cc*/ 	.word	0x00000008
.L_45:


//--------------------- .nv.compat                --------------------------
	.section	.nv.compat,"",@"SHT_CUDA_COMPAT_INFO"
	.align	4
        /*0000*/ 	.byte	0x02, 0x02, 0x01, 0x00, 0x02, 0x05, 0x05, 0x00, 0x02, 0x03, 0x00, 0x00, 0x02, 0x06, 0x01, 0x00


//--------------------- .nv.callgraph             --------------------------
	.section	.nv.callgraph,"",@"SHT_CUDA_CALLGRAPH"
	.align	4
	.sectionentsize	8
	.align		4
        /*0000*/ 	.word	0x00000000
	.align		4
        /*0004*/ 	.word	0xffffffff
	.align		4
        /*0008*/ 	.word	0x00000000
	.align		4
        /*000c*/ 	.word	0xfffffffe
	.align		4
        /*0010*/ 	.word	0x00000000
	.align		4
        /*0014*/ 	.word	0xfffffffd
	.align		4
        /*0018*/ 	.word	0x00000000
	.align		4
        /*001c*/ 	.word	0xfffffffc


//--------------------- .text.matmul_kernel       --------------------------
	.section	.text.matmul_kernel,"ax",@progbits
	.align	128
        .global         matmul_kernel
        .type           matmul_kernel,@function
        .size           matmul_kernel,(.L_x_3 - matmul_kernel)
        .other          matmul_kernel,@"STO_CUDA_ENTRY STV_DEFAULT"
matmul_kernel:
.text.matmul_kernel:
[----:B------:R-:W0:Y:S08]  /*0000*/  LDC R1, c[0x0][0x37c] ;  /* 0x0000df00ff017b82 */ /* 0x000e300000000800 */
[----:B------:R-:W1:Y:S01]  /*0010*/  LDC.64 R2, c[0x0][0x398] ;  /* 0x0000e600ff027b82 */ /* 0x000e620000000a00 */
[----:B0-----:R-:W-:Y:S01]  /*0020*/  VIADD R1, R1, 0xffff8520 ;  /* 0xffff852001017836 */ /* 0x001fe20000000000 */
[----:B------:R-:W0:Y:S01]  /*0030*/  S2R R28, SR_TID.X ;  /* 0x00000000001c7919 */ /* 0x000e220000002100 */
[----:B------:R-:W2:Y:S01]  /*0040*/  LDCU UR4, c[0x0][0x3a0] ;  /* 0x00007400ff0477ac */ /* 0x000ea20008000800 */
[----:B------:R-:W-:-:S02]  /*0050*/  CS2R R12, SRZ ;  /* 0x00000000000c7805 */ /* 0x000fc4000001ff00 */
[----:B------:R-:W-:Y:S02]  /*0060*/  CS2R R14, SRZ ;  /* 0x00000000000e7805 */ /* 0x000fe4000001ff00 */
[----:B------:R-:W-:Y:S02]  /*0070*/  CS2R R16, SRZ ;  /* 0x0000000000107805 */ /* 0x000fe4000001ff00 */
[----:B------:R-:W-:Y:S01]  /*0080*/  CS2R R18, SRZ ;  /* 0x0000000000127805 */ /* 0x000fe2000001ff00 */
[----:B------:R-:W3:Y:S01]  /*0090*/  S2UR UR6, SR_CgaCtaId ;  /* 0x00000000000679c3 */ /* 0x000ee20000008800 */
[----:B------:R-:W-:Y:S02]  /*00a0*/  CS2R R20, SRZ ;  /* 0x0000000000147805 */ /* 0x000fe4000001ff00 */
[----:B------:R-:W-:Y:S02]  /*00b0*/  CS2R R22, SRZ ;  /* 0x0000000000167805 */ /* 0x000fe4000001ff00 */
[----:B------:R-:W-:-:S02]  /*00c0*/  CS2R R24, SRZ ;  /* 0x0000000000187805 */ /* 0x000fc4000001ff00 */
[----:B------:R-:W-:Y:S01]  /*00d0*/  CS2R R26, SRZ ;  /* 0x00000000001a7805 */ /* 0x000fe2000001ff00 */
[----:B------:R-:W-:Y:S01]  /*00e0*/  UMOV UR5, 0x400 ;  /* 0x0000040000057882 */ /* 0x000fe20000000000 */
[----:B------:R-:W4:Y:S01]  /*00f0*/  LDCU.64 UR8, c[0x0][0x358] ;  /* 0x00006b00ff0877ac */ /* 0x000f220008000a00 */
[----:B--2---:R-:W-:Y:S01]  /*0100*/  UIADD3 UR4, UPT, UPT, UR4, 0x7f, URZ ;  /* 0x0000007f04047890 */ /* 0x004fe2000fffe0ff */
[----:B-1----:R-:W-:Y:S01]  /*0110*/  IMAD.MOV.U32 R0, RZ, RZ, R3 ;  /* 0x000000ffff007224 */ /* 0x002fe200078e0003 */
[----:B------:R1:W-:Y:S01]  /*0120*/  STL.64 [R1+0x3a0], R2 ;  /* 0x0003a00201007387 */ /* 0x0003e20000100a00 */
[----:B------:R-:W-:Y:S01]  /*0130*/  IMAD.MOV.U32 R11, RZ, RZ, R2 ;  /* 0x000000ffff0b7224 */ /* 0x000fe200078e0002 */
[----:B------:R-:W-:Y:S01]  /*0140*/  UISETP.GE.AND UP0, UPT, UR4, 0x80, UPT ;  /* 0x000000800400788c */ /* 0x000fe2000bf06270 */
[----:B------:R-:W-:Y:S01]  /*0150*/  VIADD R0, R0, 0x3f ;  /* 0x0000003f00007836 */ /* 0x000fe20000000000 */
[----:B------:R-:W-:Y:S01]  /*0160*/  STL [R1], RZ ;  /* 0x000000ff01007387 */ /* 0x000fe20000100800 */
[----:B---3--:R-:W-:-:S03]  /*0170*/  ULEA UR5, UR6, UR5, 0x18 ;  /* 0x0000000506057291 */ /* 0x008fc6000f8ec0ff */
[----:B------:R-:W-:Y:S01]  /*0180*/  STL [R1+0x4], RZ ;  /* 0x000004ff01007387 */ /* 0x000fe20000100800 */
[----:B-1----:R-:W-:-:S03]  /*0190*/  SHF.R.S32.HI R3, RZ, 0x1f, R0 ;  /* 0x0000001fff037819 */ /* 0x002fc60000011400 */
[----:B------:R-:W-:Y:S01]  /*01a0*/  STL [R1+0x8], RZ ;  /* 0x000008ff01007387 */ /* 0x000fe20000100800 */
[----:B------:R-:W-:-:S03]  /*01b0*/  LEA.HI R3, R3, R0, RZ, 0x6 ;  /* 0x0000000003037211 */ /* 0x000fc600078f30ff */
[----:B------:R-:W-:Y:S01]  /*01c0*/  STL [R1+0xc], RZ ;  /* 0x00000cff01007387 */ /* 0x000fe20000100800 */
[----:B------:R-:W-:-:S03]  /*01d0*/  SHF.R.S32.HI R0, RZ, 0x6, R3 ;  /* 0x00000006ff007819 */ /* 0x000fc60000011403 */
[----:B------:R-:W-:Y:S02]  /*01e0*/  STL [R1+0x390], RZ ;  /* 0x000390ff01007387 */ /* 0x000fe40000100800 */
[----:B------:R-:W-:Y:S01]  /*01f0*/  IMAD.SHL.U32 R0, R0, 0x8, RZ ;  /* 0x0000000800007824 */ /* 0x000fe200078e00ff */
[----:B------:R-:W1:Y:S04]  /*0200*/  S2R R3, SR_CTAID.X ;  /* 0x0000000000037919 */ /* 0x000e680000002500 */
[-C--:B------:R-:W-:Y:S01]  /*0210*/  IABS R7, R0.reuse ;  /* 0x0000000000077213 */ /* 0x080fe20000000000 */
[----:B------:R-:W-:Y:S01]  /*0220*/  STL [R1+0x394], RZ ;  /* 0x000394ff01007387 */ /* 0x000fe20000100800 */
[----:B------:R-:W-:Y:S02]  /*0230*/  IABS R10, R0 ;  /* 0x00000000000a7213 */ /* 0x000fe40000000000 */
[----:B------:R-:W2:Y:S01]  /*0240*/  I2F.RP R2, R7 ;  /* 0x0000000700027306 */ /* 0x000ea20000209400 */
[----:B------:R-:W-:Y:S04]  /*0250*/  STL [R1+0x398], RZ ;  /* 0x000398ff01007387 */ /* 0x000fe80000100800 */
[----:B------:R-:W-:Y:S04]  /*0260*/  STL [R1+0x39c], RZ ;  /* 0x00039cff01007387 */ /* 0x000fe80000100800 */
[----:B------:R-:W-:Y:S04]  /*0270*/  STL [R1+0x380], RZ ;  /* 0x000380ff01007387 */ /* 0x000fe80000100800 */
[----:B------:R-:W-:Y:S01]  /*0280*/  STL [R1+0x384], RZ ;  /* 0x000384ff01007387 */ /* 0x000fe20000100800 */
[----:B--2---:R-:W2:Y:S03]  /*0290*/  MUFU.RCP R2, R2 ;  /* 0x0000000200027308 */ /* 0x004ea60000001000 */
[----:B------:R-:W-:Y:S04]  /*02a0*/  STL [R1+0x388], RZ ;  /* 0x000388ff01007387 */ /* 0x000fe80000100800 */
[----:B------:R-:W-:Y:S01]  /*02b0*/  STL [R1+0x38c], RZ ;  /* 0x00038cff01007387 */ /* 0x000fe20000100800 */
[----:B-1----:R-:W-:-:S03]  /*02c0*/  IABS R8, R3 ;  /* 0x0000000300087213 */ /* 0x002fc60000000000 */
[----:B------:R-:W-:Y:S04]  /*02d0*/  STL [R1+0x370], RZ ;  /* 0x000370ff01007387 */ /* 0x000fe80000100800 */
[----:B------:R-:W-:Y:S01]  /*02e0*/  STL [R1+0x374], RZ ;  /* 0x000374ff01007387 */ /* 0x000fe20000100800 */
[----:B--2---:R-:W-:-:S03]  /*02f0*/  VIADD R4, R2, 0xffffffe ;  /* 0x0ffffffe02047836 */ /* 0x004fc60000000000 */
[----:B------:R-:W-:Y:S01]  /*0300*/  STL [R1+0x378], RZ ;  /* 0x000378ff01007387 */ /* 0x000fe20000100800 */
[----:B------:R-:W-:Y:S01]  /*0310*/  IMAD.MOV R2, RZ, RZ, -R10 ;  /* 0x000000ffff027224 */ /* 0x000fe200078e0a0a */
[----:B------:R1:W2:Y:S02]  /*0320*/  F2I.FTZ.U32.TRUNC.NTZ R5, R4 ;  /* 0x0000000400057305 */ /* 0x0002a4000021f000 */
[----:B------:R-:W-:Y:S04]  /*0330*/  STL [R1+0x37c], RZ ;  /* 0x00037cff01007387 */ /* 0x000fe80000100800 */
[----:B------:R-:W-:Y:S04]  /*0340*/  STL [R1+0x360], RZ ;  /* 0x000360ff01007387 */ /* 0x000fe80000100800 */
[----:B------:R-:W-:Y:S01]  /*0350*/  STL [R1+0x364], RZ ;  /* 0x000364ff01007387 */ /* 0x000fe20000100800 */
[----:B-1----:R-:W-:-:S03]  /*0360*/  IMAD.MOV.U32 R4, RZ, RZ, RZ ;  /* 0x000000ffff047224 */ /* 0x002fc600078e00ff */
[----:B------:R-:W-:Y:S01]  /*0370*/  STL [R1+0x368], RZ ;  /* 0x000368ff01007387 */ /* 0x000fe20000100800 */
[----:B--2---:R-:W-:-:S03]  /*0380*/  IMAD.MOV R6, RZ, RZ, -R5 ;  /* 0x000000ffff067224 */ /* 0x004fc600078e0a05 */
[----:B------:R-:W-:Y:S01]  /*0390*/  STL [R1+0x36c], RZ ;  /* 0x00036cff01007387 */ /* 0x000fe20000100800 */
[----:B------:R-:W-:-:S03]  /*03a0*/  IMAD R9, R6, R7, RZ ;  /* 0x0000000706097224 */ /* 0x000fc600078e02ff */
[----:B------:R-:W-:Y:S01]  /*03b0*/  STL [R1+0x350], RZ ;  /* 0x000350ff01007387 */ /* 0x000fe20000100800 */
[----:B------:R-:W-:Y:S02]  /*03c0*/  IMAD.MOV.U32 R6, RZ, RZ, R8 ;  /* 0x000000ffff067224 */ /* 0x000fe400078e0008 */
[----:B------:R-:W-:Y:S01]  /*03d0*/  IMAD.HI.U32 R5, R5, R9, R4 ;  /* 0x0000000905057227 */ /* 0x000fe200078e0004 */
[----:B------:R-:W-:Y:S04]  /*03e0*/  STL [R1+0x354], RZ ;  /* 0x000354ff01007387 */ /* 0x000fe80000100800 */
[----:B------:R-:W-:Y:S01]  /*03f0*/  STL [R1+0x358], RZ ;  /* 0x000358ff01007387 */ /* 0x000fe20000100800 */
[----:B------:R-:W-:-:S03]  /*0400*/  IMAD.HI.U32 R5, R5, R6, RZ ;  /* 0x0000000605057227 */ /* 0x000fc600078e00ff */
[----:B------:R-:W-:Y:S01]  /*0410*/  STL [R1+0x35c], RZ ;  /* 0x00035cff01007387 */ /* 0x000fe20000100800 */
[----:B------:R-:W-:-:S03]  /*0420*/  IMAD R2, R5, R2, R6 ;  /* 0x0000000205027224 */ /* 0x000fc600078e0206 */
[----:B------:R-:W-:Y:S02]  /*0430*/  STL [R1+0x340], RZ ;  /* 0x000340ff01007387 */ /* 0x000fe40000100800 */
[----:B------:R-:W-:Y:S02]  /*0440*/  ISETP.GT.U32.AND P1, PT, R7, R2, PT ;  /* 0x000000020700720c */ /* 0x000fe40003f24070 */
[----:B------:R-:W-:Y:S04]  /*0450*/  STL [R1+0x344], RZ ;  /* 0x000344ff01007387 */ /* 0x000fe80000100800 */
[----:B------:R-:W-:Y:S04]  /*0460*/  STL [R1+0x348], RZ ;  /* 0x000348ff01007387 */ /* 0x000fe80000100800 */
[----:B------:R-:W-:Y:S03]  /*0470*/  STL [R1+0x34c], RZ ;  /* 0x00034cff01007387 */ /* 0x000fe60000100800 */
[----:B------:R-:W-:Y:S01]  /*0480*/  @!P1 IMAD.IADD R2, R2, 0x1, -R7 ;  /* 0x0000000102029824 */ /* 0x000fe200078e0a07 */
[----:B------:R-:W-:Y:S01]  /*0490*/  STL [R1+0x330], RZ ;  /* 0x000330ff01007387 */ /* 0x000fe20000100800 */
[----:B------:R-:W-:Y:S01]  /*04a0*/  @!P1 VIADD R5, R5, 0x1 ;  /* 0x0000000105059836 */ /* 0x000fe20000000000 */
[----:B------:R-:W-:-:S02]  /*04b0*/  ISETP.NE.AND P1, PT, R0, RZ, PT ;  /* 0x000000ff0000720c */ /* 0x000fc40003f25270 */
[----:B------:R-:W-:Y:S01]  /*04c0*/  STL [R1+0x334], RZ ;  /* 0x000334ff01007387 */ /* 0x000fe20000100800 */
[----:B------:R-:W-:Y:S02]  /*04d0*/  ISETP.GE.U32.AND P0, PT, R2, R7, PT ;  /* 0x000000070200720c */ /* 0x000fe40003f06070 */
[----:B------:R-:W-:Y:S01]  /*04e0*/  LOP3.LUT R2, R3, R0, RZ, 0x3c, !PT ;  /* 0x0000000003027212 */ /* 0x000fe200078e3cff */
[----:B------:R-:W-:Y:S03]  /*04f0*/  STL [R1+0x338], RZ ;  /* 0x000338ff01007387 */ /* 0x000fe60000100800 */
[----:B------:R-:W-:Y:S01]  /*0500*/  ISETP.GE.AND P2, PT, R2, RZ, PT ;  /* 0x000000ff0200720c */ /* 0x000fe20003f46270 */
[----:B------:R-:W-:Y:S01]  /*0510*/  STL [R1+0x33c], RZ ;  /* 0x00033cff01007387 */ /* 0x000fe20000100800 */
[----:B------:R-:W-:-:S03]  /*0520*/  VIADD R2, R11, 0x1ff ;  /* 0x000001ff0b027836 */ /* 0x000fc60000000000 */
[----:B------:R-:W-:Y:S02]  /*0530*/  STL [R1+0x320], RZ ;  /* 0x000320ff01007387 */ /* 0x000fe40000100800 */
[----:B------:R-:W-:Y:S02]  /*0540*/  @P0 VIADD R5, R5, 0x1 ;  /* 0x0000000105050836 */ /* 0x000fe40000000000 */
[----:B------:R-:W-:Y:S02]  /*0550*/  STL [R1+0x324], RZ ;  /* 0x000324ff01007387 */ /* 0x000fe40000100800 */
[----:B------:R-:W-:Y:S01]  /*0560*/  IMAD.MOV.U32 R4, RZ, RZ, R5 ;  /* 0x000000ffff047224 */ /* 0x000fe200078e0005 */
[----:B------:R-:W-:Y:S01]  /*0570*/  SHF.R.S32.HI R5, RZ, 0x1f, R2 ;  /* 0x0000001fff057819 */ /* 0x000fe20000011402 */
[----:B------:R-:W-:Y:S02]  /*0580*/  STL [R1+0x328], RZ ;  /* 0x000328ff01007387 */ /* 0x000fe40000100800 */
[----:B------:R-:W-:Y:S01]  /*0590*/  @!P2 IMAD.MOV R4, RZ, RZ, -R4 ;  /* 0x000000ffff04a224 */ /* 0x000fe200078e0a04 */
[----:B------:R-:W-:Y:S01]  /*05a0*/  @!P1 LOP3.LUT R4, RZ, R0, RZ, 0x33, !PT ;  /* 0x00000000ff049212 */ /* 0x000fe200078e33ff */
[----:B------:R-:W-:Y:S01]  /*05b0*/  STL [R1+0x32c], RZ ;  /* 0x00032cff01007387 */ /* 0x000fe20000100800 */
[----:B------:R-:W-:-:S03]  /*05c0*/  LEA.HI R5, R5, R2, RZ, 0x9 ;  /* 0x0000000205057211 */ /* 0x000fc600078f48ff */
[----:B------:R-:W-:Y:S01]  /*05d0*/  STL [R1+0x310], RZ ;  /* 0x000310ff01007387 */ /* 0x000fe20000100800 */
[----:B------:R-:W-:Y:S02]  /*05e0*/  IMAD.SHL.U32 R2, R4, 0x8, RZ ;  /* 0x0000000804027824 */ /* 0x000fe400078e00ff */
[----:B------:R-:W-:Y:S01]  /*05f0*/  IMAD.MOV R4, RZ, RZ, -R4 ;  /* 0x000000ffff047224 */ /* 0x000fe200078e0a04 */
[----:B------:R-:W-:Y:S02]  /*0600*/  STL [R1+0x314], RZ ;  /* 0x000314ff01007387 */ /* 0x000fe40000100800 */
[----:B------:R-:W-:Y:S01]  /*0610*/  LEA.HI.SX32 R5, R5, -R2, 0x17 ;  /* 0x8000000205057211 */ /* 0x000fe200078fbaff */
[----:B------:R-:W-:Y:S01]  /*0620*/  IMAD R11, R0, R4, R3 ;  /* 0x00000004000b7224 */ /* 0x000fe200078e0203 */
[----:B------:R-:W-:Y:S01]  /*0630*/  STL [R1+0x318], RZ ;  /* 0x000318ff01007387 */ /* 0x000fe20000100800 */
[----:B------:R-:W-:Y:S01]  /*0640*/  IMAD.MOV.U32 R4, RZ, RZ, RZ ;  /* 0x000000ffff047224 */ /* 0x000fe200078e00ff */
[----:B------:R-:W-:-:S02]  /*0650*/  VIMNMX R6, PT, PT, R5, 0x8, PT ;  /* 0x0000000805067848 */ /* 0x000fc40003fe0100 */
[----:B------:R-:W-:Y:S02]  /*0660*/  STL [R1+0x31c], RZ ;  /* 0x00031cff01007387 */ /* 0x000fe40000100800 */
[-C--:B------:R-:W-:Y:S02]  /*0670*/  IABS R8, R6.reuse ;  /* 0x0000000600087213 */ /* 0x080fe40000000000 */
[----:B------:R-:W-:Y:S01]  /*0680*/  STL [R1+0x300], RZ ;  /* 0x000300ff01007387 */ /* 0x000fe20000100800 */
[----:B------:R-:W-:Y:S01]  /*0690*/  IABS R0, R6 ;  /* 0x0000000600007213 */ /* 0x000fe20000000000 */
[----:B------:R-:W1:Y:S02]  /*06a0*/  I2F.RP R7, R8 ;  /* 0x0000000800077306 */ /* 0x000e640000209400 */
[----:B------:R-:W-:Y:S04]  /*06b0*/  STL [R1+0x304], RZ ;  /* 0x000304ff01007387 */ /* 0x000fe80000100800 */
[----:B------:R-:W-:Y:S04]  /*06c0*/  STL [R1+0x308], RZ ;  /* 0x000308ff01007387 */ /* 0x000fe80000100800 */
[----:B------:R-:W-:Y:S04]  /*06d0*/  STL [R1+0x30c], RZ ;  /* 0x00030cff01007387 */ /* 0x000fe80000100800 */
[----:B------:R-:W-:Y:S01]  /*06e0*/  STL [R1+0x2f0], RZ ;  /* 0x0002f0ff01007387 */ /* 0x000fe20000100800 */
[----:B-1----:R-:W1:Y:S03]  /*06f0*/  MUFU.RCP R7, R7 ;  /* 0x0000000700077308 */ /* 0x002e660000001000 */
[----:B------:R-:W-:Y:S04]  /*0700*/  STL [R1+0x2f4], RZ ;  /* 0x0002f4ff01007387 */ /* 0x000fe80000100800 */
[----:B------:R-:W-:Y:S04]  /*0710*/  STL [R1+0x2f8], RZ ;  /* 0x0002f8ff01007387 */ /* 0x000fe80000100800 */
[----:B------:R-:W-:Y:S04]  /*0720*/  STL [R1+0x2fc], RZ ;  /* 0x0002fcff01007387 */ /* 0x000fe80000100800 */
[----:B------:R-:W-:Y:S01]  /*0730*/  STL [R1+0x2e0], RZ ;  /* 0x0002e0ff01007387 */ /* 0x000fe20000100800 */
[----:B-1----:R-:W-:-:S03]  /*0740*/  VIADD R5, R7, 0xffffffe ;  /* 0x0ffffffe07057836 */ /* 0x002fc60000000000 */
[----:B------:R-:W-:Y:S04]  /*0750*/  STL [R1+0x2e4], RZ ;  /* 0x0002e4ff01007387 */ /* 0x000fe80000100800 */
[----:B------:R-:W-:Y:S01]  /*0760*/  STL [R1+0x2e8], RZ ;  /* 0x0002e8ff01007387 */ /* 0x000fe20000100800 */
[----:B------:R-:W1:Y:S03]  /*0770*/  F2I.FTZ.U32.TRUNC.NTZ R5, R5 ;  /* 0x0000000500057305 */ /* 0x000e66000021f000 */
[----:B------:R-:W-:Y:S04]  /*0780*/  STL [R1+0x2ec], RZ ;  /* 0x0002ecff01007387 */ /* 0x000fe80000100800 */
[----:B------:R-:W-:Y:S04]  /*0790*/  STL [R1+0x2d0], RZ ;  /* 0x0002d0ff01007387 */ /* 0x000fe80000100800 */
[----:B------:R-:W-:Y:S04]  /*07a0*/  STL [R1+0x2d4], RZ ;  /* 0x0002d4ff01007387 */ /* 0x000fe80000100800 */
[----:B------:R-:W-:Y:S01]  /*07b0*/  STL [R1+0x2d8], RZ ;  /* 0x0002d8ff01007387 */ /* 0x000fe20000100800 */
[----:B-1----:R-:W-:-:S03]  /*07c0*/  IMAD.MOV R9, RZ, RZ, -R5 ;  /* 0x000000ffff097224 */ /* 0x002fc600078e0a05 */
[----:B------:R-:W-:Y:S01]  /*07d0*/  STL [R1+0x2dc], RZ ;  /* 0x0002dcff01007387 */ /* 0x000fe20000100800 */
[----:B------:R-:W-:Y:S01]  /*07e0*/  IMAD.MOV.U32 R3, RZ, RZ, R9 ;  /* 0x000000ffff037224 */ /* 0x000fe200078e0009 */
[----:B------:R-:W-:Y:S02]  /*07f0*/  IABS R9, R11 ;  /* 0x0000000b00097213 */ /* 0x000fe40000000000 */
[----:B------:R-:W-:Y:S01]  /*0800*/  STL [R1+0x2c0], RZ ;  /* 0x0002c0ff01007387 */ /* 0x000fe20000100800 */
[----:B------:R-:W-:-:S03]  /*0810*/  IMAD R3, R3, R8, RZ ;  /* 0x0000000803037224 */ /* 0x000fc600078e02ff */
[----:B------:R-:W-:Y:S01]  /*0820*/  STL [R1+0x2c4], RZ ;  /* 0x0002c4ff01007387 */ /* 0x000fe20000100800 */
[----:B------:R-:W-:-:S03]  /*0830*/  IMAD.HI.U32 R4, R5, R3, R4 ;  /* 0x0000000305047227 */ /* 0x000fc600078e0004 */
[----:B------:R-:W-:Y:S01]  /*0840*/  STL [R1+0x2c8], RZ ;  /* 0x0002c8ff01007387 */ /* 0x000fe20000100800 */
[----:B------:R-:W-:Y:S02]  /*0850*/  IMAD.MOV R3, RZ, RZ, -R0 ;  /* 0x000000ffff037224 */ /* 0x000fe400078e0a00 */
[----:B------:R-:W-:Y:S01]  /*0860*/  IMAD.HI.U32 R0, R4, R9, RZ ;  /* 0x0000000904007227 */ /* 0x000fe200078e00ff */
[----:B------:R-:W-:Y:S01]  /*0870*/  STL [R1+0x2cc], RZ ;  /* 0x0002ccff01007387 */ /* 0x000fe20000100800 */
[----:B------:R-:W-:Y:S02]  /*0880*/  CS2R R4, SRZ ;  /* 0x0000000000047805 */ /* 0x000fe4000001ff00 */
[----:B------:R-:W-:Y:S01]  /*0890*/  IMAD R3, R0, R3, R9 ;  /* 0x0000000300037224 */ /* 0x000fe200078e0209 */
[----:B------:R-:W-:Y:S04]  /*08a0*/  STL [R1+0x2b0], RZ ;  /* 0x0002b0ff01007387 */ /* 0x000fe80000100800 */
[----:B------:R-:W-:Y:S01]  /*08b0*/  STL [R1+0x2b4], RZ ;  /* 0x0002b4ff01007387 */ /* 0x000fe20000100800 */
[----:B------:R-:W-:-:S03]  /*08c0*/  ISETP.GT.U32.AND P1, PT, R8, R3, PT ;  /* 0x000000030800720c */ /* 0x000fc60003f24070 */
[----:B------:R-:W-:Y:S04]  /*08d0*/  STL [R1+0x2b8], RZ ;  /* 0x0002b8ff01007387 */ /* 0x000fe80000100800 */
[----:B------:R-:W-:Y:S04]  /*08e0*/  STL [R1+0x2bc], RZ ;  /* 0x0002bcff01007387 */ /* 0x000fe80000100800 */
[----:B------:R-:W-:Y:S02]  /*08f0*/  STL [R1+0x2a0], RZ ;  /* 0x0002a0ff01007387 */ /* 0x000fe40000100800 */
[----:B------:R-:W-:-:S02]  /*0900*/  @!P1 IMAD.IADD R3, R3, 0x1, -R8 ;  /* 0x0000000103039824 */ /* 0x000fc400078e0a08 */
[----:B------:R-:W-:Y:S01]  /*0910*/  STL [R1+0x2a4], RZ ;  /* 0x0002a4ff01007387 */ /* 0x000fe20000100800 */
[----:B------:R-:W-:Y:S01]  /*0920*/  @!P1 VIADD R0, R0, 0x1 ;  /* 0x0000000100009836 */ /* 0x000fe20000000000 */
[----:B------:R-:W-:Y:S02]  /*0930*/  ISETP.NE.AND P1, PT, R6, RZ, PT ;  /* 0x000000ff0600720c */ /* 0x000fe40003f25270 */
[----:B------:R-:W-:Y:S01]  /*0940*/  STL [R1+0x2a8], RZ ;  /* 0x0002a8ff01007387 */ /* 0x000fe20000100800 */
[----:B------:R-:W-:Y:S02]  /*0950*/  ISETP.GE.U32.AND P0, PT, R3, R8, PT ;  /* 0x000000080300720c */ /* 0x000fe40003f06070 */
[----:B------:R-:W-:Y:S02]  /*0960*/  CS2R R8, SRZ ;  /* 0x0000000000087805 */ /* 0x000fe4000001ff00 */
[----:B------:R-:W-:Y:S01]  /*0970*/  LOP3.LUT R3, R11, R6, RZ, 0x3c, !PT ;  /* 0x000000060b037212 */ /* 0x000fe200078e3cff */
[----:B------:R-:W-:Y:S03]  /*0980*/  STL [R1+0x2ac], RZ ;  /* 0x0002acff01007387 */ /* 0x000fe60000100800 */
[----:B------:R-:W-:Y:S01]  /*0990*/  ISETP.GE.AND P2, PT, R3, RZ, PT ;  /* 0x000000ff0300720c */ /* 0x000fe20003f46270 */
[----:B------:R-:W-:Y:S04]  /*09a0*/  STL [R1+0x290], RZ ;  /* 0x000290ff01007387 */ /* 0x000fe80000100800 */
[----:B------:R-:W-:Y:S01]  /*09b0*/  STL [R1+0x294], RZ ;  /* 0x000294ff01007387 */ /* 0x000fe20000100800 */
[----:B------:R-:W-:-:S03]  /*09c0*/  @P0 VIADD R0, R0, 0x1 ;  /* 0x0000000100000836 */ /* 0x000fc60000000000 */
[----:B------:R-:W-:Y:S04]  /*09d0*/  STL [R1+0x298], RZ ;  /* 0x000298ff01007387 */ /* 0x000fe80000100800 */
[----:B------:R-:W-:Y:S01]  /*09e0*/  STL [R1+0x29c], RZ ;  /* 0x00029cff01007387 */ /* 0x000fe20000100800 */
[----:B------:R-:W-:Y:S01]  /*09f0*/  @!P2 IMAD.MOV R0, RZ, RZ, -R0 ;  /* 0x000000ffff00a224 */ /* 0x000fe200078e0a00 */
[----:B------:R-:W-:Y:S02]  /*0a00*/  @!P1 LOP3.LUT R0, RZ, R6, RZ, 0x33, !PT ;  /* 0x00000006ff009212 */ /* 0x000fe400078e33ff */
[----:B------:R-:W-:Y:S03]  /*0a10*/  STL [R1+0x280], RZ ;  /* 0x000280ff01007387 */ /* 0x000fe60000100800 */
[----:B------:R-:W-:Y:S01]  /*0a20*/  IMAD.MOV R3, RZ, RZ, -R0 ;  /* 0x000000ffff037224 */ /* 0x000fe200078e0a00 */
[----:B------:R-:W-:Y:S03]  /*0a30*/  STL [R1+0x284], RZ ;  /* 0x000284ff01007387 */ /* 0x000fe60000100800 */
[----:B------:R-:W-:Y:S01]  /*0a40*/  IMAD R3, R6, R3, R11 ;  /* 0x0000000306037224 */ /* 0x000fe200078e020b */
[----:B------:R-:W-:Y:S01]  /*0a50*/  STL [R1+0x288], RZ ;  /* 0x000288ff01007387 */ /* 0x000fe20000100800 */
[----:B------:R-:W-:-:S02]  /*0a60*/  CS2R R6, SRZ ;  /* 0x0000000000067805 */ /* 0x000fc4000001ff00 */
[----:B------:R-:W-:Y:S01]  /*0a70*/  CS2R R10, SRZ ;  /* 0x00000000000a7805 */ /* 0x000fe2000001ff00 */
[----:B------:R-:W-:Y:S01]  /*0a80*/  IMAD.IADD R2, R2, 0x1, R3 ;  /* 0x0000000102027824 */ /* 0x000fe200078e0203 */
[----:B------:R-:W-:Y:S01]  /*0a90*/  STL [R1+0x28c], RZ ;  /* 0x00028cff01007387 */ /* 0x000fe20000100800 */
[----:B0-----:R-:W-:-:S03]  /*0aa0*/  LOP3.LUT R3, R28, 0x3f, RZ, 0xc0, !PT ;  /* 0x0000003f1c037812 */ /* 0x001fc600078ec0ff */
[----:B------:R-:W-:Y:S04]  /*0ab0*/  STL [R1+0x270], RZ ;  /* 0x000270ff01007387 */ /* 0x000fe80000100800 */
        /* <DEDUP_REMOVED lines=155> */
[----:B------:R-:W-:Y:S04]  /*1470*/  STL [R1+0x3c00], R4 ;  /* 0x003c000401007387 */ /* 0x000fe80000100800 */
[----:B------:R0:W-:Y:S02]  /*1480*/  STL [R1+0x3c04], R5 ;  /* 0x003c040501007387 */ /* 0x0001e40000100800 */
[----:B0-----:R-:W-:-:S04]  /*1490*/  IMAD.SHL.U32 R5, R0, 0x40, RZ ;  /* 0x0000004000057824 */ /* 0x001fc800078e00ff */
[C---:B------:R-:W-:Y:S01]  /*14a0*/  VIADD R29, R5.reuse, 0x1 ;  /* 0x00000001051d7836 */ /* 0x040fe20000000000 */
[----:B------:R-:W-:Y:S01]  /*14b0*/  STL [R1+0x15c4], R5 ;  /* 0x0015c40501007387 */ /* 0x000fe20000100800 */
[C---:B------:R-:W-:Y:S02]  /*14c0*/  VIADD R0, R5.reuse, 0x2 ;  /* 0x0000000205007836 */ /* 0x040fe40000000000 */
[C---:B------:R-:W-:Y:S01]  /*14d0*/  VIADD R4, R5.reuse, 0x3 ;  /* 0x0000000305047836 */ /* 0x040fe20000000000 */
[----:B------:R0:W-:Y:S04]  /*14e0*/  STL [R1+0x48c], R29 ;  /* 0x00048c1d01007387 */ /* 0x0001e80000100800 */
[----:B------:R1:W-:Y:S04]  /*14f0*/  STL [R1+0x488], R0 ;  /* 0x0004880001007387 */ /* 0x0003e80000100800 */
[----:B------:R2:W-:Y:S01]  /*1500*/  STL [R1+0x484], R4 ;  /* 0x0004840401007387 */ /* 0x0005e20000100800 */
[----:B0-----:R-:W-:-:S02]  /*1510*/  VIADD R29, R5, 0x4 ;  /* 0x00000004051d7836 */ /* 0x001fc40000000000 */
[----:B-1----:R-:W-:-:S03]  /*1520*/  VIADD R0, R5, 0x5 ;  /* 0x0000000505007836 */ /* 0x002fc60000000000 */
[----:B------:R0:W-:Y:S01]  /*1530*/  STL [R1+0x480], R29 ;  /* 0x0004801d01007387 */ /* 0x0001e20000100800 */
[----:B--2---:R-:W-:-:S03]  /*1540*/  VIADD R4, R5, 0x6 ;  /* 0x0000000605047836 */ /* 0x004fc60000000000 */
[----:B------:R1:W-:Y:S04]  /*1550*/  STL [R1+0x47c], R0 ;  /* 0x00047c0001007387 */ /* 0x0003e80000100800 */
[----:B------:R2:W-:Y:S01]  /*1560*/  STL [R1+0x478], R4 ;  /* 0x0004780401007387 */ /* 0x0005e20000100800 */
[C---:B0-----:R-:W-:Y:S02]  /*1570*/  VIADD R29, R5.reuse, 0x7 ;  /* 0x00000007051d7836 */ /* 0x041fe40000000000 */
        /* <DEDUP_REMOVED lines=71> */
[----:B0-----:R-:W-:Y:S02]  /*19f0*/  VIADD R29, R5, 0x2b ;  /* 0x0000002b051d7836 */ /* 0x001fe40000000000 */
[----:B-1----:R-:W-:-:S03]  /*1a00*/  IMAD.SHL.U32 R0, R2, 0x200, RZ ;  /* 0x0000020002007824 */ /* 0x002fc600078e00ff */
[----:B------:R0:W-:Y:S01]  /*1a10*/  STL [R1+0x3e4], R29 ;  /* 0x0003e41d01007387 */ /* 0x0001e20000100800 */
[C---:B------:R-:W-:Y:S02]  /*1a20*/  VIADD R2, R5.reuse, 0x2e ;  /* 0x0000002e05027836 */ /* 0x040fe40000000000 */
[----:B--2---:R-:W-:Y:S01]  /*1a30*/  VIADD R4, R5, 0x2c ;  /* 0x0000002c05047836 */ /* 0x004fe20000000000 */
[----:B------:R-:W-:-:S04]  /*1a40*/  LOP3.LUT R3, R0, 0x40, R3, 0xfe, !PT ;  /* 0x0000004000037812 */ /* 0x000fc800078efe03 */
[----:B------:R1:W-:Y:S01]  /*1a50*/  STL [R1+0x3e0], R4 ;  /* 0x0003e00401007387 */ /* 0x0003e20000100800 */
[----:B0-----:R-:W-:-:S05]  /*1a60*/  VIADD R29, R5, 0x2d ;  /* 0x0000002d051d7836 */ /* 0x001fca0000000000 */
[----:B------:R0:W-:Y:S01]  /*1a70*/  STL [R1+0x3dc], R29 ;  /* 0x0003dc1d01007387 */ /* 0x0001e20000100800 */
[----:B-1----:R-:W-:Y:S01]  /*1a80*/  LOP3.LUT R4, R0, 0x3f, R28, 0xf8, !PT ;  /* 0x0000003f00047812 */ /* 0x002fe200078ef81c */
[C---:B------:R-:W-:Y:S02]  /*1a90*/  VIADD R0, R5.reuse, 0x2f ;  /* 0x0000002f05007836 */ /* 0x040fe40000000000 */
[----:B------:R1:W-:Y:S01]  /*1aa0*/  STL [R1+0x3d8], R2 ;  /* 0x0003d80201007387 */ /* 0x0003e20000100800 */
[----:B------:R-:W-:-:S03]  /*1ab0*/  VIADD R28, R5, 0x3c ;  /* 0x0000003c051c7836 */ /* 0x000fc60000000000 */
[----:B------:R2:W-:Y:S01]  /*1ac0*/  STL [R1+0x1fbc], R3 ;  /* 0x001fbc0301007387 */ /* 0x0005e20000100800 */
[----:B0-----:R-:W-:-:S03]  /*1ad0*/  VIADD R29, R5, 0x3b ;  /* 0x0000003b051d7836 */ /* 0x001fc60000000000 */
[----:B------:R-:W-:Y:S01]  /*1ae0*/  STL [R1+0x1818], R4 ;  /* 0x0018180401007387 */ /* 0x000fe20000100800 */
[----:B-1----:R-:W-:-:S03]  /*1af0*/  VIADD R2, R5, 0x30 ;  /* 0x0000003005027836 */ /* 0x002fc60000000000 */
[----:B------:R0:W-:Y:S01]  /*1b00*/  STL [R1+0x3d4], R0 ;  /* 0x0003d40001007387 */ /* 0x0001e20000100800 */
[----:B--2---:R-:W-:-:S03]  /*1b10*/  VIADD R3, R5, 0x32 ;  /* 0x0000003205037836 */ /* 0x004fc60000000000 */
[----:B------:R1:W-:Y:S01]  /*1b20*/  STL [R1+0x3d0], R2 ;  /* 0x0003d00201007387 */ /* 0x0003e20000100800 */
[C---:B0-----:R-:W-:Y:S02]  /*1b30*/  VIADD R0, R5.reuse, 0x31 ;  /* 0x0000003105007836 */ /* 0x041fe40000000000 */
[----:B-1----:R-:W-:-:S03]  /*1b40*/  VIADD R2, R5, 0x33 ;  /* 0x0000003305027836 */ /* 0x002fc60000000000 */
[----:B------:R0:W-:Y:S04]  /*1b50*/  STL [R1+0x3cc], R0 ;  /* 0x0003cc0001007387 */ /* 0x0001e80000100800 */
        /* <DEDUP_REMOVED lines=17> */
[C---:B--2---:R-:W-:Y:S02]  /*1c70*/  VIADD R2, R5.reuse, 0x3e ;  /* 0x0000003e05027836 */ /* 0x044fe40000000000 */
[----:B0-----:R-:W-:Y:S01]  /*1c80*/  VIADD R0, R5, 0x3f ;  /* 0x0000003f05007836 */ /* 0x001fe20000000000 */
[----:B------:R-:W-:-:S05]  /*1c90*/  LOP3.LUT R5, R4, 0x80, RZ, 0xfc, !PT ;  /* 0x0000008004057812 */ /* 0x000fca00078efcff */
[----:B------:R0:W-:Y:S02]  /*1ca0*/  STL [R1+0x2970], R5 ;  /* 0x0029700501007387 */ /* 0x0001e40000100800 */
[----:B0-----:R-:W-:-:S05]  /*1cb0*/  LOP3.LUT R5, R4, 0xc0, RZ, 0xfc, !PT ;  /* 0x000000c004057812 */ /* 0x001fca00078efcff */
[----:B------:R0:W-:Y:S02]  /*1cc0*/  STL [R1+0x29ac], R5 ;  /* 0x0029ac0501007387 */ /* 0x0001e40000100800 */
[----:B0-----:R-:W-:-:S05]  /*1cd0*/  LOP3.LUT R5, R4, 0x100, RZ, 0xfc, !PT ;  /* 0x0000010004057812 */ /* 0x001fca00078efcff */
[----:B------:R0:W-:Y:S02]  /*1ce0*/  STL [R1+0x2a0c], R5 ;  /* 0x002a0c0501007387 */ /* 0x0001e40000100800 */
[----:B0-----:R-:W-:-:S05]  /*1cf0*/  LOP3.LUT R5, R4, 0x140, RZ, 0xfc, !PT ;  /* 0x0000014004057812 */ /* 0x001fca00078efcff */
[----:B------:R0:W-:Y:S02]  /*1d00*/  STL [R1+0x2a2c], R5 ;  /* 0x002a2c0501007387 */ /* 0x0001e40000100800 */
[C---:B0-----:R-:W-:Y:S02]  /*1d10*/  LOP3.LUT R5, R4.reuse, 0x180, RZ, 0xfc, !PT ;  /* 0x0000018004057812 */ /* 0x041fe400078efcff */
[----:B------:R-:W-:-:S03]  /*1d20*/  LOP3.LUT R4, R4, 0x1c0, RZ, 0xfc, !PT ;  /* 0x000001c004047812 */ /* 0x000fc600078efcff */
[----:B------:R0:W-:Y:S04]  /*1d30*/  STL [R1+0x2a24], R5 ;  /* 0x002a240501007387 */ /* 0x0001e80000100800 */
[----:B0-----:R0:W5:Y:S04]  /*1d40*/  LDL.LU R5, [R1+0x3c04] ;  /* 0x003c040001057983 */ /* 0x0011680000300800 */
[----:B------:R1:W-:Y:S04]  /*1d50*/  STL [R1+0x2a1c], R4 ;  /* 0x002a1c0401007387 */ /* 0x0003e80000100800 */
[----:B-1----:R0:W5:Y:S01]  /*1d60*/  LDL.LU R4, [R1+0x3c00] ;  /* 0x003c000001047983 */ /* 0x0021620000300800 */
[----:B----4-:R-:W-:Y:S05]  /*1d70*/  BRA.U !UP0, `(.L_x_0) ;  /* 0x00000a4508e47547 */ /* 0x010fea000b800000 */
[----:B------:R-:W2:Y:S04]  /*1d80*/  LDL R26, [R1+0x3a4] ;  /* 0x0003a400011a7983 */ /* 0x000ea80000100800 */
[----:B------:R-:W3:Y:S04]  /*1d90*/  LDL R19, [R1+0x1818] ;  /* 0x0018180001137983 */ /* 0x000ee80000100800 */
[----:B------:R-:W4:Y:S04]  /*1da0*/  LDL R24, [R1+0x1fbc] ;  /* 0x001fbc0001187983 */ /* 0x000f280000100800 */
[----:B------:R-:W3:Y:S04]  /*1db0*/  LDL R20, [R1+0x2970] ;  /* 0x0029700001147983 */ /* 0x000ee80000100800 */
[----:B------:R-:W3:Y:S01]  /*1dc0*/  LDL R21, [R1+0x29ac] ;  /* 0x0029ac0001157983 */ /* 0x000ee20000100800 */
[----:B------:R-:W-:Y:S01]  /*1dd0*/  ISETP.GE.AND P5, PT, R2, RZ, PT ;  /* 0x000000ff0200720c */ /* 0x000fe20003fa6270 */
[----:B------:R-:W1:Y:S02]  /*1de0*/  LDCU.128 UR12, c[0x0][0x380] ;  /* 0x00007000ff0c77ac */ /* 0x000e640008000c00 */
[----:B------:R-:W3:Y:S01]  /*1df0*/  LDL.LU R27, [R1+0x3a0] ;  /* 0x0003a000011b7983 */ /* 0x000ee20000300800 */
[----:B------:R-:W-:Y:S01]  /*1e00*/  ISETP.GE.AND P3, PT, R0, RZ, PT ;  /* 0x000000ff0000720c */ /* 0x000fe20003f66270 */
[----:B------:R-:W0:Y:S02]  /*1e10*/  LDCU UR6, c[0x0][0x3a4] ;  /* 0x00007480ff0677ac */ /* 0x000e240008000800 */
[----:B------:R-:W4:Y:S01]  /*1e20*/  LDL R22, [R1+0x2a2c] ;  /* 0x002a2c0001167983 */ /* 0x000f220000100800 */
[----:B------:R-:W0:Y:S03]  /*1e30*/  LDCU UR7, c[0x0][0x3b0] ;  /* 0x00007600ff0777ac */ /* 0x000e260008000800 */
[----:B------:R-:W4:Y:S04]  /*1e40*/  LDL R25, [R1+0x2a0c] ;  /* 0x002a0c0001197983 */ /* 0x000f280000100800 */
[----:B------:R-:W4:Y:S01]  /*1e50*/  LDL R23, [R1+0x2a24] ;  /* 0x002a240001177983 */ /* 0x000f220000100800 */
[----:B--2---:R-:W-:-:S03]  /*1e60*/  IABS R12, R26 ;  /* 0x0000001a000c7213 */ /* 0x004fc60000000000 */
[----:B------:R-:W2:Y:S01]  /*1e70*/  LDL R26, [R1+0x2a1c] ;  /* 0x002a1c00011a7983 */ /* 0x000ea20000100800 */
[----:B---3--:R-:W-:-:S04]  /*1e80*/  IABS R6, R27 ;  /* 0x0000001b00067213 */ /* 0x008fc80000000000 */
[----:B-----5:R-:W3:Y:S08]  /*1e90*/  I2F.RP R4, R6 ;  /* 0x0000000600047306 */ /* 0x020ef00000209400 */
[----:B---3--:R-:W3:Y:S08]  /*1ea0*/  MUFU.RCP R4, R4 ;  /* 0x0000000400047308 */ /* 0x008ef00000001000 */
[----:B------:R-:W0:Y:S01]  /*1eb0*/  I2F.RP R14, R12 ;  /* 0x0000000c000e7306 */ /* 0x000e220000209400 */
[----:B---3--:R-:W-:-:S07]  /*1ec0*/  VIADD R4, R4, 0xffffffe ;  /* 0x0ffffffe04047836 */ /* 0x008fce0000000000 */
[----:B------:R-:W3:Y:S08]  /*1ed0*/  F2I.FTZ.U32.TRUNC.NTZ R5, R4 ;  /* 0x0000000400057305 */ /* 0x000ef0000021f000 */
[----:B0-----:R-:W0:Y:S01]  /*1ee0*/  MUFU.RCP R14, R14 ;  /* 0x0000000e000e7308 */ /* 0x001e220000001000 */
[----:B------:R-:W-:Y:S01]  /*1ef0*/  IABS R7, R19 ;  /* 0x0000001300077213 */ /* 0x000fe20000000000 */
[----:B---3--:R-:W-:-:S04]  /*1f00*/  IMAD.MOV R4, RZ, RZ, -R5 ;  /* 0x000000ffff047224 */ /* 0x008fc800078e0a05 */
[----:B------:R-:W-:Y:S02]  /*1f10*/  IMAD R8, R4, R6, RZ ;  /* 0x0000000604087224 */ /* 0x000fe400078e02ff */
[----:B------:R-:W-:-:S04]  /*1f20*/  IMAD.MOV.U32 R4, RZ, RZ, RZ ;  /* 0x000000ffff047224 */ /* 0x000fc800078e00ff */
[----:B------:R-:W-:-:S04]  /*1f30*/  IMAD.HI.U32 R4, R5, R8, R4 ;  /* 0x0000000805047227 */ /* 0x000fc800078e0004 */
[----:B------:R-:W-:Y:S02]  /*1f40*/  IMAD.MOV.U32 R5, RZ, RZ, R7 ;  /* 0x000000ffff057224 */ /* 0x000fe400078e0007 */
[----:B0-----:R-:W-:Y:S02]  /*1f50*/  VIADD R14, R14, 0xffffffe ;  /* 0x0ffffffe0e0e7836 */ /* 0x001fe40000000000 */
[----:B------:R-:W-:Y:S02]  /*1f60*/  IMAD.HI.U32 R13, R4, R5, RZ ;  /* 0x00000005040d7227 */ /* 0x000fe400078e00ff */
[----:B------:R-:W0:Y:S02]  /*1f70*/  F2I.FTZ.U32.TRUNC.NTZ R15, R14 ;  /* 0x0000000e000f7305 */ /* 0x000e24000021f000 */
[----:B------:R-:W-:-:S04]  /*1f80*/  IMAD.MOV R13, RZ, RZ, -R13 ;  /* 0x000000ffff0d7224 */ /* 0x000fc800078e0a0d */
[----:B------:R-:W-:Y:S01]  /*1f90*/  IMAD R5, R6, R13, R5 ;  /* 0x0000000d06057224 */ /* 0x000fe200078e0205 */
[----:B----4-:R-:W-:-:S04]  /*1fa0*/  IABS R10, R24 ;  /* 0x00000018000a7213 */ /* 0x010fc80000000000 */
[----:B------:R-:W-:Y:S01]  /*1fb0*/  ISETP.GT.U32.AND P0, PT, R6, R5, PT ;  /* 0x000000050600720c */ /* 0x000fe20003f04070 */
[----:B------:R-:W-:Y:S01]  /*1fc0*/  IMAD.HI.U32 R8, R4, R10, RZ ;  /* 0x0000000a04087227 */ /* 0x000fe200078e00ff */
[----:B------:R-:W-:-:S03]  /*1fd0*/  IABS R11, R20 ;  /* 0x00000014000b7213 */ /* 0x000fc60000000000 */
[----:B0-----:R-:W-:Y:S01]  /*1fe0*/  IMAD.MOV R16, RZ, RZ, -R15 ;  /* 0x000000ffff107224 */ /* 0x001fe200078e0a0f */
[----:B------:R-:W-:Y:S01]  /*1ff0*/  IABS R9, R21 ;  /* 0x0000001500097213 */ /* 0x000fe20000000000 */
[----:B------:R-:W-:Y:S02]  /*2000*/  IMAD.MOV.U32 R14, RZ, RZ, RZ ;  /* 0x000000ffff0e7224 */ /* 0x000fe400078e00ff */
[----:B------:R-:W-:Y:S02]  /*2010*/  IMAD R16, R16, R12, RZ ;  /* 0x0000000c10107224 */ /* 0x000fe400078e02ff */
[----:B------:R-:W-:-:S04]  /*2020*/  IMAD.HI.U32 R7, R4, R11, RZ ;  /* 0x0000000b04077227 */ /* 0x000fc800078e00ff */
[----:B------:R-:W-:Y:S02]  /*2030*/  IMAD.MOV R8, RZ, RZ, -R8 ;  /* 0x000000ffff087224 */ /* 0x000fe400078e0a08 */
[----:B------:R-:W-:-:S04]  /*2040*/  IMAD.HI.U32 R14, R15, R16, R14 ;  /* 0x000000100f0e7227 */ /* 0x000fc800078e000e */
[----:B------:R-:W-:Y:S02]  /*2050*/  IMAD.MOV R7, RZ, RZ, -R7 ;  /* 0x000000ffff077224 */ /* 0x000fe400078e0a07 */
[----:B------:R-:W-:Y:S01]  /*2060*/  IMAD R10, R6, R8, R10 ;  /* 0x00000008060a7224 */ /* 0x000fe200078e020a */
[----:B------:R-:W-:Y:S01]  /*2070*/  IABS R8, R22 ;  /* 0x0000001600087213 */ /* 0x000fe20000000000 */
[----:B------:R-:W-:-:S04]  /*2080*/  IMAD.HI.U32 R16, R4, R9, RZ ;  /* 0x0000000904107227 */ /* 0x000fc800078e00ff */
[----:B------:R-:W-:Y:S01]  /*2090*/  @!P0 IMAD.IADD R5, R5, 0x1, -R6 ;  /* 0x0000000105058824 */ /* 0x000fe200078e0a06 */
[----:B------:R-:W-:Y:S01]  /*20a0*/  IABS R15, R25 ;  /* 0x00000019000f7213 */ /* 0x000fe20000000000 */
[C---:B------:R-:W-:Y:S01]  /*20b0*/  IMAD R11, R6.reuse, R7, R11 ;  /* 0x00000007060b7224 */ /* 0x040fe200078e020b */
[----:B------:R-:W-:Y:S01]  /*20c0*/  IABS R13, R23 ;  /* 0x00000017000d7213 */ /* 0x000fe20000000000 */
[----:B------:R-:W-:Y:S01]  /*20d0*/  IMAD.MOV R16, RZ, RZ, -R16 ;  /* 0x000000ffff107224 */ /* 0x000fe200078e0a10 */
[----:B------:R-:W-:Y:S01]  /*20e0*/  ISETP.GT.U32.AND P0, PT, R6, R5, PT ;  /* 0x000000050600720c */ /* 0x000fe20003f04070 */
[----:B------:R-:W-:Y:S01]  /*20f0*/  IMAD.HI.U32 R17, R4, R8, RZ ;  /* 0x0000000804117227 */ /* 0x000fe200078e00ff */
[----:B------:R-:W-:-:S03]  /*2100*/  ISETP.GT.U32.AND P4, PT, R6, R11, PT ;  /* 0x0000000b0600720c */ /* 0x000fc60003f84070 */
[----:B------:R-:W-:Y:S02]  /*2110*/  IMAD R9, R6, R16, R9 ;  /* 0x0000001006097224 */ /* 0x000fe400078e0209 */
[----:B------:R-:W-:-:S04]  /*2120*/  IMAD.HI.U32 R18, R4, R15, RZ ;  /* 0x0000000f04127227 */ /* 0x000fc800078e00ff */
[----:B------:R-:W-:-:S04]  /*2130*/  IMAD.HI.U32 R16, R4, R13, RZ ;  /* 0x0000000d04107227 */ /* 0x000fc800078e00ff */
[----:B------:R-:W-:-:S04]  /*2140*/  IMAD.MOV R17, RZ, RZ, -R17 ;  /* 0x000000ffff117224 */ /* 0x000fc800078e0a11 */
[----:B------:R-:W-:Y:S02]  /*2150*/  IMAD R8, R6, R17, R8 ;  /* 0x0000001106087224 */ /* 0x000fe400078e0208 */
[----:B------:R-:W-:-:S03]  /*2160*/  @!P0 IMAD.IADD R5, R5, 0x1, -R6 ;  /* 0x0000000105058824 */ /* 0x000fc600078e0a06 */
[C---:B------:R-:W-:Y:S01]  /*2170*/  ISETP.GT.U32.AND P0, PT, R6.reuse, R8, PT ;  /* 0x000000080600720c */ /* 0x040fe20003f04070 */
[----:B------:R-:W-:Y:S01]  /*2180*/  @!P4 IMAD.IADD R11, R11, 0x1, -R6 ;  /* 0x000000010b0bc824 */ /* 0x000fe200078e0a06 */
[C---:B------:R-:W-:Y:S01]  /*2190*/  ISETP.GT.U32.AND P2, PT, R6.reuse, R10, PT ;  /* 0x0000000a0600720c */ /* 0x040fe20003f44070 */
[----:B------:R-:W-:Y:S02]  /*21a0*/  IMAD.MOV R18, RZ, RZ, -R18 ;  /* 0x000000ffff127224 */ /* 0x000fe400078e0a12 */
[----:B------:R-:W-:Y:S02]  /*21b0*/  IMAD.MOV R16, RZ, RZ, -R16 ;  /* 0x000000ffff107224 */ /* 0x000fe400078e0a10 */
[----:B------:R-:W-:-:S06]  /*21c0*/  IMAD R15, R6, R18, R15 ;  /* 0x00000012060f7224 */ /* 0x000fcc00078e020f */
[--C-:B------:R-:W-:Y:S01]  /*21d0*/  @!P0 IMAD.IADD R8, R8, 0x1, -R6.reuse ;  /* 0x0000000108088824 */ /* 0x100fe200078e0a06 */
[C---:B------:R-:W-:Y:S01]  /*21e0*/  ISETP.GT.U32.AND P1, PT, R6.reuse, R15, PT ;  /* 0x0000000f0600720c */ /* 0x040fe20003f24070 */
[----:B------:R-:W-:Y:S02]  /*21f0*/  IMAD R13, R6, R16, R13 ;  /* 0x00000010060d7224 */ /* 0x000fe400078e020d */
[----:B------:R-:W-:-:S03]  /*2200*/  @!P2 IMAD.IADD R10, R10, 0x1, -R6 ;  /* 0x000000010a0aa824 */ /* 0x000fc600078e0a06 */
[----:B------:R-:W-:-:S07]  /*2210*/  ISETP.GT.U32.AND P2, PT, R6, R13, PT ;  /* 0x0000000d0600720c */ /* 0x000fce0003f44070 */
[----:B------:R-:W-:-:S06]  /*2220*/  @!P1 IMAD.IADD R15, R15, 0x1, -R6 ;  /* 0x000000010f0f9824 */ /* 0x000fcc00078e0a06 */
[----:B------:R-:W-:Y:S01]  /*2230*/  @!P2 IMAD.IADD R13, R13, 0x1, -R6 ;  /* 0x000000010d0da824 */ /* 0x000fe200078e0a06 */
[C---:B------:R-:W-:Y:S02]  /*2240*/  ISETP.GT.U32.AND P2, PT, R6.reuse, R15, PT ;  /* 0x0000000f0600720c */ /* 0x040fe40003f44070 */
[----:B------:R-:W-:-:S11]  /*2250*/  ISETP.GT.U32.AND P6, PT, R6, R9, PT ;  /* 0x000000090600720c */ /* 0x000fd60003fc4070 */
[--C-:B------:R-:W-:Y:S01]  /*2260*/  @!P2 IMAD.IADD R15, R15, 0x1, -R6.reuse ;  /* 0x000000010f0fa824 */ /* 0x100fe200078e0a06 */
[----:B------:R-:W-:Y:S01]  /*2270*/  ISETP.GE.AND P2, PT, R19, RZ, PT ;  /* 0x000000ff1300720c */ /* 0x000fe20003f46270 */
[----:B------:R-:W-:Y:S01]  /*2280*/  @!P6 IMAD.IADD R9, R9, 0x1, -R6 ;  /* 0x000000010909e824 */ /* 0x000fe200078e0a06 */
[----:B------:R-:W-:Y:S02]  /*2290*/  ISETP.GT.U32.AND P6, PT, R6, R10, PT ;  /* 0x0000000a0600720c */ /* 0x000fe40003fc4070 */
[----:B--2---:R-:W-:-:S05]  /*22a0*/  IABS R7, R26 ;  /* 0x0000001a00077213 */ /* 0x004fca0000000000 */
[----:B------:R-:W-:-:S04]  /*22b0*/  IMAD.HI.U32 R4, R4, R7, RZ ;  /* 0x0000000704047227 */ /* 0x000fc800078e00ff */
[----:B------:R-:W-:-:S04]  /*22c0*/  IMAD.MOV R4, RZ, RZ, -R4 ;  /* 0x000000ffff047224 */ /* 0x000fc800078e0a04 */
[----:B------:R-:W-:-:S05]  /*22d0*/  IMAD R4, R6, R4, R7 ;  /* 0x0000000406047224 */ /* 0x000fca00078e0207 */
[----:B------:R-:W-:-:S13]  /*22e0*/  ISETP.GT.U32.AND P4, PT, R6, R4, PT ;  /* 0x000000040600720c */ /* 0x000fda0003f84070 */
[----:B------:R-:W-:Y:S01]  /*22f0*/  @!P4 IMAD.IADD R4, R4, 0x1, -R6 ;  /* 0x000000010404c824 */ /* 0x000fe200078e0a06 */
[----:B------:R-:W-:-:S13]  /*2300*/  ISETP.GT.U32.AND P4, PT, R6, R8, PT ;  /* 0x000000080600720c */ /* 0x000fda0003f84070 */
[--C-:B------:R-:W-:Y:S01]  /*2310*/  @!P4 IMAD.IADD R8, R8, 0x1, -R6.reuse ;  /* 0x000000010808c824 */ /* 0x100fe200078e0a06 */
[----:B------:R-:W-:Y:S02]  /*2320*/  ISETP.GE.AND P4, PT, R24, RZ, PT ;  /* 0x000000ff1800720c */ /* 0x000fe40003f86270 */
[----:B------:R-:W2:Y:S01]  /*2330*/  LDL.LU R24, [R1+0x3a8] ;  /* 0x0003a80001187983 */ /* 0x000ea20000300800 */
[----:B------:R-:W-:Y:S01]  /*2340*/  @!P2 IMAD.MOV R5, RZ, RZ, -R5 ;  /* 0x000000ffff05a224 */ /* 0x000fe200078e0a05 */
[----:B------:R-:W-:Y:S02]  /*2350*/  ISETP.GE.AND P2, PT, R25, RZ, PT ;  /* 0x000000ff1900720c */ /* 0x000fe40003f46270 */
[----:B------:R-:W3:Y:S01]  /*2360*/  LDL.LU R25, [R1+0x3ac] ;  /* 0x0003ac0001197983 */ /* 0x000ee20000300800 */
[----:B------:R-:W-:Y:S01]  /*2370*/  @!P6 IMAD.IADD R10, R10, 0x1, -R6 ;  /* 0x000000010a0ae824 */ /* 0x000fe200078e0a06 */
[C---:B------:R-:W-:Y:S02]  /*2380*/  ISETP.GT.U32.AND P6, PT, R6.reuse, R4, PT ;  /* 0x000000040600720c */ /* 0x040fe40003fc4070 */
[----:B------:R-:W-:-:S02]  /*2390*/  ISETP.GT.U32.AND P1, PT, R6, R11, PT ;  /* 0x0000000b0600720c */ /* 0x000fc40003f24070 */
[----:B------:R-:W-:Y:S02]  /*23a0*/  IABS R2, R2 ;  /* 0x0000000200027213 */ /* 0x000fe40000000000 */
[----:B------:R-:W-:-:S03]  /*23b0*/  ISETP.GT.U32.AND P0, PT, R6, R9, PT ;  /* 0x000000090600720c */ /* 0x000fc60003f04070 */
[----:B------:R-:W-:-:S04]  /*23c0*/  IMAD.HI.U32 R18, R14, R2, RZ ;  /* 0x000000020e127227 */ /* 0x000fc800078e00ff */
[--C-:B------:R-:W-:Y:S01]  /*23d0*/  @!P6 IMAD.IADD R4, R4, 0x1, -R6.reuse ;  /* 0x000000010404e824 */ /* 0x100fe200078e0a06 */
[----:B------:R-:W-:Y:S01]  /*23e0*/  ISETP.GE.AND P6, PT, R21, RZ, PT ;  /* 0x000000ff1500720c */ /* 0x000fe20003fc6270 */
[----:B------:R-:W-:Y:S01]  /*23f0*/  @!P1 IMAD.IADD R11, R11, 0x1, -R6 ;  /* 0x000000010b0b9824 */ /* 0x000fe200078e0a06 */
[----:B------:R-:W-:Y:S01]  /*2400*/  ISETP.GT.U32.AND P1, PT, R6, R13, PT ;  /* 0x0000000d0600720c */ /* 0x000fe20003f24070 */
[----:B------:R-:W-:Y:S02]  /*2410*/  IMAD.MOV R18, RZ, RZ, -R18 ;  /* 0x000000ffff127224 */ /* 0x000fe400078e0a12 */
[----:B------:R-:W-:Y:S02]  /*2420*/  @!P0 IMAD.IADD R9, R9, 0x1, -R6 ;  /* 0x0000000109098824 */ /* 0x000fe400078e0a06 */
[----:B------:R-:W-:Y:S01]  /*2430*/  IMAD R2, R12, R18, R2 ;  /* 0x000000120c027224 */ /* 0x000fe200078e0202 */
[----:B------:R-:W-:-:S05]  /*2440*/  IABS R16, R0 ;  /* 0x0000000000107213 */ /* 0x000fca0000000000 */
[----:B------:R-:W-:Y:S01]  /*2450*/  @!P6 IMAD.MOV R9, RZ, RZ, -R9 ;  /* 0x000000ffff09e224 */ /* 0x000fe200078e0a09 */
[----:B------:R-:W-:Y:S01]  /*2460*/  ISETP.GT.U32.AND P6, PT, R12, R2, PT ;  /* 0x000000020c00720c */ /* 0x000fe20003fc4070 */
[----:B------:R-:W-:Y:S01]  /*2470*/  @!P1 IMAD.IADD R13, R13, 0x1, -R6 ;  /* 0x000000010d0d9824 */ /* 0x000fe200078e0a06 */
[----:B------:R-:W-:Y:S01]  /*2480*/  ISETP.GE.AND P1, PT, R20, RZ, PT ;  /* 0x000000ff1400720c */ /* 0x000fe20003f26270 */
[----:B------:R-:W-:-:S04]  /*2490*/  IMAD.HI.U32 R17, R14, R16, RZ ;  /* 0x000000100e117227 */ /* 0x000fc800078e00ff */
[----:B------:R-:W-:Y:S01]  /*24a0*/  @!P2 IMAD.MOV R15, RZ, RZ, -R15 ;  /* 0x000000ffff0fa224 */ /* 0x000fe200078e0a0f */
[----:B------:R-:W-:Y:S01]  /*24b0*/  ISETP.GE.AND P2, PT, R23, RZ, PT ;  /* 0x000000ff1700720c */ /* 0x000fe20003f46270 */
[----:B------:R-:W-:Y:S01]  /*24c0*/  @!P4 IMAD.MOV R10, RZ, RZ, -R10 ;  /* 0x000000ffff0ac224 */ /* 0x000fe200078e0a0a */
[----:B------:R-:W4:Y:S01]  /*24d0*/  LDL.LU R23, [R1+0x3b0] ;  /* 0x0003b00001177983 */ /* 0x000f220000300800 */
[----:B------:R-:W-:Y:S01]  /*24e0*/  IMAD.MOV R17, RZ, RZ, -R17 ;  /* 0x000000ffff117224 */ /* 0x000fe200078e0a11 */
[----:B------:R-:W-:Y:S01]  /*24f0*/  ISETP.GE.AND P4, PT, R22, RZ, PT ;  /* 0x000000ff1600720c */ /* 0x000fe20003f86270 */
[----:B------:R-:W-:Y:S01]  /*2500*/  @!P6 IMAD.IADD R2, R2, 0x1, -R12 ;  /* 0x000000010202e824 */ /* 0x000fe200078e0a0c */
[----:B------:R-:W-:Y:S02]  /*2510*/  IABS R0, R3 ;  /* 0x0000000300007213 */ /* 0x000fe40000000000 */
[----:B------:R-:W-:Y:S01]  /*2520*/  ISETP.GE.AND P0, PT, R3, RZ, PT ;  /* 0x000000ff0300720c */ /* 0x000fe20003f06270 */
[----:B------:R-:W-:Y:S01]  /*2530*/  IMAD R3, R12, R17, R16 ;  /* 0x000000110c037224 */ /* 0x000fe200078e0210 */
[----:B------:R-:W-:-:S02]  /*2540*/  ISETP.NE.AND P6, PT, R27, RZ, PT ;  /* 0x000000ff1b00720c */ /* 0x000fc40003fc5270 */
[----:B------:R-:W-:Y:S01]  /*2550*/  LOP3.LUT R18, RZ, R27, RZ, 0x33, !PT ;  /* 0x0000001bff127212 */ /* 0x000fe200078e33ff */
[----:B------:R-:W-:Y:S01]  /*2560*/  @!P1 IMAD.MOV R11, RZ, RZ, -R11 ;  /* 0x000000ffff0b9224 */ /* 0x000fe200078e0a0b */
[----:B------:R-:W-:Y:S02]  /*2570*/  ISETP.GT.U32.AND P1, PT, R12, R3, PT ;  /* 0x000000030c00720c */ /* 0x000fe40003f24070 */
[C---:B------:R-:W-:Y:S01]  /*2580*/  SEL R5, R18.reuse, R5, !P6 ;  /* 0x0000000512057207 */ /* 0x040fe20007000000 */
[----:B------:R-:W-:Y:S01]  /*2590*/  @!P4 IMAD.MOV R8, RZ, RZ, -R8 ;  /* 0x000000ffff08c224 */ /* 0x000fe200078e0a08 */
[C---:B------:R-:W-:Y:S02]  /*25a0*/  SEL R20, R18.reuse, R10, !P6 ;  /* 0x0000000a12147207 */ /* 0x040fe40007000000 */
[C---:B------:R-:W-:Y:S01]  /*25b0*/  SEL R10, R18.reuse, R11, !P6 ;  /* 0x0000000b120a7207 */ /* 0x040fe20007000000 */
[----:B------:R0:W-:Y:S01]  /*25c0*/  STL [R1+0x10c], R5 ;  /* 0x00010c0501007387 */ /* 0x0001e20000100800 */
[----:B------:R-:W-:Y:S01]  /*25d0*/  @!P2 IMAD.MOV R13, RZ, RZ, -R13 ;  /* 0x000000ffff0da224 */ /* 0x000fe200078e0a0d */
[----:B------:R-:W-:-:S02]  /*25e0*/  SEL R8, R18, R8, !P6 ;  /* 0x0000000812087207 */ /* 0x000fc40007000000 */
[----:B------:R-:W-:Y:S01]  /*25f0*/  STL [R1+0x108], R20 ;  /* 0x0001081401007387 */ /* 0x000fe20000100800 */
[----:B0-----:R-:W-:-:S03]  /*2600*/  SEL R5, R18, R9, !P6 ;  /* 0x0000000912057207 */ /* 0x001fc60007000000 */
[----:B------:R-:W-:Y:S01]  /*2610*/  STL [R1+0x104], R10 ;  /* 0x0001040a01007387 */ /* 0x000fe20000100800 */
[----:B------:R-:W-:-:S03]  /*2620*/  SEL R9, R18, R15, !P6 ;  /* 0x0000000f12097207 */ /* 0x000fc60007000000 */
[----:B------:R0:W-:Y:S01]  /*2630*/  STL [R1+0x100], R5 ;  /* 0x0001000501007387 */ /* 0x0001e20000100800 */
[----:B------:R-:W-:Y:S01]  /*2640*/  @!P1 IMAD.IADD R3, R3, 0x1, -R12 ;  /* 0x0000000103039824 */ /* 0x000fe200078e0a0c */
[----:B------:R-:W-:Y:S02]  /*2650*/  ISETP.GE.AND P1, PT, R26, RZ, PT ;  /* 0x000000ff1a00720c */ /* 0x000fe40003f26270 */
[----:B------:R1:W-:Y:S01]  /*2660*/  STL [R1+0xfc], R9 ;  /* 0x0000fc0901007387 */ /* 0x0003e20000100800 */
[----:B0-----:R-:W-:-:S03]  /*2670*/  SEL R5, R18, R13, !P6 ;  /* 0x0000000d12057207 */ /* 0x001fc60007000000 */
[----:B------:R-:W-:Y:S04]  /*2680*/  STL [R1+0xf8], R8 ;  /* 0x0000f80801007387 */ /* 0x000fe80000100800 */
[----:B------:R-:W4:Y:S04]  /*2690*/  LDL.LU R26, [R1+0x3b4] ;  /* 0x0003b400011a7983 */ /* 0x000f280000300800 */
[----:B------:R-:W-:Y:S04]  /*26a0*/  STL [R1+0xf4], R5 ;  /* 0x0000f40501007387 */ /* 0x000fe80000100800 */
[----:B------:R-:W4:Y:S01]  /*26b0*/  LDL.LU R27, [R1+0x3b8] ;  /* 0x0003b800011b7983 */ /* 0x000f220000300800 */
[----:B------:R-:W-:Y:S01]  /*26c0*/  IMAD.HI.U32 R7, R14, R0, RZ ;  /* 0x000000000e077227 */ /* 0x000fe200078e00ff */
[----:B------:R-:W-:-:S03]  /*26d0*/  IABS R6, R28 ;  /* 0x0000001c00067213 */ /* 0x000fc60000000000 */
[----:B------:R-:W-:Y:S02]  /*26e0*/  IMAD.MOV R7, RZ, RZ, -R7 ;  /* 0x000000ffff077224 */ /* 0x000fe400078e0a07 */
[----:B------:R-:W-:-:S04]  /*26f0*/  IMAD.HI.U32 R17, R14, R6, RZ ;  /* 0x000000060e117227 */ /* 0x000fc800078e00ff */
[----:B------:R-:W-:Y:S01]  /*2700*/  IMAD R0, R12, R7, R0 ;  /* 0x000000070c007224 */ /* 0x000fe200078e0200 */
[----:B------:R-:W-:Y:S01]  /*2710*/  IABS R7, R29 ;  /* 0x0000001d00077213 */ /* 0x000fe20000000000 */
[----:B------:R-:W-:-:S03]  /*2720*/  IMAD.MOV R17, RZ, RZ, -R17 ;  /* 0x000000ffff117224 */ /* 0x000fc600078e0a11 */
[----:B------:R-:W-:Y:S01]  /*2730*/  ISETP.GT.U32.AND P4, PT, R12, R0, PT ;  /* 0x000000000c00720c */ /* 0x000fe20003f84070 */
[----:B------:R-:W-:Y:S01]  /*2740*/  IMAD.HI.U32 R16, R14, R7, RZ ;  /* 0x000000070e107227 */ /* 0x000fe200078e00ff */
[----:B------:R-:W-:-:S03]  /*2750*/  ISETP.GT.U32.AND P2, PT, R12, R3, PT ;  /* 0x000000030c00720c */ /* 0x000fc60003f44070 */
[----:B------:R-:W-:Y:S02]  /*2760*/  @!P1 IMAD.MOV R4, RZ, RZ, -R4 ;  /* 0x000000ffff049224 */ /* 0x000fe400078e0a04 */
[----:B------:R-:W-:Y:S02]  /*2770*/  IMAD R6, R12, R17, R6 ;  /* 0x000000110c067224 */ /* 0x000fe400078e0206 */
[----:B------:R-:W-:Y:S01]  /*2780*/  IMAD.MOV R17, RZ, RZ, -R16 ;  /* 0x000000ffff117224 */ /* 0x000fe200078e0a10 */
[----:B------:R-:W-:Y:S02]  /*2790*/  SEL R4, R18, R4, !P6 ;  /* 0x0000000412047207 */ /* 0x000fe40007000000 */
[----:B------:R-:W-:Y:S01]  /*27a0*/  ISETP.GT.U32.AND P6, PT, R12, R6, PT ;  /* 0x000000060c00720c */ /* 0x000fe20003fc4070 */
[--C-:B------:R-:W-:Y:S01]  /*27b0*/  @!P4 IMAD.IADD R0, R0, 0x1, -R12.reuse ;  /* 0x000000010000c824 */ /* 0x100fe200078e0a0c */
[----:B------:R-:W-:Y:S01]  /*27c0*/  ISETP.GT.U32.AND P4, PT, R12, R2, PT ;  /* 0x000000020c00720c */ /* 0x000fe20003f84070 */
[----:B------:R-:W-:-:S03]  /*27d0*/  @!P2 IMAD.IADD R3, R3, 0x1, -R12 ;  /* 0x000000010303a824 */ /* 0x000fc600078e0a0c */
[----:B------:R-:W-:Y:S01]  /*27e0*/  ISETP.GT.U32.AND P1, PT, R12, R0, PT ;  /* 0x000000000c00720c */ /* 0x000fe20003f24070 */
[----:B-1----:R-:W-:-:S06]  /*27f0*/  IMAD.MOV.U32 R9, RZ, RZ, R3 ;  /* 0x000000ffff097224 */ /* 0x002fcc00078e0003 */
[----:B------:R-:W-:Y:S02]  /*2800*/  @!P6 IMAD.IADD R6, R6, 0x1, -R12 ;  /* 0x000000010606e824 */ /* 0x000fe400078e0a0c */
[----:B------:R-:W-:-:S03]  /*2810*/  @!P3 IMAD.MOV R9, RZ, RZ, -R9 ;  /* 0x000000ffff09b224 */ /* 0x000fc600078e0a09 */
[----:B------:R-:W-:Y:S01]  /*2820*/  ISETP.GT.U32.AND P3, PT, R12, R6, PT ;  /* 0x000000060c00720c */ /* 0x000fe20003f64070 */
[--C-:B------:R-:W-:Y:S02]  /*2830*/  @!P4 IMAD.IADD R2, R2, 0x1, -R12.reuse ;  /* 0x000000010202c824 */ /* 0x100fe400078e0a0c */
[----:B------:R-:W-:Y:S02]  /*2840*/  @!P1 IMAD.IADD R0, R0, 0x1, -R12 ;  /* 0x0000000100009824 */ /* 0x000fe400078e0a0c */
[----:B------:R-:W-:Y:S01]  /*2850*/  @!P5 IMAD.MOV R2, RZ, RZ, -R2 ;  /* 0x000000ffff02d224 */ /* 0x000fe200078e0a02 */
[----:B------:R0:W-:Y:S01]  /*2860*/  STL [R1+0xf0], R4 ;  /* 0x0000f00401007387 */ /* 0x0001e20000100800 */
[----:B------:R-:W-:-:S03]  /*2870*/  @!P0 IMAD.MOV R0, RZ, RZ, -R0 ;  /* 0x000000ffff008224 */ /* 0x000fc600078e0a00 */
[----:B------:R-:W-:Y:S01]  /*2880*/  STL [R1+0x60], R9 ;  /* 0x0000600901007387 */ /* 0x000fe20000100800 */
[----:B------:R-:W-:-:S03]  /*2890*/  IMAD R7, R12, R17, R7 ;  /* 0x000000110c077224 */ /* 0x000fc600078e0207 */
[----:B------:R-:W-:Y:S01]  /*28a0*/  STL [R1+0x5c], R2 ;  /* 0x00005c0201007387 */ /* 0x000fe20000100800 */
[----:B------:R-:W-:Y:S01]  /*28b0*/  @!P3 IMAD.IADD R6, R6, 0x1, -R12 ;  /* 0x000000010606b824 */ /* 0x000fe200078e0a0c */
[----:B------:R-:W-:Y:S02]  /*28c0*/  ISETP.GT.U32.AND P4, PT, R12, R7, PT ;  /* 0x000000070c00720c */ /* 0x000fe40003f84070 */
[----:B------:R-:W-:-:S11]  /*28d0*/  ISETP.GE.AND P2, PT, R28, RZ, PT ;  /* 0x000000ff1c00720c */ /* 0x000fd60003f46270 */
[----:B------:R-:W-:-:S05]  /*28e0*/  @!P4 IMAD.IADD R7, R7, 0x1, -R12 ;  /* 0x000000010707c824 */ /* 0x000fca00078e0a0c */
[----:B------:R-:W-:Y:S02]  /*28f0*/  ISETP.GT.U32.AND P4, PT, R12, R7, PT ;  /* 0x000000070c00720c */ /* 0x000fe40003f84070 */
[----:B------:R-:W-:-:S11]  /*2900*/  ISETP.GE.AND P1, PT, R29, RZ, PT ;  /* 0x000000ff1d00720c */ /* 0x000fd60003f26270 */
[----:B------:R-:W-:Y:S01]  /*2910*/  @!P4 IMAD.IADD R7, R7, 0x1, -R12 ;  /* 0x000000010707c824 */ /* 0x000fe200078e0a0c */
[----:B--2---:R-:W-:-:S05]  /*2920*/  IABS R16, R24 ;  /* 0x0000001800107213 */ /* 0x004fca0000000000 */
[----:B------:R-:W-:-:S04]  /*2930*/  IMAD.HI.U32 R19, R14, R16, RZ ;  /* 0x000000100e137227 */ /* 0x000fc800078e00ff */
[----:B------:R-:W-:-:S04]  /*2940*/  IMAD.MOV R19, RZ, RZ, -R19 ;  /* 0x000000ffff137224 */ /* 0x000fc800078e0a13 */
[----:B------:R-:W-:-:S05]  /*2950*/  IMAD R16, R12, R19, R16 ;  /* 0x000000130c107224 */ /* 0x000fca00078e0210 */
[----:B------:R-:W-:Y:S02]  /*2960*/  ISETP.GT.U32.AND P6, PT, R12, R16, PT ;  /* 0x000000100c00720c */ /* 0x000fe40003fc4070 */
[----:B---3--:R-:W-:Y:S02]  /*2970*/  IABS R17, R25 ;  /* 0x0000001900117213 */ /* 0x008fe40000000000 */
[----:B------:R-:W-:-:S09]  /*2980*/  ISETP.GE.AND P3, PT, R25, RZ, PT ;  /* 0x000000ff1900720c */ /* 0x000fd20003f66270 */
[----:B------:R-:W-:Y:S01]  /*2990*/  @!P6 IMAD.IADD R16, R16, 0x1, -R12 ;  /* 0x000000011010e824 */ /* 0x000fe200078e0a0c */
[----:B------:R-:W-:Y:S02]  /*29a0*/  ISETP.GE.AND P6, PT, R24, RZ, PT ;  /* 0x000000ff1800720c */ /* 0x000fe40003fc6270 */
[----:B------:R-:W2:Y:S04]  /*29b0*/  LDL.LU R24, [R1+0x3bc] ;  /* 0x0003bc0001187983 */ /* 0x000ea80000300800 */
[----:B------:R1:W-:Y:S04]  /*29c0*/  STL [R1+0x58], R0 ;  /* 0x0000580001007387 */ /* 0x0003e80000100800 */
[----:B------:R-:W3:Y:S01]  /*29d0*/  LDL.LU R25, [R1+0x3c0] ;  /* 0x0003c00001197983 */ /* 0x000ee20000300800 */
[----:B0-----:R-:W-:Y:S01]  /*29e0*/  IMAD.HI.U32 R4, R14, R17, RZ ;  /* 0x000000110e047227 */ /* 0x001fe200078e00ff */
[----:B----4-:R-:W-:-:S03]  /*29f0*/  IABS R5, R23 ;  /* 0x0000001700057213 */ /* 0x010fc60000000000 */
[----:B------:R-:W-:Y:S02]  /*2a00*/  IMAD.MOV R8, RZ, RZ, -R4 ;  /* 0x000000ffff087224 */ /* 0x000fe400078e0a04 */
[----:B------:R-:W-:-:S04]  /*2a10*/  IMAD.MOV.U32 R4, RZ, RZ, R5 ;  /* 0x000000ffff047224 */ /* 0x000fc800078e0005 */
[----:B------:R-:W-:Y:S01]  /*2a20*/  IMAD.HI.U32 R5, R14, R4, RZ ;  /* 0x000000040e057227 */ /* 0x000fe200078e00ff */
[----:B------:R-:W-:-:S03]  /*2a30*/  ISETP.GT.U32.AND P0, PT, R12, R16, PT ;  /* 0x000000100c00720c */ /* 0x000fc60003f04070 */
[----:B------:R-:W-:-:S04]  /*2a40*/  IMAD.MOV R5, RZ, RZ, -R5 ;  /* 0x000000ffff057224 */ /* 0x000fc800078e0a05 */
[----:B-1----:R-:W-:Y:S02]  /*2a50*/  IMAD R0, R12, R5, R4 ;  /* 0x000000050c007224 */ /* 0x002fe400078e0204 */
[----:B------:R-:W-:Y:S02]  /*2a60*/  IMAD.MOV.U32 R4, RZ, RZ, R6 ;  /* 0x000000ffff047224 */ /* 0x000fe400078e0006 */
[----:B------:R-:W-:Y:S02]  /*2a70*/  IMAD.MOV.U32 R6, RZ, RZ, R7 ;  /* 0x000000ffff067224 */ /* 0x000fe400078e0007 */
[----:B------:R-:W-:Y:S02]  /*2a80*/  @!P2 IMAD.MOV R4, RZ, RZ, -R4 ;  /* 0x000000ffff04a224 */ /* 0x000fe400078e0a04 */
[----:B------:R-:W-:Y:S02]  /*2a90*/  @!P0 IMAD.IADD R16, R16, 0x1, -R12 ;  /* 0x0000000110108824 */ /* 0x000fe400078e0a0c */
[----:B------:R-:W-:Y:S01]  /*2aa0*/  @!P1 IMAD.MOV R6, RZ, RZ, -R6 ;  /* 0x000000ffff069224 */ /* 0x000fe200078e0a06 */
[----:B------:R0:W-:Y:S01]  /*2ab0*/  STL [R1+0x54], R4 ;  /* 0x0000540401007387 */ /* 0x0001e20000100800 */
[----:B------:R-:W-:-:S02]  /*2ac0*/  IABS R2, R26 ;  /* 0x0000001a00027213 */ /* 0x000fc40000000000 */
[----:B------:R-:W-:Y:S02]  /*2ad0*/  ISETP.GE.AND P0, PT, R26, RZ, PT ;  /* 0x000000ff1a00720c */ /* 0x000fe40003f06270 */
[----:B------:R-:W4:Y:S01]  /*2ae0*/  LDL.LU R26, [R1+0x3c4] ;  /* 0x0003c400011a7983 */ /* 0x000f220000300800 */
[----:B0-----:R-:W-:Y:S02]  /*2af0*/  IABS R4, R27 ;  /* 0x0000001b00047213 */ /* 0x001fe40000000000 */
[----:B------:R-:W-:Y:S02]  /*2b00*/  ISETP.GE.AND P1, PT, R27, RZ, PT ;  /* 0x000000ff1b00720c */ /* 0x000fe40003f26270 */
[----:B------:R-:W4:Y:S01]  /*2b10*/  LDL.LU R27, [R1+0x3c8] ;  /* 0x0003c800011b7983 */ /* 0x000f220000300800 */
[----:B------:R-:W-:-:S05]  /*2b20*/  IMAD R3, R12, R8, R17 ;  /* 0x000000080c037224 */ /* 0x000fca00078e0211 */
[----:B------:R-:W-:-:S13]  /*2b30*/  ISETP.GT.U32.AND P5, PT, R12, R3, PT ;  /* 0x000000030c00720c */ /* 0x000fda0003fa4070 */
[----:B------:R-:W-:-:S05]  /*2b40*/  @!P5 IMAD.IADD R3, R3, 0x1, -R12 ;  /* 0x000000010303d824 */ /* 0x000fca00078e0a0c */
[----:B------:R-:W-:Y:S01]  /*2b50*/  ISETP.GT.U32.AND P2, PT, R12, R3, PT ;  /* 0x000000030c00720c */ /* 0x000fe20003f44070 */
[----:B------:R-:W-:Y:S01]  /*2b60*/  IMAD.HI.U32 R5, R14, R2, RZ ;  /* 0x000000020e057227 */ /* 0x000fe200078e00ff */
[----:B------:R-:W-:-:S03]  /*2b70*/  ISETP.GT.U32.AND P4, PT, R12, R0, PT ;  /* 0x000000000c00720c */ /* 0x000fc60003f84070 */
[----:B------:R-:W-:Y:S02]  /*2b80*/  IMAD.MOV.U32 R8, RZ, RZ, R16 ;  /* 0x000000ffff087224 */ /* 0x000fe400078e0010 */
[----:B------:R-:W-:-:S06]  /*2b90*/  IMAD.MOV R5, RZ, RZ, -R5 ;  /* 0x000000ffff057224 */ /* 0x000fcc00078e0a05 */
[----:B------:R-:W-:-:S04]  /*2ba0*/  @!P2 IMAD.IADD R3, R3, 0x1, -R12 ;  /* 0x000000010303a824 */ /* 0x000fc800078e0a0c */
[----:B------:R-:W-:Y:S02]  /*2bb0*/  IMAD.MOV.U32 R7, RZ, RZ, R3 ;  /* 0x000000ffff077224 */ /* 0x000fe400078e0003 */
[----:B------:R-:W-:Y:S01]  /*2bc0*/  @!P6 IMAD.MOV R8, RZ, RZ, -R8 ;  /* 0x000000ffff08e224 */ /* 0x000fe200078e0a08 */
[----:B------:R-:W-:Y:S01]  /*2bd0*/  ISETP.GE.AND P5, PT, R23, RZ, PT ;  /* 0x000000ff1700720c */ /* 0x000fe20003fa6270 */
[----:B------:R-:W-:Y:S01]  /*2be0*/  @!P3 IMAD.MOV R7, RZ, RZ, -R7 ;  /* 0x000000ffff07b224 */ /* 0x000fe200078e0a07 */
[----:B------:R0:W-:Y:S01]  /*2bf0*/  STL [R1+0x50], R6 ;  /* 0x0000500601007387 */ /* 0x0001e20000100800 */
[----:B------:R-:W-:-:S03]  /*2c00*/  IMAD R2, R12, R5, R2 ;  /* 0x000000050c027224 */ /* 0x000fc600078e0202 */
[----:B------:R-:W4:Y:S01]  /*2c10*/  LDL.LU R23, [R1+0x3cc] ;  /* 0x0003cc0001177983 */ /* 0x000f220000300800 */
[----:B------:R-:W-:-:S05]  /*2c20*/  @!P4 IMAD.IADD R0, R0, 0x1, -R12 ;  /* 0x000000010000c824 */ /* 0x000fca00078e0a0c */
[----:B------:R-:W-:Y:S01]  /*2c30*/  ISETP.GT.U32.AND P4, PT, R12, R0, PT ;  /* 0x000000000c00720c */ /* 0x000fe20003f84070 */
[----:B0-----:R-:W-:-:S04]  /*2c40*/  IMAD.HI.U32 R6, R14, R4, RZ ;  /* 0x000000040e067227 */ /* 0x001fc800078e00ff */
[----:B------:R-:W-:Y:S01]  /*2c50*/  IMAD.MOV R6, RZ, RZ, -R6 ;  /* 0x000000ffff067224 */ /* 0x000fe200078e0a06 */
[----:B------:R-:W-:-:S03]  /*2c60*/  ISETP.GT.U32.AND P2, PT, R12, R2, PT ;  /* 0x000000020c00720c */ /* 0x000fc60003f44070 */
[----:B------:R-:W-:-:S04]  /*2c70*/  IMAD R3, R12, R6, R4 ;  /* 0x000000060c037224 */ /* 0x000fc800078e0204 */
[----:B------:R-:W-:Y:S01]  /*2c80*/  @!P4 IMAD.IADD R0, R0, 0x1, -R12 ;  /* 0x000000010000c824 */ /* 0x000fe200078e0a0c */
[----:B------:R-:W-:-:S03]  /*2c90*/  ISETP.GT.U32.AND P4, PT, R12, R3, PT ;  /* 0x000000030c00720c */ /* 0x000fc60003f84070 */
[----:B------:R-:W-:Y:S02]  /*2ca0*/  @!P5 IMAD.MOV R0, RZ, RZ, -R0 ;  /* 0x000000ffff00d224 */ /* 0x000fe400078e0a00 */
[----:B------:R-:W-:-:S05]  /*2cb0*/  @!P2 IMAD.IADD R2, R2, 0x1, -R12 ;  /* 0x000000010202a824 */ /* 0x000fca00078e0a0c */
[----:B------:R-:W-:-:S03]  /*2cc0*/  ISETP.GT.U32.AND P2, PT, R12, R2, PT ;  /* 0x000000020c00720c */ /* 0x000fc60003f44070 */
[----:B------:R-:W-:-:S05]  /*2cd0*/  @!P4 IMAD.IADD R3, R3, 0x1, -R12 ;  /* 0x000000010303c824 */ /* 0x000fca00078e0a0c */
[----:B------:R-:W-:-:S05]  /*2ce0*/  ISETP.GT.U32.AND P4, PT, R12, R3, PT ;  /* 0x000000030c00720c */ /* 0x000fca0003f84070 */
[----:B------:R-:W-:-:S08]  /*2cf0*/  @!P2 IMAD.IADD R2, R2, 0x1, -R12 ;  /* 0x000000010202a824 */ /* 0x000fd000078e0a0c */
[----:B------:R-:W-:-:S04]  /*2d00*/  @!P4 IMAD.IADD R3, R3, 0x1, -R12 ;  /* 0x000000010303c824 */ /* 0x000fc800078e0a0c */
[----:B------:R-:W-:-:S04]  /*2d10*/  IMAD.MOV.U32 R6, RZ, RZ, R3 ;  /* 0x000000ffff067224 */ /* 0x000fc800078e0003 */
[----:B------:R-:W-:Y:S01]  /*2d20*/  @!P1 IMAD.MOV R6, RZ, RZ, -R6 ;  /* 0x000000ffff069224 */ /* 0x000fe200078e0a06 */
[----:B--2---:R-:W-:Y:S02]  /*2d30*/  IABS R5, R24 ;  /* 0x0000001800057213 */ /* 0x004fe40000000000 */
[----:B------:R-:W-:Y:S02]  /*2d40*/  ISETP.GE.AND P6, PT, R24, RZ, PT ;  /* 0x000000ff1800720c */ /* 0x000fe40003fc6270 */
[----:B------:R-:W2:Y:S04]  /*2d50*/  LDL.LU R24, [R1+0x3d0] ;  /* 0x0003d00001187983 */ /* 0x000ea80000300800 */
[----:B------:R0:W-:Y:S01]  /*2d60*/  STL [R1+0x4c], R8 ;  /* 0x00004c0801007387 */ /* 0x0001e20000100800 */
[----:B---3--:R-:W-:-:S02]  /*2d70*/  ISETP.GE.AND P3, PT, R25, RZ, PT ;  /* 0x000000ff1900720c */ /* 0x008fc40003f66270 */
[----:B------:R-:W-:Y:S01]  /*2d80*/  IABS R16, R25 ;  /* 0x0000001900107213 */ /* 0x000fe20000000000 */
[----:B------:R-:W-:Y:S04]  /*2d90*/  STL [R1+0x44], R7 ;  /* 0x0000440701007387 */ /* 0x000fe80000100800 */
[----:B------:R-:W3:Y:S04]  /*2da0*/  LDL.LU R25, [R1+0x3d4] ;  /* 0x0003d40001197983 */ /* 0x000ee80000300800 */
[----:B------:R-:W3:Y:S04]  /*2db0*/  LDL.LU R28, [R1+0x3d8] ;  /* 0x0003d800011c7983 */ /* 0x000ee80000300800 */
[----:B------:R1:W-:Y:S04]  /*2dc0*/  STL [R1+0x40], R0 ;  /* 0x0000400001007387 */ /* 0x0003e80000100800 */
[----:B------:R-:W3:Y:S01]  /*2dd0*/  LDL.LU R20, [R1+0x3dc] ;  /* 0x0003dc0001147983 */ /* 0x000ee20000300800 */
[----:B0-----:R-:W-:-:S04]  /*2de0*/  IMAD.MOV.U32 R8, RZ, RZ, R2 ;  /* 0x000000ffff087224 */ /* 0x001fc800078e0002 */
[----:B------:R-:W-:-:S05]  /*2df0*/  @!P0 IMAD.MOV R8, RZ, RZ, -R8 ;  /* 0x000000ffff088224 */ /* 0x000fca00078e0a08 */
[----:B------:R-:W-:Y:S04]  /*2e00*/  STL [R1+0x3c], R8 ;  /* 0x00003c0801007387 */ /* 0x000fe80000100800 */
[----:B------:R-:W3:Y:S04]  /*2e10*/  LDL.LU R21, [R1+0x3e0] ;  /* 0x0003e00001157983 */ /* 0x000ee80000300800 */
[----:B------:R-:W-:Y:S01]  /*2e20*/  STL [R1+0x84], R6 ;  /* 0x0000840601007387 */ /* 0x000fe20000100800 */
[----:B----4-:R-:W-:Y:S02]  /*2e30*/  IABS R15, R26 ;  /* 0x0000001a000f7213 */ /* 0x010fe40000000000 */
[----:B------:R-:W-:-:S02]  /*2e40*/  ISETP.GE.AND P5, PT, R26, RZ, PT ;  /* 0x000000ff1a00720c */ /* 0x000fc40003fa6270 */
[----:B------:R-:W4:Y:S01]  /*2e50*/  LDL.LU R26, [R1+0x3e4] ;  /* 0x0003e400011a7983 */ /* 0x000f220000300800 */
[----:B------:R-:W-:Y:S02]  /*2e60*/  IABS R13, R27 ;  /* 0x0000001b000d7213 */ /* 0x000fe40000000000 */
[----:B------:R-:W-:Y:S02]  /*2e70*/  ISETP.GE.AND P1, PT, R27, RZ, PT ;  /* 0x000000ff1b00720c */ /* 0x000fe40003f26270 */
[----:B------:R-:W4:Y:S01]  /*2e80*/  LDL.LU R27, [R1+0x3e8] ;  /* 0x0003e800011b7983 */ /* 0x000f220000300800 */
[----:B------:R-:W-:-:S03]  /*2e90*/  IMAD.MOV.U32 R4, RZ, RZ, R5 ;  /* 0x000000ffff047224 */ /* 0x000fc600078e0005 */
[----:B------:R-:W4:Y:S01]  /*2ea0*/  LDL.LU R22, [R1+0x3ec] ;  /* 0x0003ec0001167983 */ /* 0x000f220000300800 */
[----:B------:R-:W-:-:S04]  /*2eb0*/  IMAD.HI.U32 R5, R14, R4, RZ ;  /* 0x000000040e057227 */ /* 0x000fc800078e00ff */
[----:B------:R-:W-:-:S04]  /*2ec0*/  IMAD.MOV R5, RZ, RZ, -R5 ;  /* 0x000000ffff057224 */ /* 0x000fc800078e0a05 */
[----:B-1----:R-:W-:-:S05]  /*2ed0*/  IMAD R0, R12, R5, R4 ;  /* 0x000000050c007224 */ /* 0x002fca00078e0204 */
[----:B------:R-:W-:Y:S01]  /*2ee0*/  ISETP.GT.U32.AND P2, PT, R12, R0, PT ;  /* 0x000000000c00720c */ /* 0x000fe20003f44070 */
[----:B------:R-:W-:-:S04]  /*2ef0*/  IMAD.HI.U32 R4, R14, R15, RZ ;  /* 0x0000000f0e047227 */ /* 0x000fc800078e00ff */
[----:B------:R-:W-:-:S08]  /*2f00*/  IMAD.MOV R4, RZ, RZ, -R4 ;  /* 0x000000ffff047224 */ /* 0x000fd000078e0a04 */
[----:B------:R-:W-:Y:S02]  /*2f10*/  @!P2 IMAD.IADD R0, R0, 0x1, -R12 ;  /* 0x000000010000a824 */ /* 0x000fe400078e0a0c */
[----:B------:R-:W-:Y:S02]  /*2f20*/  IMAD R15, R12, R4, R15 ;  /* 0x000000040c0f7224 */ /* 0x000fe400078e020f */
[----:B------:R-:W-:Y:S01]  /*2f30*/  IMAD.HI.U32 R4, R14, R13, RZ ;  /* 0x0000000d0e047227 */ /* 0x000fe200078e00ff */
[----:B------:R-:W-:-:S03]  /*2f40*/  ISETP.GT.U32.AND P2, PT, R12, R0, PT ;  /* 0x000000000c00720c */ /* 0x000fc60003f44070 */
[----:B------:R-:W-:-:S04]  /*2f50*/  IMAD.HI.U32 R5, R14, R16, RZ ;  /* 0x000000100e057227 */ /* 0x000fc800078e00ff */
[----:B------:R-:W-:Y:S02]  /*2f60*/  IMAD.MOV R4, RZ, RZ, -R4 ;  /* 0x000000ffff047224 */ /* 0x000fe400078e0a04 */
[----:B------:R-:W-:Y:S02]  /*2f70*/  IMAD.MOV R5, RZ, RZ, -R5 ;  /* 0x000000ffff057224 */ /* 0x000fe400078e0a05 */
[C---:B------:R-:W-:Y:S02]  /*2f80*/  IMAD R13, R12.reuse, R4, R13 ;  /* 0x000000040c0d7224 */ /* 0x040fe400078e020d */
[----:B------:R-:W-:Y:S02]  /*2f90*/  IMAD R16, R12, R5, R16 ;  /* 0x000000050c107224 */ /* 0x000fe400078e0210 */
[----:B------:R-:W-:Y:S01]  /*2fa0*/  @!P2 IMAD.IADD R0, R0, 0x1, -R12 ;  /* 0x000000010000a824 */ /* 0x000fe200078e0a0c */
[C---:B------:R-:W-:Y:S02]  /*2fb0*/  ISETP.GT.U32.AND P2, PT, R12.reuse, R13, PT ;  /* 0x0000000d0c00720c */ /* 0x040fe40003f44070 */
[----:B------:R-:W-:-:S02]  /*2fc0*/  ISETP.GT.U32.AND P4, PT, R12, R16, PT ;  /* 0x000000100c00720c */ /* 0x000fc40003f84070 */
[----:B------:R-:W-:Y:S01]  /*2fd0*/  ISETP.GT.U32.AND P0, PT, R12, R15, PT ;  /* 0x0000000f0c00720c */ /* 0x000fe20003f04070 */
[----:B------:R-:W-:-:S08]  /*2fe0*/  IMAD.MOV.U32 R3, RZ, RZ, R0 ;  /* 0x000000ffff037224 */ /* 0x000fd000078e0000 */
[--C-:B------:R-:W-:Y:S02]  /*2ff0*/  @!P2 IMAD.IADD R13, R13, 0x1, -R12.reuse ;  /* 0x000000010d0da824 */ /* 0x100fe400078e0a0c */
[----:B------:R-:W-:-:S03]  /*3000*/  @!P4 IMAD.IADD R16, R16, 0x1, -R12 ;  /* 0x000000011010c824 */ /* 0x000fc600078e0a0c */
[C---:B------:R-:W-:Y:S02]  /*3010*/  ISETP.GT.U32.AND P2, PT, R12.reuse, R13, PT ;  /* 0x0000000d0c00720c */ /* 0x040fe40003f44070 */
[----:B------:R-:W-:Y:S01]  /*3020*/  ISETP.GT.U32.AND P4, PT, R12, R16, PT ;  /* 0x000000100c00720c */ /* 0x000fe20003f84070 */
[----:B------:R-:W-:-:S05]  /*3030*/  @!P0 IMAD.IADD R15, R15, 0x1, -R12 ;  /* 0x000000010f0f8824 */ /* 0x000fca00078e0a0c */
[----:B------:R-:W-:-:S05]  /*3040*/  ISETP.GT.U32.AND P0, PT, R12, R15, PT ;  /* 0x0000000f0c00720c */ /* 0x000fca0003f04070 */
[--C-:B------:R-:W-:Y:S02]  /*3050*/  @!P2 IMAD.IADD R13, R13, 0x1, -R12.reuse ;  /* 0x000000010d0da824 */ /* 0x100fe400078e0a0c */
[----:B------:R-:W-:Y:S02]  /*3060*/  @!P4 IMAD.IADD R16, R16, 0x1, -R12 ;  /* 0x000000011010c824 */ /* 0x000fe400078e0a0c */
[----:B------:R-:W-:Y:S01]  /*3070*/  @!P6 IMAD.MOV R3, RZ, RZ, -R3 ;  /* 0x000000ffff03e224 */ /* 0x000fe200078e0a03 */
[----:B------:R-:W-:-:S03]  /*3080*/  IABS R11, R23 ;  /* 0x00000017000b7213 */ /* 0x000fc60000000000 */
[----:B------:R-:W-:Y:S01]  /*3090*/  @!P0 IMAD.IADD R15, R15, 0x1, -R12 ;  /* 0x000000010f0f8824 */ /* 0x000fe200078e0a0c */
[----:B------:R0:W-:Y:S01]  /*30a0*/  STL [R1+0x88], R3 ;  /* 0x0000880301007387 */ /* 0x0001e20000100800 */
[----:B------:R-:W-:-:S03]  /*30b0*/  ISETP.GE.AND P0, PT, R23, RZ, PT ;  /* 0x000000ff1700720c */ /* 0x000fc60003f06270 */
[----:B------:R-:W4:Y:S01]  /*30c0*/  LDL.LU R23, [R1+0x3f0] ;  /* 0x0003f00001177983 */ /* 0x000f220000300800 */
[----:B------:R-:W-:-:S04]  /*30d0*/  IMAD.HI.U32 R5, R14, R11, RZ ;  /* 0x0000000b0e057227 */ /* 0x000fc800078e00ff */
[----:B------:R-:W-:-:S04]  /*30e0*/  IMAD.MOV R5, RZ, RZ, -R5 ;  /* 0x000000ffff057224 */ /* 0x000fc800078e0a05 */
[----:B------:R-:W-:-:S05]  /*30f0*/  IMAD R11, R12, R5, R11 ;  /* 0x000000050c0b7224 */ /* 0x000fca00078e020b */
[----:B------:R-:W-:-:S13]  /*3100*/  ISETP.GT.U32.AND P6, PT, R12, R11, PT ;  /* 0x0000000b0c00720c */ /* 0x000fda0003fc4070 */
[----:B------:R-:W-:-:S05]  /*3110*/  @!P6 IMAD.IADD R11, R11, 0x1, -R12 ;  /* 0x000000010b0be824 */ /* 0x000fca00078e0a0c */
[----:B------:R-:W-:Y:S01]  /*3120*/  ISETP.GT.U32.AND P6, PT, R12, R11, PT ;  /* 0x0000000b0c00720c */ /* 0x000fe20003fc4070 */
[----:B------:R-:W-:-:S12]  /*3130*/  @!P3 IMAD.MOV R16, RZ, RZ, -R16 ;  /* 0x000000ffff10b224 */ /* 0x000fd800078e0a10 */
[----:B------:R-:W-:-:S04]  /*3140*/  @!P6 IMAD.IADD R11, R11, 0x1, -R12 ;  /* 0x000000010b0be824 */ /* 0x000fc800078e0a0c */
[----:B------:R-:W-:Y:S01]  /*3150*/  @!P0 IMAD.MOV R11, RZ, RZ, -R11 ;  /* 0x000000ffff0b8224 */ /* 0x000fe200078e0a0b */
[----:B--2---:R-:W-:-:S05]  /*3160*/  IABS R7, R24 ;  /* 0x0000001800077213 */ /* 0x004fca0000000000 */
[----:B------:R-:W-:Y:S01]  /*3170*/  IMAD.HI.U32 R2, R14, R7, RZ ;  /* 0x000000070e027227 */ /* 0x000fe200078e00ff */
[----:B---3--:R-:W-:-:S05]  /*3180*/  IABS R10, R25 ;  /* 0x00000019000a7213 */ /* 0x008fca0000000000 */
[----:B------:R-:W-:-:S04]  /*3190*/  IMAD.HI.U32 R0, R14, R10, RZ ;  /* 0x0000000a0e007227 */ /* 0x000fc800078e00ff */
[----:B------:R-:W-:Y:S02]  /*31a0*/  IMAD.MOV R0, RZ, RZ, -R0 ;  /* 0x000000ffff007224 */ /* 0x000fe400078e0a00 */
[----:B------:R-:W-:Y:S02]  /*31b0*/  IMAD.MOV R2, RZ, RZ, -R2 ;  /* 0x000000ffff027224 */ /* 0x000fe400078e0a02 */
[C---:B------:R-:W-:Y:S02]  /*31c0*/  IMAD R10, R12.reuse, R0, R10 ;  /* 0x000000000c0a7224 */ /* 0x040fe400078e020a */
[----:B------:R-:W-:-:S03]  /*31d0*/  IMAD R7, R12, R2, R7 ;  /* 0x000000020c077224 */ /* 0x000fc600078e0207 */
[C---:B------:R-:W-:Y:S02]  /*31e0*/  ISETP.GT.U32.AND P2, PT, R12.reuse, R10, PT ;  /* 0x0000000a0c00720c */ /* 0x040fe40003f44070 */
[----:B------:R-:W-:Y:S02]  /*31f0*/  ISETP.GT.U32.AND P4, PT, R12, R7, PT ;  /* 0x000000070c00720c */ /* 0x000fe40003f84070 */
[----:B0-----:R-:W-:-:S09]  /*3200*/  IABS R3, R20 ;  /* 0x0000001400037213 */ /* 0x001fd20000000000 */
[--C-:B------:R-:W-:Y:S01]  /*3210*/  @!P2 IMAD.IADD R10, R10, 0x1, -R12.reuse ;  /* 0x000000010a0aa824 */ /* 0x100fe200078e0a0c */
[----:B------:R-:W-:Y:S01]  /*3220*/  ISETP.GE.AND P2, PT, R24, RZ, PT ;  /* 0x000000ff1800720c */ /* 0x000fe20003f46270 */
[----:B------:R-:W-:Y:S01]  /*3230*/  @!P4 IMAD.IADD R7, R7, 0x1, -R12 ;  /* 0x000000010707c824 */ /* 0x000fe200078e0a0c */
[----:B------:R-:W2:Y:S01]  /*3240*/  LDL.LU R24, [R1+0x3f4] ;  /* 0x0003f40001187983 */ /* 0x000ea20000300800 */
[----:B------:R-:W-:-:S03]  /*3250*/  IMAD.HI.U32 R0, R14, R3, RZ ;  /* 0x000000030e007227 */ /* 0x000fc600078e00ff */
[----:B------:R-:W-:Y:S01]  /*3260*/  ISETP.GT.U32.AND P4, PT, R12, R7, PT ;  /* 0x000000070c00720c */ /* 0x000fe20003f84070 */
[----:B------:R-:W-:-:S04]  /*3270*/  IMAD.MOV R0, RZ, RZ, -R0 ;  /* 0x000000ffff007224 */ /* 0x000fc800078e0a00 */
[----:B------:R-:W-:-:S08]  /*3280*/  IMAD R3, R12, R0, R3 ;  /* 0x000000000c037224 */ /* 0x000fd000078e0203 */
[----:B------:R-:W-:Y:S01]  /*3290*/  @!P4 IMAD.IADD R7, R7, 0x1, -R12 ;  /* 0x000000010707c824 */ /* 0x000fe200078e0a0c */
[----:B------:R-:W-:Y:S02]  /*32a0*/  ISETP.GT.U32.AND P4, PT, R12, R3, PT ;  /* 0x000000030c00720c */ /* 0x000fe40003f84070 */
[----:B----4-:R-:W-:Y:S02]  /*32b0*/  IABS R8, R26 ;  /* 0x0000001a00087213 */ /* 0x010fe40000000000 */
[----:B------:R-:W-:-:S09]  /*32c0*/  IABS R6, R27 ;  /* 0x0000001b00067213 */ /* 0x000fd20000000000 */
[----:B------:R-:W-:Y:S01]  /*32d0*/  @!P4 IMAD.IADD R3, R3, 0x1, -R12 ;  /* 0x000000010303c824 */ /* 0x000fe200078e0a0c */
[----:B------:R-:W-:Y:S02]  /*32e0*/  ISETP.GE.AND P4, PT, R25, RZ, PT ;  /* 0x000000ff1900720c */ /* 0x000fe40003f86270 */
[----:B------:R-:W3:Y:S01]  /*32f0*/  LDL.LU R25, [R1+0x3f8] ;  /* 0x0003f80001197983 */ /* 0x000ee20000300800 */
[----:B------:R-:W-:-:S04]  /*3300*/  IMAD.HI.U32 R18, R14, R8, RZ ;  /* 0x000000080e127227 */ /* 0x000fc800078e00ff */
[----:B------:R-:W-:-:S04]  /*3310*/  IMAD.HI.U32 R17, R14, R6, RZ ;  /* 0x000000060e117227 */ /* 0x000fc800078e00ff */
[----:B------:R-:W-:Y:S02]  /*3320*/  IMAD.MOV R18, RZ, RZ, -R18 ;  /* 0x000000ffff127224 */ /* 0x000fe400078e0a12 */
[----:B------:R-:W-:Y:S02]  /*3330*/  IMAD.MOV R17, RZ, RZ, -R17 ;  /* 0x000000ffff117224 */ /* 0x000fe400078e0a11 */
[C---:B------:R-:W-:Y:S02]  /*3340*/  IMAD R8, R12.reuse, R18, R8 ;  /* 0x000000120c087224 */ /* 0x040fe400078e0208 */
[C---:B------:R-:W-:Y:S02]  /*3350*/  IMAD R6, R12.reuse, R17, R6 ;  /* 0x000000110c067224 */ /* 0x040fe400078e0206 */
[----:B------:R-:W-:Y:S01]  /*3360*/  @!P2 IMAD.MOV R7, RZ, RZ, -R7 ;  /* 0x000000ffff07a224 */ /* 0x000fe200078e0a07 */
[C---:B------:R-:W-:Y:S02]  /*3370*/  ISETP.GT.U32.AND P0, PT, R12.reuse, R8, PT ;  /* 0x000000080c00720c */ /* 0x040fe40003f04070 */
[----:B------:R-:W-:Y:S01]  /*3380*/  ISETP.GT.U32.AND P2, PT, R12, R6, PT ;  /* 0x000000060c00720c */ /* 0x000fe20003f44070 */
[----:B------:R-:W-:-:S02]  /*3390*/  @!P5 IMAD.MOV R15, RZ, RZ, -R15 ;  /* 0x000000ffff0fd224 */ /* 0x000fc400078e0a0f */
[----:B------:R-:W-:Y:S01]  /*33a0*/  @!P1 IMAD.MOV R13, RZ, RZ, -R13 ;  /* 0x000000ffff0d9224 */ /* 0x000fe200078e0a0d */
[----:B------:R-:W-:Y:S04]  /*33b0*/  STL [R1+0x38], R16 ;  /* 0x0000381001007387 */ /* 0x000fe80000100800 */
[----:B------:R-:W-:Y:S03]  /*33c0*/  STL [R1+0x34], R15 ;  /* 0x0000340f01007387 */ /* 0x000fe60000100800 */
[--C-:B------:R-:W-:Y:S01]  /*33d0*/  @!P0 IMAD.IADD R8, R8, 0x1, -R12.reuse ;  /* 0x0000000108088824 */ /* 0x100fe200078e0a0c */
[----:B------:R-:W-:Y:S01]  /*33e0*/  STL [R1+0x30], R13 ;  /* 0x0000300d01007387 */ /* 0x000fe20000100800 */
[----:B------:R-:W-:Y:S01]  /*33f0*/  ISETP.GE.AND P0, PT, R26, RZ, PT ;  /* 0x000000ff1a00720c */ /* 0x000fe20003f06270 */
[----:B------:R-:W-:-:S02]  /*3400*/  @!P2 IMAD.IADD R6, R6, 0x1, -R12 ;  /* 0x000000010606a824 */ /* 0x000fc400078e0a0c */
[----:B------:R-:W-:Y:S01]  /*3410*/  STL [R1+0x2c], R11 ;  /* 0x00002c0b01007387 */ /* 0x000fe20000100800 */
[----:B------:R-:W-:-:S03]  /*3420*/  ISETP.GE.AND P2, PT, R27, RZ, PT ;  /* 0x000000ff1b00720c */ /* 0x000fc60003f46270 */
[----:B------:R-:W-:Y:S04]  /*3430*/  STL [R1+0x28], R7 ;  /* 0x0000280701007387 */ /* 0x000fe80000100800 */
[----:B------:R-:W4:Y:S04]  /*3440*/  LDL.LU R26, [R1+0x3fc] ;  /* 0x0003fc00011a7983 */ /* 0x000f280000300800 */
[----:B------:R-:W4:Y:S01]  /*3450*/  LDL.LU R27, [R1+0x400] ;  /* 0x00040000011b7983 */ /* 0x000f220000300800 */
[----:B------:R-:W-:-:S05]  /*3460*/  IABS R9, R28 ;  /* 0x0000001c00097213 */ /* 0x000fca0000000000 */
[----:B------:R-:W-:-:S04]  /*3470*/  IMAD.HI.U32 R2, R14, R9, RZ ;  /* 0x000000090e027227 */ /* 0x000fc800078e00ff */
[----:B------:R-:W-:Y:S01]  /*3480*/  IMAD.MOV R2, RZ, RZ, -R2 ;  /* 0x000000ffff027224 */ /* 0x000fe200078e0a02 */
[----:B------:R-:W-:-:S03]  /*3490*/  IABS R4, R21 ;  /* 0x0000001500047213 */ /* 0x000fc60000000000 */
[----:B------:R-:W-:Y:S02]  /*34a0*/  IMAD R9, R12, R2, R9 ;  /* 0x000000020c097224 */ /* 0x000fe400078e0209 */
[----:B------:R-:W-:-:S03]  /*34b0*/  IMAD.HI.U32 R0, R14, R4, RZ ;  /* 0x000000040e007227 */ /* 0x000fc600078e00ff */
[----:B------:R-:W-:Y:S01]  /*34c0*/  ISETP.GT.U32.AND P6, PT, R12, R9, PT ;  /* 0x000000090c00720c */ /* 0x000fe20003fc4070 */
[----:B------:R-:W-:-:S04]  /*34d0*/  IMAD.MOV R0, RZ, RZ, -R0 ;  /* 0x000000ffff007224 */ /* 0x000fc800078e0a00 */
[----:B------:R-:W-:-:S08]  /*34e0*/  IMAD R4, R12, R0, R4 ;  /* 0x000000000c047224 */ /* 0x000fd000078e0204 */
[----:B------:R-:W-:Y:S01]  /*34f0*/  @!P6 IMAD.IADD R9, R9, 0x1, -R12 ;  /* 0x000000010909e824 */ /* 0x000fe200078e0a0c */
[C---:B------:R-:W-:Y:S02]  /*3500*/  ISETP.GT.U32.AND P6, PT, R12.reuse, R4, PT ;  /* 0x000000040c00720c */ /* 0x040fe40003fc4070 */
[----:B------:R-:W-:-:S11]  /*3510*/  ISETP.GT.U32.AND P3, PT, R12, R10, PT ;  /* 0x0000000a0c00720c */ /* 0x000fd60003f64070 */
[--C-:B------:R-:W-:Y:S01]  /*3520*/  @!P6 IMAD.IADD R4, R4, 0x1, -R12.reuse ;  /* 0x000000010404e824 */ /* 0x100fe200078e0a0c */
[----:B------:R-:W-:Y:S01]  /*3530*/  ISETP.GT.U32.AND P6, PT, R12, R9, PT ;  /* 0x000000090c00720c */ /* 0x000fe20003fc4070 */
[----:B------:R-:W-:-:S03]  /*3540*/  @!P3 IMAD.IADD R10, R10, 0x1, -R12 ;  /* 0x000000010a0ab824 */ /* 0x000fc600078e0a0c */
[----:B------:R-:W-:Y:S02]  /*3550*/  ISETP.GT.U32.AND P1, PT, R12, R4, PT ;  /* 0x000000040c00720c */ /* 0x000fe40003f24070 */
[----:B------:R-:W-:Y:S02]  /*3560*/  ISETP.GE.AND P3, PT, R28, RZ, PT ;  /* 0x000000ff1c00720c */ /* 0x000fe40003f66270 */
[----:B------:R-:W-:Y:S01]  /*3570*/  ISETP.GT.U32.AND P5, PT, R12, R3, PT ;  /* 0x000000030c00720c */ /* 0x000fe20003fa4070 */
[----:B------:R-:W-:-:S04]  /*3580*/  @!P4 IMAD.MOV R10, RZ, RZ, -R10 ;  /* 0x000000ffff0ac224 */ /* 0x000fc800078e0a0a */
[----:B------:R-:W-:Y:S01]  /*3590*/  @!P6 IMAD.IADD R9, R9, 0x1, -R12 ;  /* 0x000000010909e824 */ /* 0x000fe200078e0a0c */
[----:B------:R-:W-:-:S03]  /*35a0*/  ISETP.GE.AND P6, PT, R20, RZ, PT ;  /* 0x000000ff1400720c */ /* 0x000fc60003fc6270 */
[--C-:B------:R-:W-:Y:S01]  /*35b0*/  @!P1 IMAD.IADD R4, R4, 0x1, -R12.reuse ;  /* 0x0000000104049824 */ /* 0x100fe200078e0a0c */
[----:B------:R-:W-:Y:S01]  /*35c0*/  ISETP.GE.AND P1, PT, R21, RZ, PT ;  /* 0x000000ff1500720c */ /* 0x000fe20003f26270 */
[----:B------:R-:W-:Y:S01]  /*35d0*/  @!P3 IMAD.MOV R9, RZ, RZ, -R9 ;  /* 0x000000ffff09b224 */ /* 0x000fe200078e0a09 */
[----:B------:R-:W-:Y:S01]  /*35e0*/  IABS R2, R22 ;  /* 0x0000001600027213 */ /* 0x000fe20000000000 */
[----:B------:R-:W-:Y:S01]  /*35f0*/  @!P5 IMAD.IADD R3, R3, 0x1, -R12 ;  /* 0x000000010303d824 */ /* 0x000fe200078e0a0c */
[----:B------:R-:W-:Y:S01]  /*3600*/  ISETP.GT.U32.AND P3, PT, R12, R6, PT ;  /* 0x000000060c00720c */ /* 0x000fe20003f64070 */
[----:B------:R-:W-:Y:S02]  /*3610*/  STL [R1+0x24], R10 ;  /* 0x0000240a01007387 */ /* 0x000fe40000100800 */
[----:B------:R-:W-:Y:S02]  /*3620*/  IMAD.HI.U32 R0, R14, R2, RZ ;  /* 0x000000020e007227 */ /* 0x000fe400078e00ff */
[----:B------:R0:W-:Y:S02]  /*3630*/  STL [R1+0x20], R9 ;  /* 0x0000200901007387 */ /* 0x0001e40000100800 */
[----:B------:R-:W-:-:S02]  /*3640*/  IMAD.MOV R0, RZ, RZ, -R0 ;  /* 0x000000ffff007224 */ /* 0x000fc400078e0a00 */
[----:B------:R-:W-:Y:S02]  /*3650*/  @!P1 IMAD.MOV R4, RZ, RZ, -R4 ;  /* 0x000000ffff049224 */ /* 0x000fe400078e0a04 */
[----:B0-----:R-:W-:-:S04]  /*3660*/  IMAD.MOV.U32 R9, RZ, RZ, R3 ;  /* 0x000000ffff097224 */ /* 0x001fc800078e0003 */
[----:B------:R-:W-:Y:S02]  /*3670*/  @!P6 IMAD.MOV R9, RZ, RZ, -R9 ;  /* 0x000000ffff09e224 */ /* 0x000fe400078e0a09 */
[----:B------:R-:W-:Y:S02]  /*3680*/  IMAD R2, R12, R0, R2 ;  /* 0x000000000c027224 */ /* 0x000fe400078e0202 */
[----:B------:R-:W-:Y:S01]  /*3690*/  @!P3 IMAD.IADD R6, R6, 0x1, -R12 ;  /* 0x000000010606b824 */ /* 0x000fe200078e0a0c */
[----:B------:R-:W-:Y:S01]  /*36a0*/  STL [R1+0x78], R9 ;  /* 0x0000780901007387 */ /* 0x000fe20000100800 */
[----:B------:R-:W-:Y:S02]  /*36b0*/  IABS R5, R23 ;  /* 0x0000001700057213 */ /* 0x000fe40000000000 */
[----:B------:R-:W-:Y:S01]  /*36c0*/  ISETP.GE.AND P6, PT, R22, RZ, PT ;  /* 0x000000ff1600720c */ /* 0x000fe20003fc6270 */
[----:B------:R0:W-:Y:S02]  /*36d0*/  STL [R1+0x80], R4 ;  /* 0x0000800401007387 */ /* 0x0001e40000100800 */
[----:B------:R-:W-:-:S04]  /*36e0*/  IMAD.HI.U32 R7, R14, R5, RZ ;  /* 0x000000050e077227 */ /* 0x000fc800078e00ff */
[----:B------:R-:W-:-:S04]  /*36f0*/  IMAD.MOV R7, RZ, RZ, -R7 ;  /* 0x000000ffff077224 */ /* 0x000fc800078e0a07 */
[C---:B------:R-:W-:Y:S01]  /*3700*/  IMAD R5, R12.reuse, R7, R5 ;  /* 0x000000070c057224 */ /* 0x040fe200078e0205 */
[----:B------:R-:W-:-:S04]  /*3710*/  ISETP.GT.U32.AND P5, PT, R12, R2, PT ;  /* 0x000000020c00720c */ /* 0x000fc80003fa4070 */
[----:B------:R-:W-:-:S09]  /*3720*/  ISETP.GT.U32.AND P1, PT, R12, R5, PT ;  /* 0x000000050c00720c */ /* 0x000fd20003f24070 */
[----:B------:R-:W-:-:S04]  /*3730*/  @!P5 IMAD.IADD R2, R2, 0x1, -R12 ;  /* 0x000000010202d824 */ /* 0x000fc800078e0a0c */
[----:B------:R-:W-:Y:S01]  /*3740*/  @!P1 IMAD.IADD R5, R5, 0x1, -R12 ;  /* 0x0000000105059824 */ /* 0x000fe200078e0a0c */
[C---:B------:R-:W-:Y:S02]  /*3750*/  ISETP.GT.U32.AND P5, PT, R12.reuse, R8, PT ;  /* 0x000000080c00720c */ /* 0x040fe40003fa4070 */
[----:B------:R-:W-:Y:S01]  /*3760*/  ISETP.GT.U32.AND P4, PT, R12, R2, PT ;  /* 0x000000020c00720c */ /* 0x000fe20003f84070 */
[----:B------:R-:W-:-:S10]  /*3770*/  IMAD.MOV.U32 R10, RZ, RZ, R6 ;  /* 0x000000ffff0a7224 */ /* 0x000fd400078e0006 */
[----:B------:R-:W-:-:S04]  /*3780*/  @!P5 IMAD.IADD R8, R8, 0x1, -R12 ;  /* 0x000000010808d824 */ /* 0x000fc800078e0a0c */
[----:B------:R-:W-:Y:S01]  /*3790*/  @!P0 IMAD.MOV R8, RZ, RZ, -R8 ;  /* 0x000000ffff088224 */ /* 0x000fe200078e0a08 */
[----:B------:R-:W-:Y:S01]  /*37a0*/  ISETP.GT.U32.AND P0, PT, R12, R5, PT ;  /* 0x000000050c00720c */ /* 0x000fe20003f04070 */
[----:B------:R-:W-:Y:S02]  /*37b0*/  @!P4 IMAD.IADD R2, R2, 0x1, -R12 ;  /* 0x000000010202c824 */ /* 0x000fe400078e0a0c */
[----:B------:R-:W-:Y:S02]  /*37c0*/  @!P2 IMAD.MOV R10, RZ, RZ, -R10 ;  /* 0x000000ffff0aa224 */ /* 0x000fe400078e0a0a */
[----:B------:R-:W-:Y:S01]  /*37d0*/  @!P6 IMAD.MOV R2, RZ, RZ, -R2 ;  /* 0x000000ffff02e224 */ /* 0x000fe200078e0a02 */
[----:B--2---:R-:W-:Y:S02]  /*37e0*/  IABS R0, R24 ;  /* 0x0000001800007213 */ /* 0x004fe40000000000 */
[----:B------:R-:W-:Y:S02]  /*37f0*/  ISETP.GE.AND P3, PT, R24, RZ, PT ;  /* 0x000000ff1800720c */ /* 0x000fe40003f66270 */
[----:B------:R-:W2:Y:S04]  /*3800*/  LDL.LU R24, [R1+0x404] ;  /* 0x0004040001187983 */ /* 0x000ea80000300800 */
[----:B------:R-:W2:Y:S01]  /*3810*/  LDL.LU R22, [R1+0x408] ;  /* 0x0004080001167983 */ /* 0x000ea20000300800 */
[----:B---3--:R-:W-:-:S02]  /*3820*/  IABS R7, R25 ;  /* 0x0000001900077213 */ /* 0x008fc40000000000 */
[----:B------:R-:W-:Y:S02]  /*3830*/  ISETP.GE.AND P1, PT, R25, RZ, PT ;  /* 0x000000ff1900720c */ /* 0x000fe40003f26270 */
[----:B------:R-:W3:Y:S01]  /*3840*/  LDL.LU R25, [R1+0x40c] ;  /* 0x00040c0001197983 */ /* 0x000ee20000300800 */
[----:B------:R-:W-:-:S04]  /*3850*/  IMAD.HI.U32 R3, R14, R0, RZ ;  /* 0x000000000e037227 */ /* 0x000fc800078e00ff */
[----:B------:R-:W-:Y:S01]  /*3860*/  IMAD.MOV R3, RZ, RZ, -R3 ;  /* 0x000000ffff037224 */ /* 0x000fe200078e0a03 */
[----:B------:R1:W-:Y:S01]  /*3870*/  STL [R1+0x7c], R8 ;  /* 0x00007c0801007387 */ /* 0x0003e20000100800 */
[----:B------:R-:W-:Y:S02]  /*3880*/  @!P0 IMAD.IADD R5, R5, 0x1, -R12 ;  /* 0x0000000105058824 */ /* 0x000fe400078e0a0c */
[----:B------:R-:W-:Y:S01]  /*3890*/  IMAD R0, R12, R3, R0 ;  /* 0x000000030c007224 */ /* 0x000fe200078e0200 */
[----:B------:R-:W-:Y:S04]  /*38a0*/  STL [R1+0x1c], R10 ;  /* 0x00001c0a01007387 */ /* 0x000fe80000100800 */
[----:B------:R-:W-:Y:S01]  /*38b0*/  STL [R1+0x6c], R2 ;  /* 0x00006c0201007387 */ /* 0x000fe20000100800 */
[----:B----4-:R-:W-:-:S02]  /*38c0*/  IABS R3, R26 ;  /* 0x0000001a00037213 */ /* 0x010fc40000000000 */
[----:B------:R-:W-:Y:S02]  /*38d0*/  ISETP.GE.AND P2, PT, R26, RZ, PT ;  /* 0x000000ff1a00720c */ /* 0x000fe40003f46270 */
[----:B0-----:R-:W-:Y:S01]  /*38e0*/  IABS R4, R27 ;  /* 0x0000001b00047213 */ /* 0x001fe20000000000 */
[----:B------:R-:W4:Y:S01]  /*38f0*/  LDL.LU R26, [R1+0x410] ;  /* 0x00041000011a7983 */ /* 0x000f220000300800 */
[----:B------:R-:W-:-:S03]  /*3900*/  ISETP.GE.AND P0, PT, R27, RZ, PT ;  /* 0x000000ff1b00720c */ /* 0x000fc60003f06270 */
[----:B------:R-:W4:Y:S01]  /*3910*/  LDL.LU R27, [R1+0x414] ;  /* 0x00041400011b7983 */ /* 0x000f220000300800 */
[----:B------:R-:W-:Y:S01]  /*3920*/  IMAD.HI.U32 R9, R14, R7, RZ ;  /* 0x000000070e097227 */ /* 0x000fe200078e00ff */
[----:B------:R-:W-:-:S03]  /*3930*/  ISETP.GT.U32.AND P4, PT, R12, R0, PT ;  /* 0x000000000c00720c */ /* 0x000fc60003f84070 */
[----:B------:R-:W-:Y:S01]  /*3940*/  IMAD.MOV R9, RZ, RZ, -R9 ;  /* 0x000000ffff097224 */ /* 0x000fe200078e0a09 */
[----:B------:R-:W-:-:S03]  /*3950*/  ISETP.GE.AND P5, PT, R23, RZ, PT ;  /* 0x000000ff1700720c */ /* 0x000fc60003fa6270 */
[----:B------:R-:W-:Y:S02]  /*3960*/  IMAD R7, R12, R9, R7 ;  /* 0x000000090c077224 */ /* 0x000fe400078e0207 */
[----:B------:R-:W-:-:S03]  /*3970*/  IMAD.MOV.U32 R9, RZ, RZ, R5 ;  /* 0x000000ffff097224 */ /* 0x000fc600078e0005 */
[----:B------:R-:W-:Y:S01]  /*3980*/  ISETP.GT.U32.AND P6, PT, R12, R7, PT ;  /* 0x000000070c00720c */ /* 0x000fe20003fc4070 */
[----:B------:R-:W-:-:S04]  /*3990*/  @!P4 IMAD.IADD R0, R0, 0x1, -R12 ;  /* 0x000000010000c824 */ /* 0x000fc800078e0a0c */
[----:B------:R-:W-:Y:S01]  /*39a0*/  @!P5 IMAD.MOV R9, RZ, RZ, -R9 ;  /* 0x000000ffff09d224 */ /* 0x000fe200078e0a09 */
[----:B------:R-:W-:Y:S01]  /*39b0*/  ISETP.GT.U32.AND P4, PT, R12, R0, PT ;  /* 0x000000000c00720c */ /* 0x000fe20003f84070 */
[----:B-1----:R-:W-:-:S03]  /*39c0*/  IMAD.HI.U32 R8, R14, R3, RZ ;  /* 0x000000030e087227 */ /* 0x002fc600078e00ff */
[----:B------:R0:W-:Y:S03]  /*39d0*/  STL [R1+0x68], R9 ;  /* 0x0000680901007387 */ /* 0x0001e60000100800 */
[----:B------:R-:W-:Y:S01]  /*39e0*/  @!P6 IMAD.IADD R7, R7, 0x1, -R12 ;  /* 0x000000010707e824 */ /* 0x000fe200078e0a0c */
[----:B------:R-:W4:Y:S01]  /*39f0*/  LDL.LU R23, [R1+0x418] ;  /* 0x0004180001177983 */ /* 0x000f220000300800 */
[----:B------:R-:W-:-:S03]  /*3a00*/  IMAD.MOV R8, RZ, RZ, -R8 ;  /* 0x000000ffff087224 */ /* 0x000fc600078e0a08 */
[C---:B------:R-:W-:Y:S01]  /*3a10*/  ISETP.GT.U32.AND P5, PT, R12.reuse, R7, PT ;  /* 0x000000070c00720c */ /* 0x040fe20003fa4070 */
[----:B------:R-:W-:Y:S02]  /*3a20*/  IMAD R3, R12, R8, R3 ;  /* 0x000000080c037224 */ /* 0x000fe400078e0203 */
[----:B------:R-:W-:-:S04]  /*3a30*/  @!P4 IMAD.IADD R0, R0, 0x1, -R12 ;  /* 0x000000010000c824 */ /* 0x000fc800078e0a0c */
[----:B0-----:R-:W-:-:S04]  /*3a40*/  IMAD.MOV.U32 R9, RZ, RZ, R0 ;  /* 0x000000ffff097224 */ /* 0x001fc800078e0000 */
[----:B------:R-:W-:Y:S02]  /*3a50*/  @!P3 IMAD.MOV R9, RZ, RZ, -R9 ;  /* 0x000000ffff09b224 */ /* 0x000fe400078e0a09 */
[----:B------:R-:W-:Y:S02]  /*3a60*/  @!P5 IMAD.IADD R7, R7, 0x1, -R12 ;  /* 0x000000010707d824 */ /* 0x000fe400078e0a0c */
[----:B------:R-:W-:-:S04]  /*3a70*/  IMAD.HI.U32 R6, R14, R4, RZ ;  /* 0x000000040e067227 */ /* 0x000fc800078e00ff */
[----:B------:R-:W-:-:S04]  /*3a80*/  IMAD.MOV R6, RZ, RZ, -R6 ;  /* 0x000000ffff067224 */ /* 0x000fc800078e0a06 */
[C---:B------:R-:W-:Y:S01]  /*3a90*/  IMAD R4, R12.reuse, R6, R4 ;  /* 0x000000060c047224 */ /* 0x040fe200078e0204 */
[----:B------:R-:W-:-:S04]  /*3aa0*/  ISETP.GT.U32.AND P4, PT, R12, R3, PT ;  /* 0x000000030c00720c */ /* 0x000fc80003f84070 */
[----:B------:R-:W-:-:S09]  /*3ab0*/  ISETP.GT.U32.AND P6, PT, R12, R4, PT ;  /* 0x000000040c00720c */ /* 0x000fd20003fc4070 */
[----:B------:R-:W-:-:S04]  /*3ac0*/  @!P4 IMAD.IADD R3, R3, 0x1, -R12 ;  /* 0x000000010303c824 */ /* 0x000fc800078e0a0c */
[----:B------:R-:W-:Y:S01]  /*3ad0*/  @!P6 IMAD.IADD R4, R4, 0x1, -R12 ;  /* 0x000000010404e824 */ /* 0x000fe200078e0a0c */
[----:B------:R-:W-:-:S04]  /*3ae0*/  ISETP.GT.U32.AND P4, PT, R12, R3, PT ;  /* 0x000000030c00720c */ /* 0x000fc80003f84070 */
[----:B------:R-:W-:-:S09]  /*3af0*/  ISETP.GT.U32.AND P6, PT, R12, R4, PT ;  /* 0x000000040c00720c */ /* 0x000fd20003fc4070 */
[----:B------:R-:W-:-:S04]  /*3b00*/  @!P4 IMAD.IADD R3, R3, 0x1, -R12 ;  /* 0x000000010303c824 */ /* 0x000fc800078e0a0c */
[----:B------:R-:W-:-:S04]  /*3b10*/  @!P6 IMAD.IADD R4, R4, 0x1, -R12 ;  /* 0x000000010404e824 */ /* 0x000fc800078e0a0c */
[----:B------:R-:W-:Y:S01]  /*3b20*/  @!P0 IMAD.MOV R4, RZ, RZ, -R4 ;  /* 0x000000ffff048224 */ /* 0x000fe200078e0a04 */
[----:B--2---:R-:W-:-:S05]  /*3b30*/  IABS R8, R22 ;  /* 0x0000001600087213 */ /* 0x004fca0000000000 */
[----:B------:R-:W-:Y:S01]  /*3b40*/  IMAD.HI.U32 R0, R14, R8, RZ ;  /* 0x000000080e007227 */ /* 0x000fe200078e00ff */
[----:B------:R-:W-:Y:S02]  /*3b50*/  IABS R2, R24 ;  /* 0x0000001800027213 */ /* 0x000fe40000000000 */
[----:B------:R-:W-:Y:S01]  /*3b60*/  ISETP.GE.AND P3, PT, R24, RZ, PT ;  /* 0x000000ff1800720c */ /* 0x000fe20003f66270 */
[----:B------:R-:W-:Y:S01]  /*3b70*/  IMAD.MOV R0, RZ, RZ, -R0 ;  /* 0x000000ffff007224 */ /* 0x000fe200078e0a00 */
[----:B------:R-:W2:Y:S03]  /*3b80*/  LDL.LU R24, [R1+0x41c] ;  /* 0x00041c0001187983 */ /* 0x000ea60000300800 */
[----:B------:R-:W-:Y:S01]  /*3b90*/  IMAD R8, R12, R0, R8 ;  /* 0x000000000c087224 */ /* 0x000fe200078e0208 */
[----:B------:R0:W-:Y:S01]  /*3ba0*/  STL [R1+0xb8], R9 ;  /* 0x0000b80901007387 */ /* 0x0001e20000100800 */
[----:B------:R-:W-:-:S04]  /*3bb0*/  IMAD.HI.U32 R5, R14, R2, RZ ;  /* 0x000000020e057227 */ /* 0x000fc800078e00ff */
[----:B0-----:R-:W-:-:S04]  /*3bc0*/  IMAD.MOV.U32 R9, RZ, RZ, R7 ;  /* 0x000000ffff097224 */ /* 0x001fc800078e0007 */
[----:B------:R-:W-:Y:S01]  /*3bd0*/  @!P1 IMAD.MOV R9, RZ, RZ, -R9 ;  /* 0x000000ffff099224 */ /* 0x000fe200078e0a09 */
[----:B------:R-:W-:Y:S01]  /*3be0*/  ISETP.GT.U32.AND P1, PT, R12, R8, PT ;  /* 0x000000080c00720c */ /* 0x000fe20003f24070 */
[----:B------:R-:W-:-:S04]  /*3bf0*/  IMAD.MOV R5, RZ, RZ, -R5 ;  /* 0x000000ffff057224 */ /* 0x000fc800078e0a05 */
[C---:B------:R-:W-:Y:S01]  /*3c00*/  IMAD R2, R12.reuse, R5, R2 ;  /* 0x000000050c027224 */ /* 0x040fe200078e0202 */
[----:B---3--:R-:W-:Y:S01]  /*3c10*/  IABS R6, R25 ;  /* 0x0000001900067213 */ /* 0x008fe20000000000 */
[----:B------:R0:W-:Y:S03]  /*3c20*/  STL [R1+0xac], R9 ;  /* 0x0000ac0901007387 */ /* 0x0001e60000100800 */
[----:B------:R-:W-:-:S03]  /*3c30*/  ISETP.GT.U32.AND P5, PT, R12, R2, PT ;  /* 0x000000020c00720c */ /* 0x000fc60003fa4070 */
[----:B------:R-:W-:Y:S01]  /*3c40*/  @!P1 IMAD.IADD R8, R8, 0x1, -R12 ;  /* 0x0000000108089824 */ /* 0x000fe200078e0a0c */
[----:B------:R-:W-:Y:S02]  /*3c50*/  ISETP.GE.AND P1, PT, R25, RZ, PT ;  /* 0x000000ff1900720c */ /* 0x000fe40003f26270 */
[----:B------:R-:W3:Y:S01]  /*3c60*/  LDL.LU R25, [R1+0x420] ;  /* 0x0004200001197983 */ /* 0x000ee20000300800 */
[----:B------:R-:W-:-:S04]  /*3c70*/  IMAD.HI.U32 R5, R14, R6, RZ ;  /* 0x000000060e057227 */ /* 0x000fc800078e00ff */
[----:B------:R-:W-:Y:S02]  /*3c80*/  IMAD.MOV R5, RZ, RZ, -R5 ;  /* 0x000000ffff057224 */ /* 0x000fe400078e0a05 */
[----:B------:R-:W-:Y:S02]  /*3c90*/  @!P5 IMAD.IADD R2, R2, 0x1, -R12 ;  /* 0x000000010202d824 */ /* 0x000fe400078e0a0c */
[----:B------:R-:W-:-:S03]  /*3ca0*/  IMAD R6, R12, R5, R6 ;  /* 0x000000050c067224 */ /* 0x000fc600078e0206 */
[C---:B------:R-:W-:Y:S02]  /*3cb0*/  ISETP.GT.U32.AND P5, PT, R12.reuse, R2, PT ;  /* 0x000000020c00720c */ /* 0x040fe40003fa4070 */
[----:B------:R-:W-:Y:S01]  /*3cc0*/  ISETP.GT.U32.AND P6, PT, R12, R6, PT ;  /* 0x000000060c00720c */ /* 0x000fe20003fc4070 */
[----:B0-----:R-:W-:-:S04]  /*3cd0*/  IMAD.MOV.U32 R9, RZ, RZ, R3 ;  /* 0x000000ffff097224 */ /* 0x001fc800078e0003 */
[----:B------:R-:W-:-:S06]  /*3ce0*/  @!P2 IMAD.MOV R9, RZ, RZ, -R9 ;  /* 0x000000ffff09a224 */ /* 0x000fcc00078e0a09 */
[--C-:B------:R-:W-:Y:S01]  /*3cf0*/  @!P5 IMAD.IADD R2, R2, 0x1, -R12.reuse ;  /* 0x000000010202d824 */ /* 0x100fe200078e0a0c */
[----:B------:R0:W-:Y:S01]  /*3d00*/  STL [R1+0xa4], R9 ;  /* 0x0000a40901007387 */ /* 0x0001e20000100800 */
[----:B------:R-:W-:Y:S02]  /*3d10*/  @!P6 IMAD.IADD R6, R6, 0x1, -R12 ;  /* 0x000000010606e824 */ /* 0x000fe400078e0a0c */
[----:B------:R-:W-:Y:S01]  /*3d20*/  @!P3 IMAD.MOV R2, RZ, RZ, -R2 ;  /* 0x000000ffff02b224 */ /* 0x000fe200078e0a02 */
[----:B------:R-:W-:Y:S01]  /*3d30*/  STL [R1+0x9c], R4 ;  /* 0x00009c0401007387 */ /* 0x000fe20000100800 */
[----:B----4-:R-:W-:Y:S02]  /*3d40*/  IABS R0, R26 ;  /* 0x0000001a00007213 */ /* 0x010fe40000000000 */
[----:B------:R-:W-:Y:S02]  /*3d50*/  ISETP.GE.AND P6, PT, R26, RZ, PT ;  /* 0x000000ff1a00720c */ /* 0x000fe40003fc6270 */
[----:B------:R-:W-:-:S02]  /*3d60*/  IABS R7, R27 ;  /* 0x0000001b00077213 */ /* 0x000fc40000000000 */
[----:B------:R-:W-:Y:S02]  /*3d70*/  ISETP.GE.AND P3, PT, R27, RZ, PT ;  /* 0x000000ff1b00720c */ /* 0x000fe40003f66270 */
[----:B------:R-:W4:Y:S04]  /*3d80*/  LDL.LU R27, [R1+0x424] ;  /* 0x00042400011b7983 */ /* 0x000f280000300800 */
[----:B------:R-:W4:Y:S01]  /*3d90*/  LDL.LU R26, [R1+0x428] ;  /* 0x00042800011a7983 */ /* 0x000f220000300800 */
[----:B------:R-:W-:-:S04]  /*3da0*/  IMAD.HI.U32 R5, R14, R0, RZ ;  /* 0x000000000e057227 */ /* 0x000fc800078e00ff */
[----:B------:R-:W-:-:S04]  /*3db0*/  IMAD.MOV R5, RZ, RZ, -R5 ;  /* 0x000000ffff057224 */ /* 0x000fc800078e0a05 */
[----:B------:R-:W-:-:S05]  /*3dc0*/  IMAD R0, R12, R5, R0 ;  /* 0x000000050c007224 */ /* 0x000fca00078e0200 */
[C---:B------:R-:W-:Y:S02]  /*3dd0*/  ISETP.GT.U32.AND P5, PT, R12.reuse, R0, PT ;  /* 0x000000000c00720c */ /* 0x040fe40003fa4070 */
[----:B------:R-:W-:Y:S02]  /*3de0*/  ISETP.GT.U32.AND P2, PT, R12, R8, PT ;  /* 0x000000080c00720c */ /* 0x000fe40003f44070 */
[----:B------:R-:W-:Y:S01]  /*3df0*/  ISETP.GE.AND P4, PT, R22, RZ, PT ;  /* 0x000000ff1600720c */ /* 0x000fe20003f86270 */
[----:B------:R-:W-:Y:S01]  /*3e00*/  IMAD.HI.U32 R3, R14, R7, RZ ;  /* 0x000000070e037227 */ /* 0x000fe200078e00ff */
[----:B------:R-:W-:-:S07]  /*3e10*/  ISETP.GT.U32.AND P0, PT, R12, R6, PT ;  /* 0x000000060c00720c */ /* 0x000fce0003f04070 */
[--C-:B------:R-:W-:Y:S02]  /*3e20*/  @!P5 IMAD.IADD R0, R0, 0x1, -R12.reuse ;  /* 0x000000010000d824 */ /* 0x100fe400078e0a0c */
[----:B------:R-:W-:-:S03]  /*3e30*/  @!P2 IMAD.IADD R8, R8, 0x1, -R12 ;  /* 0x000000010808a824 */ /* 0x000fc600078e0a0c */
[C---:B------:R-:W-:Y:S01]  /*3e40*/  ISETP.GT.U32.AND P5, PT, R12.reuse, R0, PT ;  /* 0x000000000c00720c */ /* 0x040fe20003fa4070 */
[----:B------:R-:W-:Y:S01]  /*3e50*/  IMAD.MOV R3, RZ, RZ, -R3 ;  /* 0x000000ffff037224 */ /* 0x000fe200078e0a03 */
[----:B------:R-:W-:Y:S01]  /*3e60*/  IABS R5, R23 ;  /* 0x0000001700057213 */ /* 0x000fe20000000000 */
[----:B------:R-:W-:Y:S02]  /*3e70*/  IMAD.MOV.U32 R10, RZ, RZ, R8 ;  /* 0x000000ffff0a7224 */ /* 0x000fe400078e0008 */
[----:B------:R-:W-:Y:S02]  /*3e80*/  IMAD R3, R12, R3, R7 ;  /* 0x000000030c037224 */ /* 0x000fe400078e0207 */
[----:B------:R-:W-:Y:S01]  /*3e90*/  @!P4 IMAD.MOV R10, RZ, RZ, -R10 ;  /* 0x000000ffff0ac224 */ /* 0x000fe200078e0a0a */
[----:B------:R-:W-:Y:S01]  /*3ea0*/  STL [R1+0x94], R2 ;  /* 0x0000940201007387 */ /* 0x000fe20000100800 */
[----:B0-----:R-:W-:Y:S01]  /*3eb0*/  IMAD.HI.U32 R9, R14, R5, RZ ;  /* 0x000000050e097227 */ /* 0x001fe200078e00ff */
[----:B------:R-:W-:-:S02]  /*3ec0*/  ISETP.GT.U32.AND P2, PT, R12, R3, PT ;  /* 0x000000030c00720c */ /* 0x000fc40003f44070 */
[----:B------:R-:W4:Y:S01]  /*3ed0*/  LDL.LU R20, [R1+0x42c] ;  /* 0x00042c0001147983 */ /* 0x000f220000300800 */
[--C-:B------:R-:W-:Y:S01]  /*3ee0*/  @!P0 IMAD.IADD R6, R6, 0x1, -R12.reuse ;  /* 0x0000000106068824 */ /* 0x100fe200078e0a0c */
[----:B------:R-:W-:Y:S01]  /*3ef0*/  ISETP.GE.AND P0, PT, R23, RZ, PT ;  /* 0x000000ff1700720c */ /* 0x000fe20003f06270 */
[----:B------:R-:W-:Y:S01]  /*3f00*/  @!P5 IMAD.IADD R0, R0, 0x1, -R12 ;  /* 0x000000010000d824 */ /* 0x000fe200078e0a0c */
[----:B------:R-:W4:Y:S01]  /*3f10*/  LDL.LU R23, [R1+0x430] ;  /* 0x0004300001177983 */ /* 0x000f220000300800 */
[----:B------:R-:W-:-:S03]  /*3f20*/  IMAD.MOV R8, RZ, RZ, -R9 ;  /* 0x000000ffff087224 */ /* 0x000fc600078e0a09 */
[----:B------:R0:W-:Y:S01]  /*3f30*/  STL [R1+0x90], R10 ;  /* 0x0000900a01007387 */ /* 0x0001e20000100800 */
[----:B------:R-:W-:-:S04]  /*3f40*/  IMAD.MOV.U32 R9, RZ, RZ, R0 ;  /* 0x000000ffff097224 */ /* 0x000fc800078e0000 */
[----:B------:R-:W-:Y:S02]  /*3f50*/  @!P6 IMAD.MOV R9, RZ, RZ, -R9 ;  /* 0x000000ffff09e224 */ /* 0x000fe400078e0a09 */
[----:B0-----:R-:W-:-:S04]  /*3f60*/  IMAD.MOV.U32 R10, RZ, RZ, R6 ;  /* 0x000000ffff0a7224 */ /* 0x001fc800078e0006 */
[----:B------:R-:W-:Y:S02]  /*3f70*/  @!P1 IMAD.MOV R10, RZ, RZ, -R10 ;  /* 0x000000ffff0a9224 */ /* 0x000fe400078e0a0a */
[----:B------:R-:W-:-:S03]  /*3f80*/  @!P2 IMAD.IADD R3, R3, 0x1, -R12 ;  /* 0x000000010303a824 */ /* 0x000fc600078e0a0c */
[----:B------:R-:W-:Y:S04]  /*3f90*/  STL [R1+0x64], R10 ;  /* 0x0000640a01007387 */ /* 0x000fe80000100800 */
[----:B------:R0:W-:Y:S01]  /*3fa0*/  STL [R1+0x70], R9 ;  /* 0x0000700901007387 */ /* 0x0001e20000100800 */
[----:B------:R-:W-:-:S13]  /*3fb0*/  ISETP.GT.U32.AND P4, PT, R12, R3, PT ;  /* 0x000000030c00720c */ /* 0x000fda0003f84070 */
[----:B------:R-:W-:Y:S01]  /*3fc0*/  @!P4 IMAD.IADD R3, R3, 0x1, -R12 ;  /* 0x000000010303c824 */ /* 0x000fe200078e0a0c */
[----:B--2---:R-:W-:Y:S02]  /*3fd0*/  IABS R4, R24 ;  /* 0x0000001800047213 */ /* 0x004fe40000000000 */
[----:B------:R-:W-:Y:S02]  /*3fe0*/  ISETP.GE.AND P2, PT, R24, RZ, PT ;  /* 0x000000ff1800720c */ /* 0x000fe40003f46270 */
[----:B------:R-:W2:Y:S01]  /*3ff0*/  LDL.LU R24, [R1+0x434] ;  /* 0x0004340001187983 */ /* 0x000ea20000300800 */
[----:B------:R-:W-:-:S04]  /*4000*/  IMAD.HI.U32 R7, R14, R4, RZ ;  /* 0x000000040e077227 */ /* 0x000fc800078e00ff */
[----:B------:R-:W-:-:S04]  /*4010*/  IMAD.MOV R7, RZ, RZ, -R7 ;  /* 0x000000ffff077224 */ /* 0x000fc800078e0a07 */
[----:B------:R-:W-:-:S05]  /*4020*/  IMAD R4, R12, R7, R4 ;  /* 0x000000070c047224 */ /* 0x000fca00078e0204 */
[----:B------:R-:W-:Y:S02]  /*4030*/  ISETP.GT.U32.AND P6, PT, R12, R4, PT ;  /* 0x000000040c00720c */ /* 0x000fe40003fc4070 */
[----:B---3--:R-:W-:Y:S02]  /*4040*/  IABS R2, R25 ;  /* 0x0000001900027213 */ /* 0x008fe40000000000 */
[----:B------:R-:W-:Y:S02]  /*4050*/  ISETP.GE.AND P1, PT, R25, RZ, PT ;  /* 0x000000ff1900720c */ /* 0x000fe40003f26270 */
[----:B------:R-:W3:Y:S01]  /*4060*/  LDL.LU R25, [R1+0x438] ;  /* 0x0004380001197983 */ /* 0x000ee20000300800 */
[----:B------:R-:W-:-:S06]  /*4070*/  IMAD.MOV.U32 R7, RZ, RZ, R3 ;  /* 0x000000ffff077224 */ /* 0x000fcc00078e0003 */
[----:B------:R-:W-:Y:S01]  /*4080*/  @!P6 IMAD.IADD R4, R4, 0x1, -R12 ;  /* 0x000000010404e824 */ /* 0x000fe200078e0a0c */
[----:B------:R-:W3:Y:S01]  /*4090*/  LDL.LU R21, [R1+0x43c] ;  /* 0x00043c0001157983 */ /* 0x000ee20000300800 */
[----:B------:R-:W-:-:S03]  /*40a0*/  @!P3 IMAD.MOV R7, RZ, RZ, -R7 ;  /* 0x000000ffff07b224 */ /* 0x000fc600078e0a07 */
[----:B------:R-:W-:Y:S02]  /*40b0*/  ISETP.GT.U32.AND P3, PT, R12, R4, PT ;  /* 0x000000040c00720c */ /* 0x000fe40003f64070 */
[----:B------:R1:W-:Y:S11]  /*40c0*/  STL [R1+0x74], R7 ;  /* 0x0000740701007387 */ /* 0x0003f60000100800 */
[----:B------:R-:W-:Y:S01]  /*40d0*/  @!P3 IMAD.IADD R4, R4, 0x1, -R12 ;  /* 0x000000010404b824 */ /* 0x000fe200078e0a0c */
[----:B----4-:R-:W-:-:S02]  /*40e0*/  IABS R0, R26 ;  /* 0x0000001a00007213 */ /* 0x010fc40000000000 */
[----:B------:R-:W-:Y:S02]  /*40f0*/  ISETP.GE.AND P3, PT, R26, RZ, PT ;  /* 0x000000ff1a00720c */ /* 0x000fe40003f66270 */
[----:B------:R-:W4:Y:S01]  /*4100*/  LDL.LU R26, [R1+0x440] ;  /* 0x00044000011a7983 */ /* 0x000f220000300800 */
[----:B------:R-:W-:Y:S02]  /*4110*/  IMAD R5, R12, R8, R5 ;  /* 0x000000080c057224 */ /* 0x000fe400078e0205 */
[----:B------:R-:W-:Y:S01]  /*4120*/  IMAD.HI.U32 R6, R14, R2, RZ ;  /* 0x000000020e067227 */ /* 0x000fe200078e00ff */
[----:B------:R-:W-:Y:S01]  /*4130*/  ISETP.GE.AND P4, PT, R27, RZ, PT ;  /* 0x000000ff1b00720c */ /* 0x000fe20003f86270 */
[----:B------:R-:W4:Y:S01]  /*4140*/  LDL.LU R22, [R1+0x444] ;  /* 0x0004440001167983 */ /* 0x000f220000300800 */
[----:B------:R-:W-:Y:S01]  /*4150*/  ISETP.GT.U32.AND P5, PT, R12, R5, PT ;  /* 0x000000050c00720c */ /* 0x000fe20003fa4070 */
[----:B------:R-:W-:-:S04]  /*4160*/  IMAD.MOV R6, RZ, RZ, -R6 ;  /* 0x000000ffff067224 */ /* 0x000fc800078e0a06 */
[----:B------:R-:W-:-:S08]  /*4170*/  IMAD R2, R12, R6, R2 ;  /* 0x000000060c027224 */ /* 0x000fd000078e0202 */
[----:B------:R-:W-:Y:S01]  /*4180*/  @!P5 IMAD.IADD R5, R5, 0x1, -R12 ;  /* 0x000000010505d824 */ /* 0x000fe200078e0a0c */
[----:B------:R-:W-:Y:S02]  /*4190*/  ISETP.GT.U32.AND P5, PT, R12, R2, PT ;  /* 0x000000020c00720c */ /* 0x000fe40003fa4070 */
[----:B------:R-:W-:Y:S01]  /*41a0*/  IABS R8, R27 ;  /* 0x0000001b00087213 */ /* 0x000fe20000000000 */
[----:B0-----:R-:W-:Y:S01]  /*41b0*/  IMAD.HI.U32 R9, R14, R0, RZ ;  /* 0x000000000e097227 */ /* 0x001fe200078e00ff */
[----:B------:R-:W-:-:S03]  /*41c0*/  ISETP.GT.U32.AND P6, PT, R12, R5, PT ;  /* 0x000000050c00720c */ /* 0x000fc60003fc4070 */
[----:B------:R-:W-:-:S06]  /*41d0*/  IMAD.HI.U32 R3, R14, R8, RZ ;  /* 0x000000080e037227 */ /* 0x000fcc00078e00ff */
[----:B------:R-:W-:-:S05]  /*41e0*/  @!P5 IMAD.IADD R2, R2, 0x1, -R12 ;  /* 0x000000010202d824 */ /* 0x000fca00078e0a0c */
[C---:B------:R-:W-:Y:S01]  /*41f0*/  ISETP.GT.U32.AND P5, PT, R12.reuse, R2, PT ;  /* 0x000000020c00720c */ /* 0x040fe20003fa4070 */
[----:B------:R-:W-:Y:S02]  /*4200*/  IMAD.MOV R3, RZ, RZ, -R3 ;  /* 0x000000ffff037224 */ /* 0x000fe400078e0a03 */
[----:B------:R-:W-:Y:S02]  /*4210*/  IMAD.MOV R9, RZ, RZ, -R9 ;  /* 0x000000ffff097224 */ /* 0x000fe400078e0a09 */
[C---:B------:R-:W-:Y:S02]  /*4220*/  IMAD R8, R12.reuse, R3, R8 ;  /* 0x000000030c087224 */ /* 0x040fe400078e0208 */
[C---:B------:R-:W-:Y:S02]  /*4230*/  IMAD R0, R12.reuse, R9, R0 ;  /* 0x000000090c007224 */ /* 0x040fe400078e0200 */
[----:B------:R-:W-:Y:S01]  /*4240*/  @!P6 IMAD.IADD R5, R5, 0x1, -R12 ;  /* 0x000000010505e824 */ /* 0x000fe200078e0a0c */
[----:B------:R-:W-:-:S03]  /*4250*/  ISETP.GT.U32.AND P6, PT, R12, R8, PT ;  /* 0x000000080c00720c */ /* 0x000fc60003fc4070 */
[----:B------:R-:W-:Y:S01]  /*4260*/  @!P5 IMAD.IADD R2, R2, 0x1, -R12 ;  /* 0x000000010202d824 */ /* 0x000fe200078e0a0c */
[----:B------:R-:W-:Y:S02]  /*4270*/  ISETP.GT.U32.AND P5, PT, R12, R0, PT ;  /* 0x000000000c00720c */ /* 0x000fe40003fa4070 */
[----:B------:R-:W-:Y:S01]  /*4280*/  IABS R28, R20 ;  /* 0x00000014001c7213 */ /* 0x000fe20000000000 */
[----:B------:R-:W-:-:S04]  /*4290*/  @!P0 IMAD.MOV R5, RZ, RZ, -R5 ;  /* 0x000000ffff058224 */ /* 0x000fc800078e0a05 */
[----:B-1----:R-:W-:Y:S01]  /*42a0*/  IMAD.HI.U32 R7, R14, R28, RZ ;  /* 0x0000001c0e077227 */ /* 0x002fe200078e00ff */
[----:B------:R-:W-:-:S03]  /*42b0*/  IABS R27, R23 ;  /* 0x00000017001b7213 */ /* 0x000fc60000000000 */
[--C-:B------:R-:W-:Y:S02]  /*42c0*/  @!P6 IMAD.IADD R8, R8, 0x1, -R12.reuse ;  /* 0x000000010808e824 */ /* 0x100fe400078e0a0c */
[----:B------:R-:W-:Y:S02]  /*42d0*/  @!P5 IMAD.IADD R0, R0, 0x1, -R12 ;  /* 0x000000010000d824 */ /* 0x000fe400078e0a0c */
[----:B------:R-:W-:Y:S01]  /*42e0*/  IMAD.MOV R7, RZ, RZ, -R7 ;  /* 0x000000ffff077224 */ /* 0x000fe200078e0a07 */
[----:B------:R0:W-:Y:S01]  /*42f0*/  STL [R1+0x18], R5 ;  /* 0x0000180501007387 */ /* 0x0001e20000100800 */
[C---:B------:R-:W-:Y:S02]  /*4300*/  ISETP.GT.U32.AND P6, PT, R12.reuse, R8, PT ;  /* 0x000000080c00720c */ /* 0x040fe40003fc4070 */
[C---:B------:R-:W-:Y:S01]  /*4310*/  IMAD R28, R12.reuse, R7, R28 ;  /* 0x000000070c1c7224 */ /* 0x040fe200078e021c */
[----:B------:R-:W-:Y:S01]  /*4320*/  ISETP.GT.U32.AND P5, PT, R12, R0, PT ;  /* 0x000000000c00720c */ /* 0x000fe20003fa4070 */
[----:B------:R-:W-:-:S04]  /*4330*/  IMAD.HI.U32 R6, R14, R27, RZ ;  /* 0x0000001b0e067227 */ /* 0x000fc800078e00ff */
[----:B0-----:R-:W-:Y:S01]  /*4340*/  IMAD.MOV.U32 R5, RZ, RZ, R2 ;  /* 0x000000ffff057224 */ /* 0x001fe200078e0002 */
[C---:B------:R-:W-:Y:S01]  /*4350*/  ISETP.GT.U32.AND P0, PT, R12.reuse, R28, PT ;  /* 0x0000001c0c00720c */ /* 0x040fe20003f04070 */
[----:B------:R-:W-:Y:S02]  /*4360*/  IMAD.MOV R6, RZ, RZ, -R6 ;  /* 0x000000ffff067224 */ /* 0x000fe400078e0a06 */
[----:B------:R-:W-:Y:S02]  /*4370*/  @!P2 IMAD.MOV R4, RZ, RZ, -R4 ;  /* 0x000000ffff04a224 */ /* 0x000fe400078e0a04 */
[----:B------:R-:W-:Y:S02]  /*4380*/  @!P1 IMAD.MOV R5, RZ, RZ, -R5 ;  /* 0x000000ffff059224 */ /* 0x000fe400078e0a05 */
[----:B------:R-:W-:Y:S01]  /*4390*/  IMAD R27, R12, R6, R27 ;  /* 0x000000060c1b7224 */ /* 0x000fe200078e021b */
[----:B------:R3:W-:Y:S01]  /*43a0*/  STL [R1+0x14], R4 ;  /* 0x0000140401007387 */ /* 0x0007e20000100800 */
[--C-:B------:R-:W-:Y:S01]  /*43b0*/  @!P6 IMAD.IADD R8, R8, 0x1, -R12.reuse ;  /* 0x000000010808e824 */ /* 0x100fe200078e0a0c */
[----:B------:R-:W-:Y:S01]  /*43c0*/  ISETP.GE.AND P6, PT, R23, RZ, PT ;  /* 0x000000ff1700720c */ /* 0x000fe20003fc6270 */
[----:B------:R-:W-:Y:S01]  /*43d0*/  @!P5 IMAD.IADD R0, R0, 0x1, -R12 ;  /* 0x000000010000d824 */ /* 0x000fe200078e0a0c */
[----:B------:R0:W-:Y:S01]  /*43e0*/  STL [R1+0xc], R5 ;  /* 0x00000c0501007387 */ /* 0x0001e20000100800 */
[----:B------:R-:W-:-:S03]  /*43f0*/  ISETP.GT.U32.AND P1, PT, R12, R27, PT ;  /* 0x0000001b0c00720c */ /* 0x000fc60003f24070 */
[----:B------:R-:W4:Y:S01]  /*4400*/  LDL.LU R23, [R1+0x448] ;  /* 0x0004480001177983 */ /* 0x000f220000300800 */
[----:B------:R-:W-:Y:S02]  /*4410*/  @!P0 IMAD.IADD R28, R28, 0x1, -R12 ;  /* 0x000000011c1c8824 */ /* 0x000fe400078e0a0c */
[----:B------:R-:W-:-:S03]  /*4420*/  @!P4 IMAD.MOV R8, RZ, RZ, -R8 ;  /* 0x000000ffff08c224 */ /* 0x000fc600078e0a08 */
[----:B------:R-:W-:Y:S02]  /*4430*/  ISETP.GT.U32.AND P0, PT, R12, R28, PT ;  /* 0x0000001c0c00720c */ /* 0x000fe40003f04070 */
[----:B------:R1:W-:Y:S02]  /*4440*/  STL [R1+0x8], R8 ;  /* 0x0000080801007387 */ /* 0x0003e40000100800 */
[----:B------:R-:W-:Y:S01]  /*4450*/  @!P1 IMAD.IADD R27, R27, 0x1, -R12 ;  /* 0x000000011b1b9824 */ /* 0x000fe200078e0a0c */
[----:B------:R-:W-:-:S04]  /*4460*/  ISETP.GE.AND P2, PT, R20, RZ, PT ;  /* 0x000000ff1400720c */ /* 0x000fc80003f46270 */
[----:B------:R-:W-:-:S04]  /*4470*/  ISETP.GT.U32.AND P1, PT, R12, R27, PT ;  /* 0x0000001b0c00720c */ /* 0x000fc80003f24070 */
[----:B------:R-:W-:Y:S02]  /*4480*/  @!P0 IMAD.IADD R28, R28, 0x1, -R12 ;  /* 0x000000011c1c8824 */ /* 0x000fe400078e0a0c */
[----:B------:R-:W-:-:S03]  /*4490*/  @!P3 IMAD.MOV R0, RZ, RZ, -R0 ;  /* 0x000000ffff00b224 */ /* 0x000fc600078e0a00 */
[----:B------:R-:W-:-:S04]  /*44a0*/  @!P2 IMAD.MOV R28, RZ, RZ, -R28 ;  /* 0x000000ffff1ca224 */ /* 0x000fc800078e0a1c */
[----:B------:R-:W-:-:S04]  /*44b0*/  @!P1 IMAD.IADD R27, R27, 0x1, -R12 ;  /* 0x000000011b1b9824 */ /* 0x000fc800078e0a0c */
[----:B------:R-:W-:Y:S01]  /*44c0*/  @!P6 IMAD.MOV R27, RZ, RZ, -R27 ;  /* 0x000000ffff1be224 */ /* 0x000fe200078e0a1b */
[----:B--2---:R-:W-:-:S05]  /*44d0*/  IABS R3, R24 ;  /* 0x0000001800037213 */ /* 0x004fca0000000000 */
[----:B------:R-:W-:-:S04]  /*44e0*/  IMAD.HI.U32 R2, R14, R3, RZ ;  /* 0x000000030e027227 */ /* 0x000fc800078e00ff */
[----:B------:R-:W-:-:S04]  /*44f0*/  IMAD.MOV R2, RZ, RZ, -R2 ;  /* 0x000000ffff027224 */ /* 0x000fc800078e0a02 */
[----:B------:R-:W-:-:S05]  /*4500*/  IMAD R3, R12, R2, R3 ;  /* 0x000000020c037224 */ /* 0x000fca00078e0203 */
[----:B------:R-:W-:Y:S02]  /*4510*/  ISETP.GT.U32.AND P5, PT, R12, R3, PT ;  /* 0x000000030c00720c */ /* 0x000fe40003fa4070 */
[----:B---3--:R-:W-:-:S11]  /*4520*/  IABS R4, R25 ;  /* 0x0000001900047213 */ /* 0x008fd60000000000 */
[----:B------:R-:W-:Y:S02]  /*4530*/  @!P5 IMAD.IADD R3, R3, 0x1, -R12 ;  /* 0x000000010303d824 */ /* 0x000fe400078e0a0c */
[----:B------:R-:W-:Y:S01]  /*4540*/  IMAD.HI.U32 R9, R14, R4, RZ ;  /* 0x000000040e097227 */ /* 0x000fe200078e00ff */
[----:B------:R-:W-:Y:S02]  /*4550*/  ISETP.GE.AND P5, PT, R24, RZ, PT ;  /* 0x000000ff1800720c */ /* 0x000fe40003fa6270 */
[----:B------:R-:W2:Y:S01]  /*4560*/  LDL.LU R24, [R1+0x44c] ;  /* 0x00044c0001187983 */ /* 0x000ea20000300800 */
[----:B------:R-:W-:Y:S01]  /*4570*/  IMAD.MOV R9, RZ, RZ, -R9 ;  /* 0x000000ffff097224 */ /* 0x000fe200078e0a09 */
[----:B------:R-:W-:-:S03]  /*4580*/  ISETP.GT.U32.AND P4, PT, R12, R3, PT ;  /* 0x000000030c00720c */ /* 0x000fc60003f84070 */
[----:B------:R-:W-:-:S05]  /*4590*/  IMAD R4, R12, R9, R4 ;  /* 0x000000090c047224 */ /* 0x000fca00078e0204 */
[----:B------:R-:W-:-:S05]  /*45a0*/  ISETP.GT.U32.AND P0, PT, R12, R4, PT ;  /* 0x000000040c00720c */ /* 0x000fca0003f04070 */
[----:B------:R-:W-:-:S04]  /*45b0*/  @!P4 IMAD.IADD R3, R3, 0x1, -R12 ;  /* 0x000000010303c824 */ /* 0x000fc800078e0a0c */
[----:B------:R-:W-:-:S04]  /*45c0*/  @!P5 IMAD.MOV R3, RZ, RZ, -R3 ;  /* 0x000000ffff03d224 */ /* 0x000fc800078e0a03 */
[----:B------:R-:W-:Y:S01]  /*45d0*/  @!P0 IMAD.IADD R4, R4, 0x1, -R12 ;  /* 0x0000000104048824 */ /* 0x000fe200078e0a0c */
[----:B------:R-:W-:Y:S02]  /*45e0*/  ISETP.GE.AND P0, PT, R25, RZ, PT ;  /* 0x000000ff1900720c */ /* 0x000fe40003f06270 */
[----:B------:R-:W3:Y:S04]  /*45f0*/  LDL.LU R25, [R1+0x450] ;  /* 0x0004500001197983 */ /* 0x000ee80000300800 */
[----:B------:R0:W-:Y:S04]  /*4600*/  STL [R1+0x4], R0 ;  /* 0x0000040001007387 */ /* 0x0001e80000100800 */
[----:B------:R-:W-:Y:S01]  /*4610*/  STL [R1+0x3db4], R28 ;  /* 0x003db41c01007387 */ /* 0x000fe20000100800 */
[----:B----4-:R-:W-:-:S02]  /*4620*/  IABS R6, R26 ;  /* 0x0000001a00067213 */ /* 0x010fc40000000000 */
[----:B------:R-:W-:Y:S01]  /*4630*/  ISETP.GE.AND P5, PT, R26, RZ, PT ;  /* 0x000000ff1a00720c */ /* 0x000fe20003fa6270 */
[----:B------:R-:W-:Y:S04]  /*4640*/  STL [R1+0x3e30], R27 ;  /* 0x003e301b01007387 */ /* 0x000fe80000100800 */
[----:B------:R-:W-:Y:S04]  /*4650*/  STL [R1+0x3db8], R3 ;  /* 0x003db80301007387 */ /* 0x000fe80000100800 */
[----:B------:R-:W4:Y:S01]  /*4660*/  LDL.LU R26, [R1+0x454] ;  /* 0x00045400011a7983 */ /* 0x000f220000300800 */
[----:B0-----:R-:W-:Y:S01]  /*4670*/  IABS R5, R21 ;  /* 0x0000001500057213 */ /* 0x001fe20000000000 */
[C---:B------:R-:W-:Y:S01]  /*4680*/  IMAD.HI.U32 R9, R14.reuse, R6, RZ ;  /* 0x000000060e097227 */ /* 0x040fe200078e00ff */
[----:B------:R-:W-:Y:S01]  /*4690*/  IABS R7, R22 ;  /* 0x0000001600077213 */ /* 0x000fe20000000000 */
[----:B------:R-:W4:Y:S02]  /*46a0*/  LDL.LU R20, [R1+0x458] ;  /* 0x0004580001147983 */ /* 0x000f240000300800 */
[----:B------:R-:W-:-:S04]  /*46b0*/  IMAD.HI.U32 R2, R14, R5, RZ ;  /* 0x000000050e027227 */ /* 0x000fc800078e00ff */
[----:B------:R-:W-:-:S04]  /*46c0*/  IMAD.MOV R2, RZ, RZ, -R2 ;  /* 0x000000ffff027224 */ /* 0x000fc800078e0a02 */
[----:B------:R-:W-:-:S05]  /*46d0*/  IMAD R5, R12, R2, R5 ;  /* 0x000000020c057224 */ /* 0x000fca00078e0205 */
[----:B------:R-:W-:Y:S01]  /*46e0*/  ISETP.GT.U32.AND P1, PT, R12, R5, PT ;  /* 0x000000050c00720c */ /* 0x000fe20003f24070 */
[----:B------:R-:W-:Y:S01]  /*46f0*/  IMAD.MOV R9, RZ, RZ, -R9 ;  /* 0x000000ffff097224 */ /* 0x000fe200078e0a09 */
[----:B------:R-:W-:Y:S01]  /*4700*/  ISETP.GE.AND P2, PT, R21, RZ, PT ;  /* 0x000000ff1500720c */ /* 0x000fe20003f46270 */
[----:B------:R-:W-:Y:S01]  /*4710*/  IMAD.HI.U32 R2, R14, R7, RZ ;  /* 0x000000070e027227 */ /* 0x000fe200078e00ff */
[----:B------:R-:W-:Y:S01]  /*4720*/  ISETP.GT.U32.AND P3, PT, R12, R4, PT ;  /* 0x000000040c00720c */ /* 0x000fe20003f64070 */
[----:B------:R-:W4:Y:S08]  /*4730*/  LDL.LU R21, [R1+0x45c] ;  /* 0x00045c0001157983 */ /* 0x000f300000300800 */
[----:B------:R-:W-:-:S05]  /*4740*/  @!P1 IMAD.IADD R5, R5, 0x1, -R12 ;  /* 0x0000000105059824 */ /* 0x000fca00078e0a0c */
[C---:B------:R-:W-:Y:S01]  /*4750*/  ISETP.GT.U32.AND P1, PT, R12.reuse, R5, PT ;  /* 0x000000050c00720c */ /* 0x040fe20003f24070 */
[----:B------:R-:W-:Y:S02]  /*4760*/  IMAD R6, R12, R9, R6 ;  /* 0x000000090c067224 */ /* 0x000fe400078e0206 */
[----:B------:R-:W-:-:S03]  /*4770*/  IMAD.MOV R2, RZ, RZ, -R2 ;  /* 0x000000ffff027224 */ /* 0x000fc600078e0a02 */
[C---:B------:R-:W-:Y:S01]  /*4780*/  ISETP.GT.U32.AND P4, PT, R12.reuse, R6, PT ;  /* 0x000000060c00720c */ /* 0x040fe20003f84070 */
[----:B------:R-:W-:-:S06]  /*4790*/  IMAD R7, R12, R2, R7 ;  /* 0x000000020c077224 */ /* 0x000fcc00078e0207 */
[----:B------:R-:W-:-:S04]  /*47a0*/  @!P1 IMAD.IADD R5, R5, 0x1, -R12 ;  /* 0x0000000105059824 */ /* 0x000fc800078e0a0c */
[----:B------:R-:W-:Y:S01]  /*47b0*/  @!P2 IMAD.MOV R5, RZ, RZ, -R5 ;  /* 0x000000ffff05a224 */ /* 0x000fe200078e0a05 */
[----:B------:R-:W-:Y:S01]  /*47c0*/  ISETP.GT.U32.AND P6, PT, R12, R7, PT ;  /* 0x000000070c00720c */ /* 0x000fe20003fc4070 */
[--C-:B------:R-:W-:Y:S02]  /*47d0*/  @!P3 IMAD.IADD R4, R4, 0x1, -R12.reuse ;  /* 0x000000010404b824 */ /* 0x100fe400078e0a0c */
[----:B------:R-:W-:Y:S01]  /*47e0*/  @!P4 IMAD.IADD R6, R6, 0x1, -R12 ;  /* 0x000000010606c824 */ /* 0x000fe200078e0a0c */
[----:B-1----:R-:W-:-:S05]  /*47f0*/  IABS R8, R23 ;  /* 0x0000001700087213 */ /* 0x002fca0000000000 */
[----:B------:R-:W-:-:S04]  /*4800*/  IMAD.HI.U32 R0, R14, R8, RZ ;  /* 0x000000080e007227 */ /* 0x000fc800078e00ff */
[----:B------:R-:W-:-:S04]  /*4810*/  IMAD.MOV R0, RZ, RZ, -R0 ;  /* 0x000000ffff007224 */ /* 0x000fc800078e0a00 */
[----:B------:R-:W-:-:S05]  /*4820*/  IMAD R8, R12, R0, R8 ;  /* 0x000000000c087224 */ /* 0x000fca00078e0208 */
[C---:B------:R-:W-:Y:S01]  /*4830*/  ISETP.GT.U32.AND P2, PT, R12.reuse, R8, PT ;  /* 0x000000080c00720c */ /* 0x040fe20003f44070 */
[----:B------:R-:W-:Y:S01]  /*4840*/  @!P0 IMAD.MOV R4, RZ, RZ, -R4 ;  /* 0x000000ffff048224 */ /* 0x000fe200078e0a04 */
[----:B------:R-:W-:Y:S02]  /*4850*/  ISETP.GT.U32.AND P4, PT, R12, R6, PT ;  /* 0x000000060c00720c */ /* 0x000fe40003f84070 */
[----:B------:R-:W-:Y:S02]  /*4860*/  ISETP.GE.AND P3, PT, R22, RZ, PT ;  /* 0x000000ff1600720c */ /* 0x000fe40003f66270 */
[----:B------:R-:W-:Y:S01]  /*4870*/  STL [R1+0x3dbc], R4 ;  /* 0x003dbc0401007387 */ /* 0x000fe20000100800 */
[----:B------:R-:W-:-:S03]  /*4880*/  @!P6 IMAD.IADD R7, R7, 0x1, -R12 ;  /* 0x000000010707e824 */ /* 0x000fc600078e0a0c */
[----:B------:R-:W4:Y:S03]  /*4890*/  LDL.LU R22, [R1+0x460] ;  /* 0x0004600001167983 */ /* 0x000f260000300800 */
[--C-:B------:R-:W-:Y:S01]  /*48a0*/  @!P2 IMAD.IADD R8, R8, 0x1, -R12.reuse ;  /* 0x000000010808a824 */ /* 0x100fe200078e0a0c */
[----:B------:R-:W-:Y:S01]  /*48b0*/  ISETP.GE.AND P1, PT, R23, RZ, PT ;  /* 0x000000ff1700720c */ /* 0x000fe20003f26270 */
[----:B------:R-:W-:Y:S01]  /*48c0*/  STL [R1+0x3dc0], R5 ;  /* 0x003dc00501007387 */ /* 0x000fe20000100800 */
[----:B------:R-:W-:Y:S01]  /*48d0*/  ISETP.GT.U32.AND P6, PT, R12, R7, PT ;  /* 0x000000070c00720c */ /* 0x000fe20003fc4070 */
[----:B------:R-:W-:Y:S02]  /*48e0*/  @!P4 IMAD.IADD R6, R6, 0x1, -R12 ;  /* 0x000000010606c824 */ /* 0x000fe400078e0a0c */
[----:B------:R-:W4:Y:S02]  /*48f0*/  LDL.LU R23, [R1+0x464] ;  /* 0x0004640001177983 */ /* 0x000f240000300800 */
[----:B------:R-:W-:Y:S01]  /*4900*/  @!P5 IMAD.MOV R6, RZ, RZ, -R6 ;  /* 0x000000ffff06d224 */ /* 0x000fe200078e0a06 */
[----:B------:R-:W-:-:S07]  /*4910*/  ISETP.GT.U32.AND P5, PT, R12, R8, PT ;  /* 0x000000080c00720c */ /* 0x000fce0003fa4070 */
[----:B------:R-:W-:-:S04]  /*4920*/  @!P6 IMAD.IADD R7, R7, 0x1, -R12 ;  /* 0x000000010707e824 */ /* 0x000fc800078e0a0c */
[----:B------:R-:W-:Y:S02]  /*4930*/  @!P3 IMAD.MOV R7, RZ, RZ, -R7 ;  /* 0x000000ffff07b224 */ /* 0x000fe400078e0a07 */
[----:B------:R-:W-:-:S04]  /*4940*/  @!P5 IMAD.IADD R8, R8, 0x1, -R12 ;  /* 0x000000010808d824 */ /* 0x000fc800078e0a0c */
[----:B------:R-:W-:Y:S01]  /*4950*/  @!P1 IMAD.MOV R8, RZ, RZ, -R8 ;  /* 0x000000ffff089224 */ /* 0x000fe200078e0a08 */
[----:B--2---:R-:W-:-:S05]  /*4960*/  IABS R9, R24 ;  /* 0x0000001800097213 */ /* 0x004fca0000000000 */
[----:B------:R-:W-:-:S04]  /*4970*/  IMAD.HI.U32 R2, R14, R9, RZ ;  /* 0x000000090e027227 */ /* 0x000fc800078e00ff */
[----:B------:R-:W-:-:S04]  /*4980*/  IMAD.MOV R2, RZ, RZ, -R2 ;  /* 0x000000ffff027224 */ /* 0x000fc800078e0a02 */
[----:B------:R-:W-:-:S05]  /*4990*/  IMAD R9, R12, R2, R9 ;  /* 0x000000020c097224 */ /* 0x000fca00078e0209 */
[----:B------:R-:W-:Y:S02]  /*49a0*/  ISETP.GT.U32.AND P2, PT, R12, R9, PT ;  /* 0x000000090c00720c */ /* 0x000fe40003f44070 */
[----:B------:R-:W-:Y:S02]  /*49b0*/  ISETP.GE.AND P0, PT, R24, RZ, PT ;  /* 0x000000ff1800720c */ /* 0x000fe40003f06270 */
[----:B------:R-:W2:Y:S01]  /*49c0*/  LDL.LU R24, [R1+0x468] ;  /* 0x0004680001187983 */ /* 0x000ea20000300800 */
[----:B---3--:R-:W-:-:S05]  /*49d0*/  IABS R10, R25 ;  /* 0x00000019000a7213 */ /* 0x008fca0000000000 */
[----:B------:R-:W-:-:S04]  /*49e0*/  IMAD.HI.U32 R0, R14, R10, RZ ;  /* 0x0000000a0e007227 */ /* 0x000fc800078e00ff */
[----:B------:R-:W-:Y:S02]  /*49f0*/  @!P2 IMAD.IADD R9, R9, 0x1, -R12 ;  /* 0x000000010909a824 */ /* 0x000fe400078e0a0c */
[----:B------:R-:W-:Y:S01]  /*4a00*/  IMAD.MOV R0, RZ, RZ, -R0 ;  /* 0x000000ffff007224 */ /* 0x000fe200078e0a00 */
[----:B----4-:R-:W-:Y:S02]  /*4a10*/  IABS R11, R26 ;  /* 0x0000001a000b7213 */ /* 0x010fe40000000000 */
[----:B------:R-:W-:-:S03]  /*4a20*/  ISETP.GT.U32.AND P2, PT, R12, R9, PT ;  /* 0x000000090c00720c */ /* 0x000fc60003f44070 */
[----:B------:R-:W-:-:S04]  /*4a30*/  IMAD.HI.U32 R2, R14, R11, RZ ;  /* 0x0000000b0e027227 */ /* 0x000fc800078e00ff */
[----:B------:R-:W-:Y:S02]  /*4a40*/  IMAD.MOV R2, RZ, RZ, -R2 ;  /* 0x000000ffff027224 */ /* 0x000fe400078e0a02 */
[C---:B------:R-:W-:Y:S02]  /*4a50*/  IMAD R10, R12.reuse, R0, R10 ;  /* 0x000000000c0a7224 */ /* 0x040fe400078e020a */
[----:B------:R-:W-:-:S03]  /*4a60*/  IMAD R11, R12, R2, R11 ;  /* 0x000000020c0b7224 */ /* 0x000fc600078e020b */
[C---:B------:R-:W-:Y:S02]  /*4a70*/  ISETP.GT.U32.AND P3, PT, R12.reuse, R10, PT ;  /* 0x0000000a0c00720c */ /* 0x040fe40003f64070 */
[----:B------:R-:W-:Y:S01]  /*4a80*/  ISETP.GT.U32.AND P5, PT, R12, R11, PT ;  /* 0x0000000b0c00720c */ /* 0x000fe20003fa4070 */
[----:B------:R-:W-:Y:S01]  /*4a90*/  @!P2 IMAD.IADD R9, R9, 0x1, -R12 ;  /* 0x000000010909a824 */ /* 0x000fe200078e0a0c */
[----:B------:R-:W-:Y:S02]  /*4aa0*/  ISETP.GE.AND P4, PT, R25, RZ, PT ;  /* 0x000000ff1900720c */ /* 0x000fe40003f86270 */
[----:B------:R-:W3:Y:S01]  /*4ab0*/  LDL.LU R25, [R1+0x46c] ;  /* 0x00046c0001197983 */ /* 0x000ee20000300800 */
[----:B------:R-:W-:-:S03]  /*4ac0*/  @!P0 IMAD.MOV R9, RZ, RZ, -R9 ;  /* 0x000000ffff098224 */ /* 0x000fc600078e0a09 */
[----:B------:R-:W-:Y:S03]  /*4ad0*/  STL [R1+0x3dc4], R6 ;  /* 0x003dc40601007387 */ /* 0x000fe60000100800 */
[--C-:B------:R-:W-:Y:S01]  /*4ae0*/  @!P3 IMAD.IADD R10, R10, 0x1, -R12.reuse ;  /* 0x000000010a0ab824 */ /* 0x100fe200078e0a0c */
[----:B------:R-:W-:Y:S01]  /*4af0*/  STL [R1+0x3dc8], R7 ;  /* 0x003dc80701007387 */ /* 0x000fe20000100800 */
[----:B------:R-:W-:-:S03]  /*4b00*/  @!P5 IMAD.IADD R11, R11, 0x1, -R12 ;  /* 0x000000010b0bd824 */ /* 0x000fc600078e0a0c */
[----:B------:R-:W-:Y:S04]  /*4b10*/  STL [R1+0x3dcc], R8 ;  /* 0x003dcc0801007387 */ /* 0x000fe80000100800 */
[----:B------:R0:W-:Y:S01]  /*4b20*/  STL [R1+0x3dd0], R9 ;  /* 0x003dd00901007387 */ /* 0x0001e20000100800 */
[C---:B------:R-:W-:Y:S02]  /*4b30*/  ISETP.GT.U32.AND P3, PT, R12.reuse, R10, PT ;  /* 0x0000000a0c00720c */ /* 0x040fe40003f64070 */
[----:B------:R-:W-:Y:S01]  /*4b40*/  ISETP.GT.U32.AND P5, PT, R12, R11, PT ;  /* 0x0000000b0c00720c */ /* 0x000fe20003fa4070 */
[----:B0-----:R-:W4:Y:S01]  /*4b50*/  LDL.LU R9, [R1+0x470] ;  /* 0x0004700001097983 */ /* 0x001f220000300800 */
[----:B------:R-:W-:-:S03]  /*4b60*/  ISETP.GE.AND P6, PT, R26, RZ, PT ;  /* 0x000000ff1a00720c */ /* 0x000fc60003fc6270 */
[----:B------:R-:W4:Y:S06]  /*4b70*/  LDL.LU R5, [R1+0x474] ;  /* 0x0004740001057983 */ /* 0x000f2c0000300800 */
[--C-:B------:R-:W-:Y:S01]  /*4b80*/  @!P3 IMAD.IADD R10, R10, 0x1, -R12.reuse ;  /* 0x000000010a0ab824 */ /* 0x100fe200078e0a0c */
[----:B------:R-:W4:Y:S01]  /*4b90*/  LDL.LU R3, [R1+0x478] ;  /* 0x0004780001037983 */ /* 0x000f220000300800 */
[----:B------:R-:W-:Y:S02]  /*4ba0*/  @!P5 IMAD.IADD R11, R11, 0x1, -R12 ;  /* 0x000000010b0bd824 */ /* 0x000fe400078e0a0c */
[----:B------:R-:W-:-:S02]  /*4bb0*/  @!P4 IMAD.MOV R10, RZ, RZ, -R10 ;  /* 0x000000ffff0ac224 */ /* 0x000fc400078e0a0a */
[----:B------:R-:W-:-:S03]  /*4bc0*/  @!P6 IMAD.MOV R11, RZ, RZ, -R11 ;  /* 0x000000ffff0be224 */ /* 0x000fc600078e0a0b */
[----:B------:R-:W-:Y:S04]  /*4bd0*/  STL [R1+0x3dd4], R10 ;  /* 0x003dd40a01007387 */ /* 0x000fe80000100800 */
[----:B------:R-:W4:Y:S04]  /*4be0*/  LDL.LU R28, [R1+0x47c] ;  /* 0x00047c00011c7983 */ /* 0x000f280000300800 */
[----:B------:R0:W-:Y:S04]  /*4bf0*/  STL [R1+0x3dd8], R11 ;  /* 0x003dd80b01007387 */ /* 0x0001e80000100800 */
[----:B------:R-:W4:Y:S04]  /*4c00*/  LDL.LU R4, [R1+0x480] ;  /* 0x0004800001047983 */ /* 0x000f280000300800 */
[----:B------:R-:W4:Y:S04]  /*4c10*/  LDL.LU R8, [R1+0x484] ;  /* 0x0004840001087983 */ /* 0x000f280000300800 */
[----:B------:R-:W4:Y:S04]  /*4c20*/  LDL.LU R7, [R1+0x488] ;  /* 0x0004880001077983 */ /* 0x000f280000300800 */
[----:B------:R-:W4:Y:S04]  /*4c30*/  LDL.LU R6, [R1+0x48c] ;  /* 0x00048c0001067983 */ /* 0x000f280000300800 */
[----:B0-----:R-:W4:Y:S01]  /*4c40*/  LDL R11, [R1+0x15c4] ;  /* 0x0015c400010b7983 */ /* 0x001f220000100800 */
[----:B------:R-:W-:-:S05]  /*4c50*/  IABS R26, R21 ;  /* 0x00000015001a7213 */ /* 0x000fca0000000000 */
[----:B------:R-:W-:-:S04]  /*4c60*/  IMAD.HI.U32 R2, R14, R26, RZ ;  /* 0x0000001a0e027227 */ /* 0x000fc800078e00ff */
[----:B------:R-:W-:Y:S01]  /*4c70*/  IMAD.MOV R2, RZ, RZ, -R2 ;  /* 0x000000ffff027224 */ /* 0x000fe200078e0a02 */
[----:B------:R-:W-:-:S03]  /*4c80*/  IABS R13, R20 ;  /* 0x00000014000d7213 */ /* 0x000fc60000000000 */
[----:B------:R-:W-:Y:S02]  /*4c90*/  IMAD R26, R12, R2, R26 ;  /* 0x000000020c1a7224 */ /* 0x000fe400078e021a */
[----:B------:R-:W-:-:S03]  /*4ca0*/  IMAD.HI.U32 R0, R14, R13, RZ ;  /* 0x0000000d0e007227 */ /* 0x000fc600078e00ff */
[----:B------:R-:W-:Y:S01]  /*4cb0*/  ISETP.GT.U32.AND P2, PT, R12, R26, PT ;  /* 0x0000001a0c00720c */ /* 0x000fe20003f44070 */
[----:B------:R-:W-:Y:S01]  /*4cc0*/  IMAD.MOV R0, RZ, RZ, -R0 ;  /* 0x000000ffff007224 */ /* 0x000fe200078e0a00 */
[----:B------:R-:W-:-:S03]  /*4cd0*/  IABS R15, R22 ;  /* 0x00000016000f7213 */ /* 0x000fc60000000000 */
[----:B------:R-:W-:Y:S02]  /*4ce0*/  IMAD R13, R12, R0, R13 ;  /* 0x000000000c0d7224 */ /* 0x000fe400078e020d */
[----:B------:R-:W-:-:S04]  /*4cf0*/  IMAD.HI.U32 R0, R14, R15, RZ ;  /* 0x0000000f0e007227 */ /* 0x000fc800078e00ff */
[----:B------:R-:W-:Y:S02]  /*4d00*/  IMAD.MOV R0, RZ, RZ, -R0 ;  /* 0x000000ffff007224 */ /* 0x000fe400078e0a00 */
[----:B------:R-:W-:Y:S02]  /*4d10*/  @!P2 IMAD.IADD R26, R26, 0x1, -R12 ;  /* 0x000000011a1aa824 */ /* 0x000fe400078e0a0c */
[----:B------:R-:W-:-:S03]  /*4d20*/  IMAD R15, R12, R0, R15 ;  /* 0x000000000c0f7224 */ /* 0x000fc600078e020f */
[----:B------:R-:W-:Y:S02]  /*4d30*/  ISETP.GT.U32.AND P4, PT, R12, R26, PT ;  /* 0x0000001a0c00720c */ /* 0x000fe40003f84070 */
[----:B------:R-:W-:-:S11]  /*4d40*/  IABS R16, R23 ;  /* 0x0000001700107213 */ /* 0x000fd60000000000 */
[----:B------:R-:W-:Y:S01]  /*4d50*/  @!P4 IMAD.IADD R26, R26, 0x1, -R12 ;  /* 0x000000011a1ac824 */ /* 0x000fe200078e0a0c */
[----:B------:R-:W-:Y:S01]  /*4d60*/  ISETP.GT.U32.AND P1, PT, R12, R13, PT ;  /* 0x0000000d0c00720c */ /* 0x000fe20003f24070 */
[----:B------:R-:W-:Y:S01]  /*4d70*/  IMAD.HI.U32 R2, R14, R16, RZ ;  /* 0x000000100e027227 */ /* 0x000fe200078e00ff */
[----:B------:R-:W-:-:S03]  /*4d80*/  ISETP.GE.AND P2, PT, R22, RZ, PT ;  /* 0x000000ff1600720c */ /* 0x000fc60003f46270 */
[----:B------:R-:W-:-:S04]  /*4d90*/  IMAD.MOV R2, RZ, RZ, -R2 ;  /* 0x000000ffff027224 */ /* 0x000fc800078e0a02 */
[----:B------:R-:W-:-:S04]  /*4da0*/  IMAD R16, R12, R2, R16 ;  /* 0x000000020c107224 */ /* 0x000fc800078e0210 */
[----:B------:R-:W-:Y:S01]  /*4db0*/  @!P1 IMAD.IADD R13, R13, 0x1, -R12 ;  /* 0x000000010d0d9824 */ /* 0x000fe200078e0a0c */
[C---:B------:R-:W-:Y:S02]  /*4dc0*/  ISETP.GT.U32.AND P6, PT, R12.reuse, R16, PT ;  /* 0x000000100c00720c */ /* 0x040fe40003fc4070 */
[----:B------:R-:W-:Y:S02]  /*4dd0*/  ISETP.GE.AND P5, PT, R21, RZ, PT ;  /* 0x000000ff1500720c */ /* 0x000fe40003fa6270 */
[----:B------:R-:W-:-:S09]  /*4de0*/  ISETP.GT.U32.AND P0, PT, R12, R13, PT ;  /* 0x0000000d0c00720c */ /* 0x000fd20003f04070 */
[----:B------:R-:W-:-:S04]  /*4df0*/  @!P6 IMAD.IADD R16, R16, 0x1, -R12 ;  /* 0x000000011010e824 */ /* 0x000fc800078e0a0c */
[----:B------:R-:W-:Y:S01]  /*4e00*/  @!P0 IMAD.IADD R13, R13, 0x1, -R12 ;  /* 0x000000010d0d8824 */ /* 0x000fe200078e0a0c */
[----:B------:R-:W-:Y:S02]  /*4e10*/  ISETP.GE.AND P0, PT, R23, RZ, PT ;  /* 0x000000ff1700720c */ /* 0x000fe40003f06270 */
[----:B------:R-:W-:Y:S02]  /*4e20*/  ISETP.GT.U32.AND P6, PT, R12, R16, PT ;  /* 0x000000100c00720c */ /* 0x000fe40003fc4070 */
[----:B------:R-:W-:Y:S02]  /*4e30*/  ISETP.GE.AND P1, PT, R20, RZ, PT ;  /* 0x000000ff1400720c */ /* 0x000fe40003f26270 */
[----:B------:R-:W-:-:S09]  /*4e40*/  ISETP.GT.U32.AND P3, PT, R12, R15, PT ;  /* 0x0000000f0c00720c */ /* 0x000fd20003f64070 */
[--C-:B------:R-:W-:Y:S02]  /*4e50*/  @!P6 IMAD.IADD R16, R16, 0x1, -R12.reuse ;  /* 0x000000011010e824 */ /* 0x100fe400078e0a0c */
[----:B------:R-:W-:Y:S02]  /*4e60*/  @!P1 IMAD.MOV R13, RZ, RZ, -R13 ;  /* 0x000000ffff0d9224 */ /* 0x000fe400078e0a0d */
[----:B------:R-:W-:Y:S01]  /*4e70*/  @!P3 IMAD.IADD R15, R15, 0x1, -R12 ;  /* 0x000000010f0fb824 */ /* 0x000fe200078e0a0c */
[----:B--2---:R-:W-:-:S05]  /*4e80*/  IABS R17, R24 ;  /* 0x0000001800117213 */ /* 0x004fca0000000000 */
[----:B------:R-:W-:-:S04]  /*4e90*/  IMAD.HI.U32 R0, R14, R17, RZ ;  /* 0x000000110e007227 */ /* 0x000fc800078e00ff */
[----:B------:R-:W-:-:S04]  /*4ea0*/  IMAD.MOV R0, RZ, RZ, -R0 ;  /* 0x000000ffff007224 */ /* 0x000fc800078e0a00 */
[----:B------:R-:W-:-:S05]  /*4eb0*/  IMAD R17, R12, R0, R17 ;  /* 0x000000000c117224 */ /* 0x000fca00078e0211 */
[----:B------:R-:W-:-:S13]  /*4ec0*/  ISETP.GT.U32.AND P4, PT, R12, R17, PT ;  /* 0x000000110c00720c */ /* 0x000fda0003f84070 */
[----:B------:R-:W-:-:S05]  /*4ed0*/  @!P4 IMAD.IADD R17, R17, 0x1, -R12 ;  /* 0x000000011111c824 */ /* 0x000fca00078e0a0c */
[----:B------:R-:W-:Y:S02]  /*4ee0*/  ISETP.GT.U32.AND P4, PT, R12, R17, PT ;  /* 0x000000110c00720c */ /* 0x000fe40003f84070 */
[----:B---3--:R-:W-:-:S05]  /*4ef0*/  IABS R18, R25 ;  /* 0x0000001900127213 */ /* 0x008fca0000000000 */
[----:B------:R-:W-:-:S04]  /*4f00*/  IMAD.HI.U32 R0, R14, R18, RZ ;  /* 0x000000120e007227 */ /* 0x000fc800078e00ff */
[----:B------:R-:W-:Y:S01]  /*4f10*/  IMAD.MOV R0, RZ, RZ, -R0 ;  /* 0x000000ffff007224 */ /* 0x000fe200078e0a00 */
[----:B----4-:R-:W-:-:S05]  /*4f20*/  IABS R19, R9 ;  /* 0x0000000900137213 */ /* 0x010fca0000000000 */
[----:B------:R-:W-:-:S04]  /*4f30*/  IMAD.HI.U32 R22, R14, R19, RZ ;  /* 0x000000130e167227 */ /* 0x000fc800078e00ff */
[----:B------:R-:W-:Y:S01]  /*4f40*/  IMAD.MOV R22, RZ, RZ, -R22 ;  /* 0x000000ffff167224 */ /* 0x000fe200078e0a16 */
[----:B------:R-:W-:-:S03]  /*4f50*/  IABS R21, R3 ;  /* 0x0000000300157213 */ /* 0x000fc60000000000 */
[C---:B------:R-:W-:Y:S02]  /*4f60*/  IMAD R19, R12.reuse, R22, R19 ;  /* 0x000000160c137224 */ /* 0x040fe400078e0213 */
[----:B------:R-:W-:Y:S02]  /*4f70*/  @!P4 IMAD.IADD R17, R17, 0x1, -R12 ;  /* 0x000000011111c824 */ /* 0x000fe400078e0a0c */
[C---:B------:R-:W-:Y:S01]  /*4f80*/  IMAD R18, R12.reuse, R0, R18 ;  /* 0x000000000c127224 */ /* 0x040fe200078e0212 */
[----:B------:R-:W-:Y:S01]  /*4f90*/  ISETP.GT.U32.AND P4, PT, R12, R19, PT ;  /* 0x000000130c00720c */ /* 0x000fe20003f84070 */
[----:B------:R-:W-:-:S04]  /*4fa0*/  IMAD.HI.U32 R0, R14, R21, RZ ;  /* 0x000000150e007227 */ /* 0x000fc800078e00ff */
[----:B------:R-:W-:-:S04]  /*4fb0*/  IMAD.MOV R0, RZ, RZ, -R0 ;  /* 0x000000ffff007224 */ /* 0x000fc800078e0a00 */
[----:B------:R-:W-:Y:S01]  /*4fc0*/  IMAD R21, R12, R0, R21 ;  /* 0x000000000c157224 */ /* 0x000fe200078e0215 */
[----:B------:R-:W-:-:S03]  /*4fd0*/  IABS R23, R4 ;  /* 0x0000000400177213 */ /* 0x000fc60000000000 */
[----:B------:R-:W-:Y:S01]  /*4fe0*/  @!P4 IMAD.IADD R19, R19, 0x1, -R12 ;  /* 0x000000011313c824 */ /* 0x000fe200078e0a0c */
[----:B------:R-:W-:Y:S01]  /*4ff0*/  ISETP.GT.U32.AND P4, PT, R12, R21, PT ;  /* 0x000000150c00720c */ /* 0x000fe20003f84070 */
[----:B------:R-:W-:Y:S01]  /*5000*/  IMAD.HI.U32 R29, R14, R23, RZ ;  /* 0x000000170e1d7227 */ /* 0x000fe200078e00ff */
[----:B------:R-:W-:-:S03]  /*5010*/  IABS R20, R5 ;  /* 0x0000000500147213 */ /* 0x000fc60000000000 */
[----:B------:R-:W-:Y:S01]  /*5020*/  IMAD.MOV R29, RZ, RZ, -R29 ;  /* 0x000000ffff1d7224 */ /* 0x000fe200078e0a1d */
[----:B------:R-:W-:-:S03]  /*5030*/  ISETP.GT.U32.AND P6, PT, R12, R18, PT ;  /* 0x000000120c00720c */ /* 0x000fc60003fc4070 */
[----:B------:R-:W-:Y:S02]  /*5040*/  IMAD R23, R12, R29, R23 ;  /* 0x0000001d0c177224 */ /* 0x000fe400078e0217 */
[----:B------:R-:W-:-:S04]  /*5050*/  IMAD.HI.U32 R2, R14, R20, RZ ;  /* 0x000000140e027227 */ /* 0x000fc800078e00ff */
[----:B------:R-:W-:Y:S01]  /*5060*/  @!P4 IMAD.IADD R21, R21, 0x1, -R12 ;  /* 0x000000011515c824 */ /* 0x000fe200078e0a0c */
[----:B------:R-:W-:Y:S01]  /*5070*/  ISETP.GT.U32.AND P4, PT, R12, R23, PT ;  /* 0x000000170c00720c */ /* 0x000fe20003f84070 */
[----:B------:R-:W-:Y:S01]  /*5080*/  IMAD.MOV R2, RZ, RZ, -R2 ;  /* 0x000000ffff027224 */ /* 0x000fe200078e0a02 */
[----:B------:R-:W-:Y:S02]  /*5090*/  ISETP.GE.AND P1, PT, R24, RZ, PT ;  /* 0x000000ff1800720c */ /* 0x000fe40003f26270 */
[----:B------:R-:W-:Y:S01]  /*50a0*/  IABS R22, R28 ;  /* 0x0000001c00167213 */ /* 0x000fe20000000000 */
[C---:B------:R-:W-:Y:S01]  /*50b0*/  IMAD R20, R12.reuse, R2, R20 ;  /* 0x000000020c147224 */ /* 0x040fe200078e0214 */
[----:B------:R-:W-:Y:S01]  /*50c0*/  ISETP.GT.U32.AND P3, PT, R12, R15, PT ;  /* 0x0000000f0c00720c */ /* 0x000fe20003f64070 */
[----:B------:R-:W-:Y:S02]  /*50d0*/  @!P6 IMAD.IADD R18, R18, 0x1, -R12 ;  /* 0x000000011212e824 */ /* 0x000fe400078e0a0c */
[----:B------:R-:W-:Y:S01]  /*50e0*/  IMAD.HI.U32 R0, R14, R22, RZ ;  /* 0x000000160e007227 */ /* 0x000fe200078e00ff */
[----:B------:R-:W-:-:S03]  /*50f0*/  ISETP.GT.U32.AND P6, PT, R12, R20, PT ;  /* 0x000000140c00720c */ /* 0x000fc60003fc4070 */
[----:B------:R-:W-:Y:S02]  /*5100*/  @!P4 IMAD.IADD R23, R23, 0x1, -R12 ;  /* 0x000000011717c824 */ /* 0x000fe400078e0a0c */
[----:B------:R-:W-:Y:S02]  /*5110*/  IMAD.MOV R0, RZ, RZ, -R0 ;  /* 0x000000ffff007224 */ /* 0x000fe400078e0a00 */
[----:B------:R-:W-:Y:S01]  /*5120*/  @!P1 IMAD.MOV R17, RZ, RZ, -R17 ;  /* 0x000000ffff119224 */ /* 0x000fe200078e0a11 */
[C---:B------:R-:W-:Y:S01]  /*5130*/  ISETP.GT.U32.AND P1, PT, R12.reuse, R23, PT ;  /* 0x000000170c00720c */ /* 0x040fe20003f24070 */
[----:B------:R-:W-:Y:S01]  /*5140*/  IMAD R22, R12, R0, R22 ;  /* 0x000000000c167224 */ /* 0x000fe200078e0216 */
[----:B------:R-:W-:Y:S01]  /*5150*/  IABS R24, R8 ;  /* 0x0000000800187213 */ /* 0x000fe20000000000 */
[--C-:B------:R-:W-:Y:S01]  /*5160*/  @!P3 IMAD.IADD R15, R15, 0x1, -R12.reuse ;  /* 0x000000010f0fb824 */ /* 0x100fe200078e0a0c */
[----:B------:R-:W-:Y:S01]  /*5170*/  ISETP.GE.AND P3, PT, R25, RZ, PT ;  /* 0x000000ff1900720c */ /* 0x000fe20003f66270 */
[----:B------:R-:W-:Y:S01]  /*5180*/  @!P6 IMAD.IADD R20, R20, 0x1, -R12 ;  /* 0x000000011414e824 */ /* 0x000fe200078e0a0c */
[----:B------:R-:W-:Y:S01]  /*5190*/  IABS R25, R7 ;  /* 0x0000000700197213 */ /* 0x000fe20000000000 */
[----:B------:R-:W-:Y:S01]  /*51a0*/  IMAD.HI.U32 R2, R14, R24, RZ ;  /* 0x000000180e027227 */ /* 0x000fe200078e00ff */
[----:B------:R-:W-:-:S02]  /*51b0*/  ISETP.GT.U32.AND P6, PT, R12, R22, PT ;  /* 0x000000160c00720c */ /* 0x000fc40003fc4070 */
[----:B------:R-:W-:Y:S01]  /*51c0*/  IABS R27, R11 ;  /* 0x0000000b001b7213 */ /* 0x000fe20000000000 */
[----:B------:R-:W-:-:S04]  /*51d0*/  IMAD.HI.U32 R10, R14, R25, RZ ;  /* 0x000000190e0a7227 */ /* 0x000fc800078e00ff */
[----:B------:R-:W-:Y:S02]  /*51e0*/  IMAD.MOV R2, RZ, RZ, -R2 ;  /* 0x000000ffff027224 */ /* 0x000fe400078e0a02 */
[----:B------:R-:W-:Y:S01]  /*51f0*/  @!P1 IMAD.IADD R23, R23, 0x1, -R12 ;  /* 0x0000000117179824 */ /* 0x000fe200078e0a0c */
[----:B------:R-:W-:Y:S01]  /*5200*/  ISETP.GE.AND P1, PT, R3, RZ, PT ;  /* 0x000000ff0300720c */ /* 0x000fe20003f26270 */
[----:B------:R-:W-:Y:S01]  /*5210*/  IMAD.MOV R10, RZ, RZ, -R10 ;  /* 0x000000ffff0a7224 */ /* 0x000fe200078e0a0a */
[----:B------:R-:W-:Y:S01]  /*5220*/  IABS R0, R6 ;  /* 0x0000000600007213 */ /* 0x000fe20000000000 */
[C---:B------:R-:W-:Y:S01]  /*5230*/  IMAD R24, R12.reuse, R2, R24 ;  /* 0x000000020c187224 */ /* 0x040fe200078e0218 */
[----:B------:R-:W0:Y:S01]  /*5240*/  S2R R3, SR_TID.X ;  /* 0x0000000000037919 */ /* 0x000e220000002100 */
[----:B------:R-:W-:Y:S02]  /*5250*/  IMAD.MOV.U32 R2, RZ, RZ, R27 ;  /* 0x000000ffff027224 */ /* 0x000fe400078e001b */
[----:B------:R-:W-:Y:S01]  /*5260*/  IMAD R25, R12, R10, R25 ;  /* 0x0000000a0c197224 */ /* 0x000fe200078e0219 */
[----:B------:R-:W2:Y:S01]  /*5270*/  LDL.LU R27, [R1+0x3e30] ;  /* 0x003e3000011b7983 */ /* 0x000ea20000300800 */
[----:B------:R-:W-:-:S04]  /*5280*/  IMAD.HI.U32 R29, R14, R0, RZ ;  /* 0x000000000e1d7227 */ /* 0x000fc800078e00ff */
[----:B------:R-:W-:-:S04]  /*5290*/  IMAD.HI.U32 R10, R14, R2, RZ ;  /* 0x000000020e0a7227 */ /* 0x000fc800078e00ff */
[----:B------:R-:W-:Y:S02]  /*52a0*/  IMAD.MOV.U32 R14, RZ, RZ, R26 ;  /* 0x000000ffff0e7224 */ /* 0x000fe400078e001a */
[----:B------:R-:W-:Y:S02]  /*52b0*/  @!P6 IMAD.IADD R22, R22, 0x1, -R12 ;  /* 0x000000011616e824 */ /* 0x000fe400078e0a0c */
[----:B------:R-:W-:Y:S01]  /*52c0*/  @!P5 IMAD.MOV R14, RZ, RZ, -R14 ;  /* 0x000000ffff0ed224 */ /* 0x000fe200078e0a0e */
[C---:B------:R-:W-:Y:S02]  /*52d0*/  ISETP.GT.U32.AND P5, PT, R12.reuse, R18, PT ;  /* 0x000000120c00720c */ /* 0x040fe40003fa4070 */
[C---:B------:R-:W-:Y:S02]  /*52e0*/  ISETP.GT.U32.AND P4, PT, R12.reuse, R22, PT ;  /* 0x000000160c00720c */ /* 0x040fe40003f84070 */
[C---:B------:R-:W-:Y:S01]  /*52f0*/  ISETP.GT.U32.AND P6, PT, R12.reuse, R19, PT ;  /* 0x000000130c00720c */ /* 0x040fe20003fc4070 */
[----:B------:R-:W-:Y:S01]  /*5300*/  @!P0 IMAD.MOV R16, RZ, RZ, -R16 ;  /* 0x000000ffff108224 */ /* 0x000fe200078e0a10 */
[C---:B------:R-:W-:Y:S01]  /*5310*/  ISETP.GT.U32.AND P0, PT, R12.reuse, R21, PT ;  /* 0x000000150c00720c */ /* 0x040fe20003f04070 */
[----:B------:R-:W-:Y:S01]  /*5320*/  @!P2 IMAD.MOV R15, RZ, RZ, -R15 ;  /* 0x000000ffff0fa224 */ /* 0x000fe200078e0a0f */
[----:B------:R-:W-:Y:S01]  /*5330*/  ISETP.GT.U32.AND P2, PT, R12, R20, PT ;  /* 0x000000140c00720c */ /* 0x000fe20003f44070 */
[----:B------:R-:W-:-:S04]  /*5340*/  IMAD.MOV R29, RZ, RZ, -R29 ;  /* 0x000000ffff1d7224 */ /* 0x000fc800078e0a1d */
[--C-:B------:R-:W-:Y:S01]  /*5350*/  @!P5 IMAD.IADD R18, R18, 0x1, -R12.reuse ;  /* 0x000000011212d824 */ /* 0x100fe200078e0a0c */
[----:B------:R-:W-:Y:S01]  /*5360*/  ISETP.GT.U32.AND P5, PT, R12, R24, PT ;  /* 0x000000180c00720c */ /* 0x000fe20003fa4070 */
[--C-:B------:R-:W-:Y:S01]  /*5370*/  @!P4 IMAD.IADD R22, R22, 0x1, -R12.reuse ;  /* 0x000000011616c824 */ /* 0x100fe200078e0a0c */
[----:B------:R-:W-:Y:S01]  /*5380*/  ISETP.GE.AND P4, PT, R5, RZ, PT ;  /* 0x000000ff0500720c */ /* 0x000fe20003f86270 */
[----:B------:R-:W-:Y:S01]  /*5390*/  @!P6 IMAD.IADD R19, R19, 0x1, -R12 ;  /* 0x000000011313e824 */ /* 0x000fe200078e0a0c */
[C---:B------:R-:W-:Y:S01]  /*53a0*/  ISETP.GT.U32.AND P6, PT, R12.reuse, R25, PT ;  /* 0x000000190c00720c */ /* 0x040fe20003fc4070 */
[----:B------:R-:W-:Y:S02]  /*53b0*/  IMAD R0, R12, R29, R0 ;  /* 0x0000001d0c007224 */ /* 0x000fe400078e0200 */
[----:B------:R-:W-:-:S03]  /*53c0*/  @!P0 IMAD.IADD R21, R21, 0x1, -R12 ;  /* 0x0000000115158824 */ /* 0x000fc600078e0a0c */
[----:B------:R-:W-:Y:S01]  /*53d0*/  ISETP.GT.U32.AND P0, PT, R12, R0, PT ;  /* 0x000000000c00720c */ /* 0x000fe20003f04070 */
[----:B------:R-:W-:Y:S02]  /*53e0*/  IMAD.MOV R26, RZ, RZ, -R10 ;  /* 0x000000ffff1a7224 */ /* 0x000fe400078e0a0a */
[----:B0-----:R-:W-:Y:S02]  /*53f0*/  IMAD.SHL.U32 R5, R3, 0x2, RZ ;  /* 0x0000000203057824 */ /* 0x001fe400078e00ff */
[----:B------:R-:W-:Y:S01]  /*5400*/  @!P2 IMAD.IADD R20, R20, 0x1, -R12 ;  /* 0x000000011414a824 */ /* 0x000fe200078e0a0c */
[----:B------:R-:W-:Y:S01]  /*5410*/  ISETP.GE.AND P2, PT, R9, RZ, PT ;  /* 0x000000ff0900720c */ /* 0x000fe20003f46270 */
[----:B------:R-:W-:Y:S01]  /*5420*/  IMAD R2, R12, R26, R2 ;  /* 0x0000001a0c027224 */ /* 0x000fe200078e0202 */
[----:B------:R-:W-:Y:S01]  /*5430*/  LOP3.LUT R29, R3, 0x7, RZ, 0xc0, !PT ;  /* 0x00000007031d7812 */ /* 0x000fe200078ec0ff */
[----:B------:R-:W-:Y:S01]  /*5440*/  @!P5 IMAD.IADD R24, R24, 0x1, -R12 ;  /* 0x000000011818d824 */ /* 0x000fe200078e0a0c */
[----:B------:R-:W-:Y:S01]  /*5450*/  LOP3.LUT R26, R5, 0x10, RZ, 0xc0, !PT ;  /* 0x00000010051a7812 */ /* 0x000fe200078ec0ff */
[----:B------:R-:W-:Y:S01]  /*5460*/  @!P4 IMAD.MOV R20, RZ, RZ, -R20 ;  /* 0x000000ffff14c224 */ /* 0x000fe200078e0a14 */
[----:B------:R-:W-:Y:S01]  /*5470*/  ISETP.GE.AND P4, PT, R4, RZ, PT ;  /* 0x000000ff0400720c */ /* 0x000fe20003f86270 */
[----:B------:R-:W-:Y:S01]  /*5480*/  @!P6 IMAD.IADD R25, R25, 0x1, -R12 ;  /* 0x000000011919e824 */ /* 0x000fe200078e0a0c */
[----:B------:R-:W-:Y:S01]  /*5490*/  STL [R1+0x3ddc], R14 ;  /* 0x003ddc0e01007387 */ /* 0x000fe20000100800 */
[C---:B------:R-:W-:Y:S01]  /*54a0*/  IMAD R4, R29.reuse, 0x410, RZ ;  /* 0x000004101d047824 */ /* 0x040fe200078e02ff */
[----:B------:R-:W-:Y:S01]  /*54b0*/  LOP3.LUT R26, R26, 0x20, R3, 0xf8, !PT ;  /* 0x000000201a1a7812 */ /* 0x000fe200078ef803 */
[----:B------:R-:W-:Y:S01]  /*54c0*/  @!P3 IMAD.MOV R18, RZ, RZ, -R18 ;  /* 0x000000ffff12b224 */ /* 0x000fe200078e0a12 */
[----:B------:R-:W-:Y:S01]  /*54d0*/  STL [R1+0x3de0], R15 ;  /* 0x003de00f01007387 */ /* 0x000fe20000100800 */
[----:B------:R-:W-:Y:S01]  /*54e0*/  ISETP.GE.AND P6, PT, R28, RZ, PT ;  /* 0x000000ff1c00720c */ /* 0x000fe20003fc6270 */
[----:B------:R-:W-:Y:S01]  /*54f0*/  @!P0 IMAD.IADD R0, R0, 0x1, -R12 ;  /* 0x0000000100008824 */ /* 0x000fe200078e0a0c */
[C---:B------:R-:W-:Y:S01]  /*5500*/  ISETP.GT.U32.AND P3, PT, R12.reuse, R24, PT ;  /* 0x000000180c00720c */ /* 0x040fe20003f64070 */
[----:B------:R-:W-:Y:S01]  /*5510*/  STL [R1+0x3de4], R16 ;  /* 0x003de41001007387 */ /* 0x000fe20000100800 */
[----:B------:R-:W-:Y:S01]  /*5520*/  ISETP.GT.U32.AND P0, PT, R12, R25, PT ;  /* 0x000000190c00720c */ /* 0x000fe20003f04070 */
[----:B------:R-:W-:Y:S01]  /*5530*/  IMAD R29, R29, 0x110, RZ ;  /* 0x000001101d1d7824 */ /* 0x000fe200078e02ff */
[----:B------:R-:W0:Y:S01]  /*5540*/  LDC R9, c[0x0][0x3ac] ;  /* 0x0000eb00ff097b82 */ /* 0x000e220000000800 */
[----:B------:R-:W-:Y:S01]  /*5550*/  STL [R1+0x3de8], R17 ;  /* 0x003de81101007387 */ /* 0x000fe20000100800 */
[----:B------:R-:W-:Y:S01]  /*5560*/  LOP3.LUT R26, R4, R26, RZ, 0x3c, !PT ;  /* 0x0000001a041a7212 */ /* 0x000fe200078e3cff */
[----:B------:R-:W-:-:S02]  /*5570*/  IMAD.SHL.U32 R4, R3, 0x200, RZ ;  /* 0x0000020003047824 */ /* 0x000fc400078e00ff */
[----:B------:R-:W3:Y:S01]  /*5580*/  LDL.LU R28, [R1+0x3a4] ;  /* 0x0003a400011c7983 */ /* 0x000ee20000300800 */
[----:B------:R-:W-:Y:S01]  /*5590*/  @!P2 IMAD.MOV R19, RZ, RZ, -R19 ;  /* 0x000000ffff13a224 */ /* 0x000fe200078e0a13 */
[----:B------:R-:W-:Y:S02]  /*55a0*/  ISETP.GT.U32.AND P2, PT, R12, R0, PT ;  /* 0x000000000c00720c */ /* 0x000fe40003f44070 */
[----:B------:R-:W-:Y:S01]  /*55b0*/  LOP3.LUT R5, R29, 0x30, R5, 0x78, !PT ;  /* 0x000000301d057812 */ /* 0x000fe200078e7805 */
[----:B------:R-:W-:Y:S01]  /*55c0*/  @!P1 IMAD.MOV R21, RZ, RZ, -R21 ;  /* 0x000000ffff159224 */ /* 0x000fe200078e0a15 */
[----:B------:R-:W-:Y:S01]  /*55d0*/  LOP3.LUT R29, R26, 0x2000, R4, 0xf8, !PT ;  /* 0x000020001a1d7812 */ /* 0x000fe200078ef804 */
[----:B------:R-:W-:Y:S01]  /*55e0*/  STL [R1+0x3dec], R18 ;  /* 0x003dec1201007387 */ /* 0x000fe20000100800 */
[----:B------:R-:W-:-:S03]  /*55f0*/  @!P3 IMAD.IADD R24, R24, 0x1, -R12 ;  /* 0x000000011818b824 */ /* 0x000fc600078e0a0c */
[----:B------:R-:W-:Y:S01]  /*5600*/  STL [R1+0x3df0], R19 ;  /* 0x003df01301007387 */ /* 0x000fe20000100800 */
[----:B------:R-:W-:Y:S01]  /*5610*/  ISETP.GE.AND P3, PT, R8, RZ, PT ;  /* 0x000000ff0800720c */ /* 0x000fe20003f66270 */
[----:B------:R-:W-:Y:S02]  /*5620*/  @!P0 IMAD.IADD R25, R25, 0x1, -R12 ;  /* 0x0000000119198824 */ /* 0x000fe400078e0a0c */
[----:B------:R-:W-:Y:S01]  /*5630*/  STL [R1+0x3df4], R20 ;  /* 0x003df41401007387 */ /* 0x000fe20000100800 */
[----:B------:R-:W-:-:S03]  /*5640*/  ISETP.GE.AND P0, PT, R7, RZ, PT ;  /* 0x000000ff0700720c */ /* 0x000fc60003f06270 */
[----:B------:R3:W-:Y:S04]  /*5650*/  STL [R1+0x3c78], R29 ;  /* 0x003c781d01007387 */ /* 0x0007e80000100800 */
[----:B------:R-:W-:Y:S01]  /*5660*/  STL [R1+0x3df8], R21 ;  /* 0x003df81501007387 */ /* 0x000fe20000100800 */
[----:B------:R-:W-:-:S03]  /*5670*/  @!P2 IMAD.IADD R0, R0, 0x1, -R12 ;  /* 0x000000010000a824 */ /* 0x000fc600078e0a0c */
[----:B------:R-:W4:Y:S01]  /*5680*/  LDL.LU R8, [R1+0x60] ;  /* 0x0000600001087983 */ /* 0x000f220000300800 */
[----:B------:R-:W-:-:S03]  /*5690*/  ISETP.GE.AND P2, PT, R6, RZ, PT ;  /* 0x000000ff0600720c */ /* 0x000fc60003f46270 */
[----:B------:R-:W4:Y:S04]  /*56a0*/  LDL.LU R7, [R1+0x5c] ;  /* 0x00005c0001077983 */ /* 0x000f280000300800 */
[----:B------:R-:W4:Y:S04]  /*56b0*/  LDL.LU R6, [R1+0x58] ;  /* 0x0000580001067983 */ /* 0x000f280000300800 */
[----:B------:R-:W4:Y:S04]  /*56c0*/  LDL.LU R5, [R1+0x54] ;  /* 0x0000540001057983 */ /* 0x000f280000300800 */
[----:B------:R-:W4:Y:S01]  /*56d0*/  LDL.LU R4, [R1+0x50] ;  /* 0x0000500001047983 */ /* 0x000f220000300800 */
[----:B------:R-:W-:-:S13]  /*56e0*/  ISETP.GT.U32.AND P5, PT, R12, R2, PT ;  /* 0x000000020c00720c */ /* 0x000fda0003fa4070 */
[----:B------:R-:W-:-:S05]  /*56f0*/  @!P5 IMAD.IADD R2, R2, 0x1, -R12 ;  /* 0x000000010202d824 */ /* 0x000fca00078e0a0c */
[----:B------:R-:W-:Y:S02]  /*5700*/  ISETP.GT.U32.AND P5, PT, R12, R2, PT ;  /* 0x000000020c00720c */ /* 0x000fe40003fa4070 */
[----:B------:R-:W-:Y:S01]  /*5710*/  LOP3.LUT R3, R3, 0x3f, RZ, 0xc0, !PT ;  /* 0x0000003f03037812 */ /* 0x000fe200078ec0ff */
[----:B------:R-:W-:-:S04]  /*5720*/  @!P6 IMAD.MOV R22, RZ, RZ, -R22 ;  /* 0x000000ffff16e224 */ /* 0x000fc800078e0a16 */
[----:B0-----:R-:W-:Y:S02]  /*5730*/  IMAD R10, R3, R9, RZ ;  /* 0x00000009030a7224 */ /* 0x001fe400078e02ff */
[----:B------:R-:W-:Y:S01]  /*5740*/  @!P4 IMAD.MOV R23, RZ, RZ, -R23 ;  /* 0x000000ffff17c224 */ /* 0x000fe200078e0a17 */
[----:B------:R-:W4:Y:S03]  /*5750*/  LDL.LU R3, [R1+0x4c] ;  /* 0x00004c0001037983 */ /* 0x000f260000300800 */
[----:B------:R-:W-:Y:S01]  /*5760*/  @!P5 IMAD.IADD R2, R2, 0x1, -R12 ;  /* 0x000000010202d824 */ /* 0x000fe200078e0a0c */
[----:B------:R-:W-:Y:S01]  /*5770*/  ISETP.GE.AND P5, PT, R11, RZ, PT ;  /* 0x000000ff0b00720c */ /* 0x000fe20003fa6270 */
[----:B------:R-:W-:Y:S01]  /*5780*/  IMAD R9, R9, 0x40, R10 ;  /* 0x0000004009097824 */ /* 0x000fe200078e020a */
[----:B------:R-:W-:Y:S01]  /*5790*/  LEA R26, P4, R10, UR14, 0x1 ;  /* 0x0000000e0a1a7c11 */ /* 0x000fe2000f8808ff */
[----:B------:R-:W-:-:S03]  /*57a0*/  @!P3 IMAD.MOV R24, RZ, RZ, -R24 ;  /* 0x000000ffff18b224 */ /* 0x000fc600078e0a18 */
[----:B------:R-:W-:Y:S01]  /*57b0*/  LEA R12, P6, R9, UR14, 0x1 ;  /* 0x0000000e090c7c11 */ /* 0x000fe2000f8c08ff */
[----:B------:R-:W-:Y:S02]  /*57c0*/  @!P0 IMAD.MOV R25, RZ, RZ, -R25 ;  /* 0x000000ffff198224 */ /* 0x000fe400078e0a19 */
[----:B------:R-:W-:-:S04]  /*57d0*/  @!P2 IMAD.MOV R0, RZ, RZ, -R0 ;  /* 0x000000ffff00a224 */ /* 0x000fc800078e0a00 */
[----:B------:R-:W-:Y:S01]  /*57e0*/  @!P5 IMAD.MOV R2, RZ, RZ, -R2 ;  /* 0x000000ffff02d224 */ /* 0x000fe200078e0a02 */
[----:B---3--:R-:W-:Y:S02]  /*57f0*/  LOP3.LUT R29, RZ, R28, RZ, 0x33, !PT ;  /* 0x0000001cff1d7212 */ /* 0x008fe400078e33ff */
[----:B------:R-:W-:Y:S02]  /*5800*/  ISETP.NE.AND P1, PT, R28, RZ, PT ;  /* 0x000000ff1c00720c */ /* 0x000fe40003f25270 */
[----:B------:R-:W3:Y:S04]  /*5810*/  LDL.LU R28, [R1+0x44] ;  /* 0x00004400011c7983 */ /* 0x000ee80000300800 */
[----:B------:R-:W-:Y:S04]  /*5820*/  STL [R1+0x3dfc], R22 ;  /* 0x003dfc1601007387 */ /* 0x000fe80000100800 */
[----:B------:R-:W-:Y:S04]  /*5830*/  STL [R1], R29 ;  /* 0x0000001d01007387 */ /* 0x000fe80000100800 */
[----:B------:R-:W-:Y:S04]  /*5840*/  STL [R1+0x3e00], R23 ;  /* 0x003e001701007387 */ /* 0x000fe80000100800 */
[----:B------:R-:W-:Y:S04]  /*5850*/  STL [R1+0x3e08], R26 ;  /* 0x003e081a01007387 */ /* 0x000fe80000100800 */
[----:B--2---:R-:W-:Y:S04]  /*5860*/  STL [R1+0x3e04], R27 ;  /* 0x003e041b01007387 */ /* 0x004fe80000100800 */
[----:B------:R-:W-:Y:S04]  /*5870*/  STL [R1+0x3e10], R12 ;  /* 0x003e100c01007387 */ /* 0x000fe80000100800 */
[----:B------:R-:W-:Y:S04]  /*5880*/  STL [R1+0x3e0c], R13 ;  /* 0x003e0c0d01007387 */ /* 0x000fe80000100800 */
[----:B------:R-:W-:Y:S04]  /*5890*/  STL [R1+0x3e14], R24 ;  /* 0x003e141801007387 */ /* 0x000fe80000100800 */
[----:B------:R-:W-:Y:S04]  /*58a0*/  STL [R1+0x3e18], R25 ;  /* 0x003e181901007387 */ /* 0x000fe80000100800 */
[----:B------:R0:W-:Y:S04]  /*58b0*/  STL [R1+0x3e1c], R0 ;  /* 0x003e1c0001007387 */ /* 0x0001e80000100800 */
[----:B------:R1:W-:Y:S01]  /*58c0*/  STL [R1+0x3e20], R2 ;  /* 0x003e200201007387 */ /* 0x0003e20000100800 */
[----:B----4-:R-:W-:-:S02]  /*58d0*/  SEL R6, R29, R6, !P1 ;  /* 0x000000061d067207 */ /* 0x010fc40004800000 */
[C---:B0-----:R-:W-:Y:S02]  /*58e0*/  SEL R0, R29.reuse, R8, !P1 ;  /* 0x000000081d007207 */ /* 0x041fe40004800000 */
[----:B-1----:R-:W-:-:S03]  /*58f0*/  SEL R2, R29, R7, !P1 ;  /* 0x000000071d027207 */ /* 0x002fc60004800000 */
[----:B------:R0:W-:Y:S04]  /*5900*/  STL [R1+0xe8], R0 ;  /* 0x0000e80001007387 */ /* 0x0001e80000100800 */
[----:B------:R1:W-:Y:S01]  /*5910*/  STL [R1+0xe4], R2 ;  /* 0x0000e40201007387 */ /* 0x0003e20000100800 */
[----:B0-----:R-:W-:-:S03]  /*5920*/  SEL R0, R29, R5, !P1 ;  /* 0x000000051d007207 */ /* 0x001fc60004800000 */
[----:B------:R-:W-:Y:S01]  /*5930*/  STL [R1+0xe0], R6 ;  /* 0x0000e00601007387 */ /* 0x000fe20000100800 */
[----:B-1----:R-:W-:-:S03]  /*5940*/  SEL R2, R29, R4, !P1 ;  /* 0x000000041d027207 */ /* 0x002fc60004800000 */
[----:B------:R-:W-:Y:S04]  /*5950*/  STL [R1+0xdc], R0 ;  /* 0x0000dc0001007387 */ /* 0x000fe80000100800 */
[----:B------:R0:W-:Y:S04]  /*5960*/  STL [R1+0xd8], R2 ;  /* 0x0000d80201007387 */ /* 0x0001e80000100800 */
[----:B0-----:R-:W2:Y:S01]  /*5970*/  LDL.LU R2, [R1+0x88] ;  /* 0x0000880001027983 */ /* 0x001ea20000300800 */
[----:B------:R-:W-:-:S05]  /*5980*/  SEL R3, R29, R3, !P1 ;  /* 0x000000031d037207 */ /* 0x000fca0004800000 */
[----:B------:R-:W-:Y:S01]  /*5990*/  STL [R1+0xd4], R3 ;  /* 0x0000d40301007387 */ /* 0x000fe20000100800 */
[----:B---3--:R-:W-:-:S03]  /*59a0*/  SEL R0, R29, R28, !P1 ;  /* 0x0000001c1d007207 */ /* 0x008fc60004800000 */
[----:B--2---:R0:W-:Y:S04]  /*59b0*/  STL [R1+0x3e24], R2 ;  /* 0x003e240201007387 */ /* 0x0041e80000100800 */
[----:B------:R-:W-:Y:S04]  /*59c0*/  STL [R1+0xd0], R0 ;  /* 0x0000d00001007387 */ /* 0x000fe80000100800 */
[----:B0-----:R-:W2:Y:S04]  /*59d0*/  LDL.LU R2, [R1+0x84] ;  /* 0x0000840001027983 */ /* 0x001ea80000300800 */
[----:B--2---:R0:W-:Y:S04]  /*59e0*/  STL [R1+0x3e28], R2 ;  /* 0x003e280201007387 */ /* 0x0041e80000100800 */
[----:B0-----:R-:W2:Y:S04]  /*59f0*/  LDL.LU R2, [R1+0x3c] ;  /* 0x00003c0001027983 */ /* 0x001ea80000300800 */
[----:B--2---:R0:W-:Y:S04]  /*5a00*/  STL [R1+0x3e2c], R2 ;  /* 0x003e2c0201007387 */ /* 0x0041e80000100800 */
[----:B0-----:R-:W2:Y:S04]  /*5a10*/  LDL.LU R2, [R1+0x40] ;  /* 0x0000400001027983 */ /* 0x001ea80000300800 */
[----:B------:R-:W3:Y:S04]  /*5a20*/  LDL.LU R0, [R1+0x38] ;  /* 0x0000380001007983 */ /* 0x000ee80000300800 */
[----:B------:R-:W4:Y:S04]  /*5a30*/  LDL.LU R25, [R1+0x34] ;  /* 0x0000340001197983 */ /* 0x000f280000300800 */
[----:B------:R-:W3:Y:S04]  /*5a40*/  LDL.LU R24, [R1+0x30] ;  /* 0x0000300001187983 */ /* 0x000ee80000300800 */
        /* <DEDUP_REMOVED lines=23> */
[----:B------:R-:W3:Y:S01]  /*5bc0*/  LDL.LU R28, [R1+0x4] ;  /* 0x00000400011c7983 */ /* 0x000ee20000300800 */
[----:B--2---:R-:W-:-:S05]  /*5bd0*/  SEL R2, R29, R2, !P1 ;  /* 0x000000021d027207 */ /* 0x004fca0004800000 */
[----:B------:R0:W-:Y:S04]  /*5be0*/  STL [R1+0xcc], R2 ;  /* 0x0000cc0201007387 */ /* 0x0001e80000100800 */
[----:B0-----:R-:W2:Y:S02]  /*5bf0*/  LDL.LU R2, [R1+0x3e2c] ;  /* 0x003e2c0001027983 */ /* 0x001ea40000300800 */
[----:B--2---:R-:W-:-:S05]  /*5c00*/  SEL R2, R29, R2, !P1 ;  /* 0x000000021d027207 */ /* 0x004fca0004800000 */
[----:B------:R0:W-:Y:S04]  /*5c10*/  STL [R1+0xc8], R2 ;  /* 0x0000c80201007387 */ /* 0x0001e80000100800 */
[----:B0-----:R-:W2:Y:S02]  /*5c20*/  LDL.LU R2, [R1+0x3e28] ;  /* 0x003e280001027983 */ /* 0x001ea40000300800 */
[----:B--2---:R-:W-:-:S05]  /*5c30*/  SEL R2, R29, R2, !P1 ;  /* 0x000000021d027207 */ /* 0x004fca0004800000 */
[----:B------:R0:W-:Y:S04]  /*5c40*/  STL [R1+0xc4], R2 ;  /* 0x0000c40201007387 */ /* 0x0001e80000100800 */
[----:B0-----:R-:W2:Y:S01]  /*5c50*/  LDL.LU R2, [R1+0x3e24] ;  /* 0x003e240001027983 */ /* 0x001ea20000300800 */
[C---:B---3--:R-:W-:Y:S02]  /*5c60*/  SEL R0, R29.reuse, R0, !P1 ;  /* 0x000000001d007207 */ /* 0x048fe40004800000 */
[C---:B----4-:R-:W-:Y:S02]  /*5c70*/  SEL R25, R29.reuse, R25, !P1 ;  /* 0x000000191d197207 */ /* 0x050fe40004800000 */
[C---:B------:R-:W-:Y:S02]  /*5c80*/  SEL R24, R29.reuse, R24, !P1 ;  /* 0x000000181d187207 */ /* 0x040fe40004800000 */
[----:B------:R-:W-:-:S02]  /*5c90*/  SEL R12, R29, R12, !P1 ;  /* 0x0000000c1d0c7207 */ /* 0x000fc40004800000 */
[C---:B------:R-:W-:Y:S02]  /*5ca0*/  SEL R13, R29.reuse, R13, !P1 ;  /* 0x0000000d1d0d7207 */ /* 0x040fe40004800000 */
[C---:B------:R-:W-:Y:S02]  /*5cb0*/  SEL R26, R29.reuse, R26, !P1 ;  /* 0x0000001a1d1a7207 */ /* 0x040fe40004800000 */
[C---:B------:R-:W-:Y:S02]  /*5cc0*/  SEL R27, R29.reuse, R27, !P1 ;  /* 0x0000001b1d1b7207 */ /* 0x040fe40004800000 */
[C---:B------:R-:W-:Y:S02]  /*5cd0*/  SEL R23, R29.reuse, R23, !P1 ;  /* 0x000000171d177207 */ /* 0x040fe40004800000 */
        /* <DEDUP_REMOVED lines=19> */
[----:B--2---:R-:W-:-:S05]  /*5e10*/  SEL R2, R29, R2, !P1 ;  /* 0x000000021d027207 */ /* 0x004fca0004800000 */
[----:B------:R0:W-:Y:S04]  /*5e20*/  STL [R1+0xc0], R2 ;  /* 0x0000c00201007387 */ /* 0x0001e80000100800 */
[----:B0-----:R-:W2:Y:S04]  /*5e30*/  LDL.LU R2, [R1+0x3e20] ;  /* 0x003e200001027983 */ /* 0x001ea80000300800 */
[----:B------:R0:W-:Y:S04]  /*5e40*/  STL [R1+0xbc], R0 ;  /* 0x0000bc0001007387 */ /* 0x0001e80000100800 */
[----:B0-----:R-:W3:Y:S04]  /*5e50*/  LDL.LU R0, [R1+0x3e1c] ;  /* 0x003e1c0001007983 */ /* 0x001ee80000300800 */
[----:B------:R0:W-:Y:S04]  /*5e60*/  STL [R1+0xb4], R25 ;  /* 0x0000b41901007387 */ /* 0x0001e80000100800 */
[----:B0-----:R-:W4:Y:S04]  /*5e70*/  LDL.LU R25, [R1+0x3e18] ;  /* 0x003e180001197983 */ /* 0x001f280000300800 */
[----:B------:R0:W-:Y:S04]  /*5e80*/  STL [R1+0xb0], R24 ;  /* 0x0000b01801007387 */ /* 0x0001e80000100800 */
[----:B0-----:R-:W2:Y:S04]  /*5e90*/  LDL.LU R24, [R1+0x3e14] ;  /* 0x003e140001187983 */ /* 0x001ea80000300800 */
        /* <DEDUP_REMOVED lines=47> */
[----:B0-----:R-:W2:Y:S02]  /*6190*/  LDL.LU R28, [R1+0x3db4] ;  /* 0x003db400011c7983 */ /* 0x001ea40000300800 */
[----:B--2---:R-:W-:-:S02]  /*61a0*/  SEL R28, R29, R28, !P1 ;  /* 0x0000001c1d1c7207 */ /* 0x004fc40004800000 */
[----:B------:R-:W-:Y:S02]  /*61b0*/  SEL R29, R29, R27, !P1 ;  /* 0x0000001b1d1d7207 */ /* 0x000fe40004800000 */
[----:B------:R-:W2:Y:S04]  /*61c0*/  LDL.LU R27, [R1] ;  /* 0x00000000011b7983 */ /* 0x000ea80000300800 */
[----:B------:R2:W-:Y:S04]  /*61d0*/  STL [R1+0x28], R28 ;  /* 0x0000281c01007387 */ /* 0x0005e80000100800 */
[----:B------:R0:W-:Y:S01]  /*61e0*/  STL [R1+0x24], R29 ;  /* 0x0000241d01007387 */ /* 0x0001e20000100800 */
[----:B--2---:R-:W-:-:S02]  /*61f0*/  SEL R28, R27, R3, !P1 ;  /* 0x000000031b1c7207 */ /* 0x004fc40004800000 */
[C---:B------:R-:W-:Y:S02]  /*6200*/  SEL R4, R27.reuse, R4, !P1 ;  /* 0x000000041b047207 */ /* 0x040fe40004800000 */
[C---:B0-----:R-:W-:Y:S02]  /*6210*/  SEL R29, R27.reuse, R6, !P1 ;  /* 0x000000061b1d7207 */ /* 0x041fe40004800000 */
[C---:B------:R-:W-:Y:S01]  /*6220*/  SEL R3, R27.reuse, R5, !P1 ;  /* 0x000000051b037207 */ /* 0x040fe20004800000 */
[----:B------:R-:W-:Y:S04]  /*6230*/  STL [R1+0x20], R28 ;  /* 0x0000201c01007387 */ /* 0x000fe80000100800 */
[----:B------:R0:W-:Y:S04]  /*6240*/  STL [R1+0x1c], R4 ;  /* 0x00001c0401007387 */ /* 0x0001e80000100800 */
[----:B------:R-:W-:Y:S04]  /*6250*/  STL [R1+0x3d34], R29 ;  /* 0x003d341d01007387 */ /* 0x000fe80000100800 */
[----:B------:R1:W-:Y:S01]  /*6260*/  STL [R1+0x18], R3 ;  /* 0x0000180301007387 */ /* 0x0003e20000100800 */
[----:B------:R-:W-:-:S02]  /*6270*/  SEL R5, R27, R8, !P1 ;  /* 0x000000081b057207 */ /* 0x000fc40004800000 */
[C---:B0-----:R-:W-:Y:S02]  /*6280*/  SEL R4, R27.reuse, R9, !P1 ;  /* 0x000000091b047207 */ /* 0x041fe40004800000 */
[----:B-1----:R-:W-:-:S05]  /*6290*/  SEL R3, R27, R7, !P1 ;  /* 0x000000071b037207 */ /* 0x002fca0004800000 */
[----:B------:R0:W-:Y:S04]  /*62a0*/  STL [R1+0x10], R3 ;  /* 0x0000100301007387 */ /* 0x0001e80000100800 */
[----:B------:R-:W-:Y:S04]  /*62b0*/  STL [R1+0xc], R5 ;  /* 0x00000c0501007387 */ /* 0x000fe80000100800 */
[----:B------:R-:W2:Y:S01]  /*62c0*/  LDL.LU R9, [R1+0x10c] ;  /* 0x00010c0001097983 */ /* 0x000ea20000300800 */
[C---:B0-----:R-:W-:Y:S02]  /*62d0*/  SEL R3, R27.reuse, R10, !P1 ;  /* 0x0000000a1b037207 */ /* 0x041fe40004800000 */
[----:B------:R-:W0:Y:S01]  /*62e0*/  S2R R10, SR_TID.X ;  /* 0x00000000000a7919 */ /* 0x000e220000002100 */
[----:B------:R-:W-:Y:S01]  /*62f0*/  STL [R1+0x8], R4 ;  /* 0x0000080401007387 */ /* 0x000fe20000100800 */
[----:B------:R-:W-:-:S03]  /*6300*/  SEL R28, R27, R11, !P1 ;  /* 0x0000000b1b1c7207 */ /* 0x000fc60004800000 */
[----:B------:R-:W2:Y:S04]  /*6310*/  LDL.LU R8, [R1+0x108] ;  /* 0x0001080001087983 */ /* 0x000ea80000300800 */
[----:B------:R1:W-:Y:S04]  /*6320*/  STL [R1+0x4], R3 ;  /* 0x0000040301007387 */ /* 0x0003e80000100800 */
[----:B-1----:R-:W2:Y:S04]  /*6330*/  LDL.LU R3, [R1+0x104] ;  /* 0x0001040001037983 */ /* 0x002ea80000300800 */
[----:B------:R-:W2:Y:S04]  /*6340*/  LDL.LU R4, [R1+0x100] ;  /* 0x0001000001047983 */ /* 0x000ea80000300800 */
[----:B------:R-:W2:Y:S04]  /*6350*/  LDL.LU R5, [R1+0xfc] ;  /* 0x0000fc0001057983 */ /* 0x000ea80000300800 */
[----:B------:R-:W2:Y:S04]  /*6360*/  LDL.LU R6, [R1+0xf8] ;  /* 0x0000f80001067983 */ /* 0x000ea80000300800 */
[----:B------:R-:W2:Y:S04]  /*6370*/  LDL.LU R7, [R1+0xf4] ;  /* 0x0000f40001077983 */ /* 0x000ea80000300800 */
[----:B------:R-:W2:Y:S04]  /*6380*/  LDL.LU R29, [R1+0xf0] ;  /* 0x0000f000011d7983 */ /* 0x000ea80000300800 */
[----:B------:R1:W-:Y:S02]  /*6390*/  STL [R1+0x3d30], R28 ;  /* 0x003d301c01007387 */ /* 0x0003e40000100800 */
[----:B-1----:R-:W1:Y:S01]  /*63a0*/  LDC R28, c[0x0][0x3ac] ;  /* 0x0000eb00ff1c7b82 */ /* 0x002e620000000800 */
[----:B------:R-:W-:-:S02]  /*63b0*/  SEL R11, R27, R13, !P1 ;  /* 0x0000000d1b0b7207 */ /* 0x000fc40004800000 */
[C---:B------:R-:W-:Y:S02]  /*63c0*/  SEL R14, R27.reuse, R14, !P1 ;  /* 0x0000000e1b0e7207 */ /* 0x040fe40004800000 */
[C---:B------:R-:W-:Y:S02]  /*63d0*/  SEL R15, R27.reuse, R15, !P1 ;  /* 0x0000000f1b0f7207 */ /* 0x040fe40004800000 */
[C---:B------:R-:W-:Y:S02]  /*63e0*/  SEL R16, R27.reuse, R16, !P1 ;  /* 0x000000101b107207 */ /* 0x040fe40004800000 */
[----:B0-----:R-:W-:Y:S01]  /*63f0*/  LOP3.LUT R10, R10, 0x3f, RZ, 0xc0, !PT ;  /* 0x0000003f0a0a7812 */ /* 0x001fe200078ec0ff */
[----:B------:R-:W-:Y:S01]  /*6400*/  STL [R1+0x3d38], R11 ;  /* 0x003d380b01007387 */ /* 0x000fe20000100800 */
[C---:B------:R-:W-:Y:S02]  /*6410*/  SEL R17, R27.reuse, R17, !P1 ;  /* 0x000000111b117207 */ /* 0x040fe40004800000 */
[C---:B------:R-:W-:Y:S01]  /*6420*/  SEL R18, R27.reuse, R18, !P1 ;  /* 0x000000121b127207 */ /* 0x040fe20004800000 */
[----:B------:R-:W-:Y:S01]  /*6430*/  STL [R1+0x3d3c], R14 ;  /* 0x003d3c0e01007387 */ /* 0x000fe20000100800 */
[----:B------:R-:W-:-:S02]  /*6440*/  SEL R19, R27, R19, !P1 ;  /* 0x000000131b137207 */ /* 0x000fc40004800000 */
[C---:B------:R-:W-:Y:S01]  /*6450*/  SEL R20, R27.reuse, R20, !P1 ;  /* 0x000000141b147207 */ /* 0x040fe20004800000 */
[----:B------:R-:W-:Y:S01]  /*6460*/  STL [R1+0x3d40], R15 ;  /* 0x003d400f01007387 */ /* 0x000fe20000100800 */
[C---:B------:R-:W-:Y:S02]  /*6470*/  SEL R21, R27.reuse, R21, !P1 ;  /* 0x000000151b157207 */ /* 0x040fe40004800000 */
[C---:B------:R-:W-:Y:S01]  /*6480*/  SEL R22, R27.reuse, R22, !P1 ;  /* 0x000000161b167207 */ /* 0x040fe20004800000 */
[----:B------:R-:W-:Y:S01]  /*6490*/  STL [R1+0x3d44], R16 ;  /* 0x003d441001007387 */ /* 0x000fe20000100800 */
[C---:B------:R-:W-:Y:S02]  /*64a0*/  SEL R23, R27.reuse, R23, !P1 ;  /* 0x000000171b177207 */ /* 0x040fe40004800000 */
[C---:B------:R-:W-:Y:S02]  /*64b0*/  SEL R24, R27.reuse, R24, !P1 ;  /* 0x000000181b187207 */ /* 0x040fe40004800000 */
[----:B----4-:R-:W-:-:S02]  /*64c0*/  SEL R25, R27, R25, !P1 ;  /* 0x000000191b197207 */ /* 0x010fc40004800000 */
[C---:B---3--:R-:W-:Y:S02]  /*64d0*/  SEL R0, R27.reuse, R0, !P1 ;  /* 0x000000001b007207 */ /* 0x048fe40004800000 */
[----:B------:R-:W-:Y:S01]  /*64e0*/  SEL R2, R27, R2, !P1 ;  /* 0x000000021b027207 */ /* 0x000fe20004800000 */
[CC--:B-1----:R-:W-:Y:S01]  /*64f0*/  IMAD R27, R10.reuse, R28.reuse, RZ ;  /* 0x0000001c0a1b7224 */ /* 0x0c2fe200078e02ff */
[----:B------:R-:W-:Y:S01]  /*6500*/  STL [R1+0x3d48], R17 ;  /* 0x003d481101007387 */ /* 0x000fe20000100800 */
[----:B------:R-:W-:-:S03]  /*6510*/  IMAD R10, R10, R28, RZ ;  /* 0x0000001c0a0a7224 */ /* 0x000fc600078e02ff */
[----:B------:R-:W-:Y:S01]  /*6520*/  STL [R1+0x3d4c], R18 ;  /* 0x003d4c1201007387 */ /* 0x000fe20000100800 */
[----:B------:R-:W-:-:S03]  /*6530*/  IMAD R10, R28, 0x40, R10 ;  /* 0x000000401c0a7824 */ /* 0x000fc600078e020a */
[----:B------:R-:W-:Y:S04]  /*6540*/  STL [R1+0x3d50], R19 ;  /* 0x003d501301007387 */ /* 0x000fe80000100800 */
[----:B------:R-:W-:Y:S01]  /*6550*/  STL [R1+0x3d54], R20 ;  /* 0x003d541401007387 */ /* 0x000fe20000100800 */
[----:B------:R-:W-:-:S03]  /*6560*/  LEA.HI.X.SX32 R27, R27, UR15, 0x1, P4 ;  /* 0x0000000f1b1b7c11 */ /* 0x000fc6000a0f0eff */
[----:B------:R-:W-:Y:S04]  /*6570*/  STL [R1+0x3d58], R21 ;  /* 0x003d581501007387 */ /* 0x000fe80000100800 */
[----:B------:R-:W-:Y:S01]  /*6580*/  STL [R1+0x3d5c], R22 ;  /* 0x003d5c1601007387 */ /* 0x000fe20000100800 */
[----:B------:R-:W-:-:S03]  /*6590*/  LEA.HI.X.SX32 R13, R10, UR15, 0x1, P6 ;  /* 0x0000000f0a0d7c11 */ /* 0x000fc6000b0f0eff */
[----:B------:R-:W-:Y:S04]  /*65a0*/  STL [R1+0x3d60], R23 ;  /* 0x003d601701007387 */ /* 0x000fe80000100800 */
[----:B------:R-:W-:Y:S04]  /*65b0*/  STL [R1+0x3d64], R24 ;  /* 0x003d641801007387 */ /* 0x000fe80000100800 */
[----:B------:R-:W-:Y:S04]  /*65c0*/  STL [R1+0x3d68], R25 ;  /* 0x003d681901007387 */ /* 0x000fe80000100800 */
[----:B------:R0:W-:Y:S04]  /*65d0*/  STL [R1+0x3d6c], R0 ;  /* 0x003d6c0001007387 */ /* 0x0001e80000100800 */
[----:B------:R-:W-:Y:S04]  /*65e0*/  STL [R1+0x3d70], R2 ;  /* 0x003d700201007387 */ /* 0x000fe80000100800 */
[----:B------:R-:W-:Y:S04]  /*65f0*/  STL [R1+0x3cd0], R26 ;  /* 0x003cd01a01007387 */ /* 0x000fe80000100800 */
[----:B------:R-:W-:Y:S04]  /*6600*/  STL [R1+0x3ccc], R27 ;  /* 0x003ccc1b01007387 */ /* 0x000fe80000100800 */
[----:B------:R1:W-:Y:S04]  /*6610*/  STL [R1+0x3d78], R12 ;  /* 0x003d780c01007387 */ /* 0x0003e80000100800 */
[----:B------:R3:W-:Y:S04]  /*6620*/  STL [R1+0x3d74], R13 ;  /* 0x003d740d01007387 */ /* 0x0007e80000100800 */
[----:B0-----:R-:W4:Y:S04]  /*6630*/  LDL.LU R0, [R1+0xe8] ;  /* 0x0000e80001007983 */ /* 0x001f280000300800 */
[----:B------:R-:W2:Y:S04]  /*6640*/  LDL.LU R25, [R1+0xe4] ;  /* 0x0000e40001197983 */ /* 0x000ea80000300800 */
[----:B------:R-:W2:Y:S04]  /*6650*/  LDL.LU R24, [R1+0xe0] ;  /* 0x0000e00001187983 */ /* 0x000ea80000300800 */
[----:B--2---:R-:W-:Y:S04]  /*6660*/  STL.64 [R1+0x3da0], R24 ;  /* 0x003da01801007387 */ /* 0x004fe80000100a00 */
[----:B------:R-:W2:Y:S04]  /*6670*/  LDL.LU R23, [R1+0xdc] ;  /* 0x0000dc0001177983 */ /* 0x000ea80000300800 */
[----:B------:R-:W2:Y:S01]  /*6680*/  LDL.LU R22, [R1+0xd8] ;  /* 0x0000d80001167983 */ /* 0x000ea20000300800 */
[----:B------:R-:W-:-:S02]  /*6690*/  IMAD R4, R4, UR6, RZ ;  /* 0x0000000604047c24 */ /* 0x000fc4000f8e02ff */
[----:B------:R-:W-:Y:S02]  /*66a0*/  IMAD R3, R3, UR6, RZ ;  /* 0x0000000603037c24 */ /* 0x000fe4000f8e02ff */
[----:B------:R-:W-:Y:S02]  /*66b0*/  IMAD R10, R9, UR6, RZ ;  /* 0x00000006090a7c24 */ /* 0x000fe4000f8e02ff */
[----:B------:R-:W-:Y:S01]  /*66c0*/  IMAD R6, R6, UR6, RZ ;  /* 0x0000000606067c24 */ /* 0x000fe2000f8e02ff */
[----:B------:R-:W-:Y:S02]  /*66d0*/  LEA R18, P3, R3, UR12, 0x1 ;  /* 0x0000000c03127c11 */ /* 0x000fe4000f8608ff */
[----:B------:R-:W-:Y:S02]  /*66e0*/  LEA R14, P4, R10, UR12, 0x1 ;  /* 0x0000000c0a0e7c11 */ /* 0x000fe4000f8808ff */
[----:B------:R-:W-:Y:S01]  /*66f0*/  LEA R16, P0, R6, UR12, 0x1 ;  /* 0x0000000c06107c11 */ /* 0x000fe2000f8008ff */
[----:B------:R-:W-:Y:S01]  /*6700*/  IMAD R9, R8, UR6, RZ ;  /* 0x0000000608097c24 */ /* 0x000fe2000f8e02ff */
[----:B------:R-:W-:-:S04]  /*6710*/  LEA.HI.X.SX32 R15, R10, UR13, 0x1, P4 ;  /* 0x0000000d0a0f7c11 */ /* 0x000fc8000a0f0eff */
[----:B-1----:R-:W-:Y:S01]  /*6720*/  LEA R12, P5, R9, UR12, 0x1 ;  /* 0x0000000c090c7c11 */ /* 0x002fe2000f8a08ff */
[----:B------:R-:W-:-:S03]  /*6730*/  IMAD R8, R29, UR6, RZ ;  /* 0x000000061d087c24 */ /* 0x000fc6000f8e02ff */
[----:B---3--:R-:W-:Y:S01]  /*6740*/  LEA.HI.X.SX32 R13, R9, UR13, 0x1, P5 ;  /* 0x0000000d090d7c11 */ /* 0x008fe2000a8f0eff */
[----:B--2---:R0:W-:Y:S04]  /*6750*/  STL.64 [R1+0x3da8], R22 ;  /* 0x003da81601007387 */ /* 0x0041e80000100a00 */
[----:B------:R-:W2:Y:S01]  /*6760*/  LDL.LU R21, [R1+0xd4] ;  /* 0x0000d40001157983 */ /* 0x000ea20000300800 */
[----:B0-----:R-:W-:Y:S01]  /*6770*/  LEA R22, P2, R4, UR12, 0x1 ;  /* 0x0000000c04167c11 */ /* 0x001fe2000f8408ff */
[----:B------:R-:W-:-:S04]  /*6780*/  IMAD.MOV.U32 R23, RZ, RZ, R19 ;  /* 0x000000ffff177224 */ /* 0x000fc800078e0013 */
[----:B------:R0:W-:Y:S04]  /*6790*/  STL [R1+0x3db0], R22 ;  /* 0x003db01601007387 */ /* 0x0001e80000100800 */
[----:B------:R1:W-:Y:S04]  /*67a0*/  STL [R1+0xd48], R18 ;  /* 0x000d481201007387 */ /* 0x0003e80000100800 */
[----:B------:R-:W3:Y:S01]  /*67b0*/  LDL.LU R20, [R1+0xd0] ;  /* 0x0000d00001147983 */ /* 0x000ee20000300800 */
[----:B0-----:R-:W-:-:S03]  /*67c0*/  IMAD.MOV.U32 R22, RZ, RZ, R18 ;  /* 0x000000ffff167224 */ /* 0x001fc600078e0012 */
[----:B------:R0:W-:Y:S04]  /*67d0*/  STL [R1+0xd30], R16 ;  /* 0x000d301001007387 */ /* 0x0001e80000100800 */
[----:B------:R-:W2:Y:S04]  /*67e0*/  LDL.LU R19, [R1+0xcc] ;  /* 0x0000cc0001137983 */ /* 0x000ea80000300800 */
[----:B-1----:R-:W2:Y:S04]  /*67f0*/  LDL.LU R18, [R1+0xc8] ;  /* 0x0000c80001127983 */ /* 0x002ea80000300800 */
[----:B------:R1:W-:Y:S01]  /*6800*/  STL.64 [R1+0xd58], R14 ;  /* 0x000d580e01007387 */ /* 0x0003e20000100a00 */
[----:B------:R-:W-:-:S03]  /*6810*/  LEA.HI.X.SX32 R23, R3, UR13, 0x1, P3 ;  /* 0x0000000d03177c11 */ /* 0x000fc600098f0eff */
[----:B------:R-:W2:Y:S04]  /*6820*/  LDL.LU R17, [R1+0xc4] ;  /* 0x0000c40001117983 */ /* 0x000ea80000300800 */
[----:B0-----:R-:W2:Y:S04]  /*6830*/  LDL.LU R16, [R1+0xc0] ;  /* 0x0000c00001107983 */ /* 0x001ea80000300800 */
[----:B-1----:R-:W2:Y:S04]  /*6840*/  LDL.LU R15, [R1+0xbc] ;  /* 0x0000bc00010f7983 */ /* 0x002ea80000300800 */
[----:B------:R-:W2:Y:S04]  /*6850*/  LDL.LU R28, [R1+0xb4] ;  /* 0x0000b400011c7983 */ /* 0x000ea80000300800 */
[----:B------:R-:W2:Y:S04]  /*6860*/  LDL.LU R14, [R1+0xb0] ;  /* 0x0000b000010e7983 */ /* 0x000ea80000300800 */
[----:B------:R-:W2:Y:S04]  /*6870*/  LDL.LU R11, [R1+0xa8] ;  /* 0x0000a800010b7983 */ /* 0x000ea80000300800 */
[----:B------:R-:W2:Y:S04]  /*6880*/  LDL.LU R29, [R1+0xa0] ;  /* 0x0000a000011d7983 */ /* 0x000ea80000300800 */
[----:B------:R-:W-:Y:S04]  /*6890*/  STL.64 [R1+0xd50], R12 ;  /* 0x000d500c01007387 */ /* 0x000fe80000100a00 */
[----:B------:R0:W-:Y:S04]  /*68a0*/  STL [R1+0xd4c], R23 ;  /* 0x000d4c1701007387 */ /* 0x0001e80000100800 */
[----:B------:R-:W2:Y:S01]  /*68b0*/  LDL.LU R22, [R1+0x3db0] ;  /* 0x003db00001167983 */ /* 0x000ea20000300800 */
[----:B------:R-:W-:-:S03]  /*68c0*/  IMAD R5, R5, UR6, RZ ;  /* 0x0000000605057c24 */ /* 0x000fc6000f8e02ff */
[----:B------:R1:W3:Y:S02]  /*68d0*/  LDL.64 R2, [R1+0xd30] ;  /* 0x000d300001027983 */ /* 0x0002e40000100a00 */
[C---:B------:R-:W-:Y:S02]  /*68e0*/  LEA R24, P1, R5.reuse, UR12, 0x1 ;  /* 0x0000000c05187c11 */ /* 0x040fe4000f8208ff */
[----:B0-----:R-:W-:Y:S02]  /*68f0*/  LEA.HI.X.SX32 R23, R4, UR13, 0x1, P2 ;  /* 0x0000000d04177c11 */ /* 0x001fe400090f0eff */
[----:B------:R-:W-:-:S03]  /*6900*/  LEA.HI.X.SX32 R25, R5, UR13, 0x1, P1 ;  /* 0x0000000d05197c11 */ /* 0x000fc600088f0eff */
[----:B--2---:R0:W-:Y:S04]  /*6910*/  STL.64 [R1+0xd40], R22 ;  /* 0x000d401601007387 */ /* 0x0041e80000100a00 */
[----:B0-----:R-:W2:Y:S04]  /*6920*/  LDL.LU.64 R22, [R1+0x3da8] ;  /* 0x003da80001167983 */ /* 0x001ea80000300a00 */
[----:B------:R0:W-:Y:S04]  /*6930*/  STL.64 [R1+0xd38], R24 ;  /* 0x000d381801007387 */ /* 0x0001e80000100a00 */
[----:B0-----:R-:W2:Y:S01]  /*6940*/  LDL.LU.64 R24, [R1+0x3da0] ;  /* 0x003da00001187983 */ /* 0x001ea20000300a00 */
[----:B------:R-:W-:Y:S01]  /*6950*/  IMAD R7, R7, UR6, RZ ;  /* 0x0000000607077c24 */ /* 0x000fe2000f8e02ff */
[----:B---3--:R-:W-:-:S02]  /*6960*/  LEA.HI.X.SX32 R3, R6, UR13, 0x1, P0 ;  /* 0x0000000d06037c11 */ /* 0x008fc400080f0eff */
[C---:B------:R-:W-:Y:S02]  /*6970*/  LEA R12, P5, R8.reuse, UR12, 0x1 ;  /* 0x0000000c080c7c11 */ /* 0x040fe4000f8a08ff */
[C---:B------:R-:W-:Y:S01]  /*6980*/  LEA R26, P4, R7.reuse, UR12, 0x1 ;  /* 0x0000000c071a7c11 */ /* 0x040fe2000f8808ff */
[----:B------:R4:W-:Y:S01]  /*6990*/  STL [R1+0xd34], R3 ;  /* 0x000d340301007387 */ /* 0x0009e20000100800 */
[----:B------:R-:W-:Y:S02]  /*69a0*/  LEA.HI.X.SX32 R13, R8, UR13, 0x1, P5 ;  /* 0x0000000d080d7c11 */ /* 0x000fe4000a8f0eff */
[----:B------:R-:W-:Y:S01]  /*69b0*/  LEA.HI.X.SX32 R27, R7, UR13, 0x1, P4 ;  /* 0x0000000d071b7c11 */ /* 0x000fe2000a0f0eff */
[----:B----4-:R-:W-:Y:S02]  /*69c0*/  IMAD R3, R0, UR7, RZ ;  /* 0x0000000700037c24 */ /* 0x010fe4000f8e02ff */
[----:B------:R-:W-:-:S03]  /*69d0*/  IMAD R8, R21, UR7, RZ ;  /* 0x0000000715087c24 */ /* 0x000fc6000f8e02ff */
[----:B------:R0:W-:Y:S01]  /*69e0*/  STL [R1+0x3d7c], R3 ;  /* 0x003d7c0301007387 */ /* 0x0001e20000100800 */
[----:B------:R-:W-:-:S03]  /*69f0*/  IMAD R9, R20, UR7, RZ ;  /* 0x0000000714097c24 */ /* 0x000fc6000f8e02ff */
[----:B------:R-:W-:Y:S04]  /*6a00*/  STL.64 [R1+0xd28], R26 ;  /* 0x000d281a01007387 */ /* 0x000fe80000100a00 */
[----:B------:R-:W-:Y:S01]  /*6a10*/  STL.64 [R1+0xd20], R12 ;  /* 0x000d200c01007387 */ /* 0x000fe20000100a00 */
[----:B0-----:R-:W-:Y:S02]  /*6a20*/  IMAD R3, R19, UR7, RZ ;  /* 0x0000000713037c24 */ /* 0x001fe4000f8e02ff */
[----:B------:R-:W-:Y:S02]  /*6a30*/  IMAD R2, R18, UR7, RZ ;  /* 0x0000000712027c24 */ /* 0x000fe4000f8e02ff */
[----:B------:R-:W-:Y:S02]  /*6a40*/  IMAD R0, R17, UR7, RZ ;  /* 0x0000000711007c24 */ /* 0x000fe4000f8e02ff */
[----:B--2---:R-:W-:-:S02]  /*6a50*/  IMAD R6, R23, UR7, RZ ;  /* 0x0000000717067c24 */ /* 0x004fc4000f8e02ff */
[----:B------:R-:W-:Y:S02]  /*6a60*/  IMAD R7, R22, UR7, RZ ;  /* 0x0000000716077c24 */ /* 0x000fe4000f8e02ff */
[----:B------:R-:W-:Y:S02]  /*6a70*/  IMAD R4, R25, UR7, RZ ;  /* 0x0000000719047c24 */ /* 0x000fe4000f8e02ff */
[----:B------:R-:W-:-:S03]  /*6a80*/  IMAD R5, R24, UR7, RZ ;  /* 0x0000000718057c24 */ /* 0x000fc6000f8e02ff */
[----:B------:R-:W-:Y:S04]  /*6a90*/  STL [R1+0x3d80], R4 ;  /* 0x003d800401007387 */ /* 0x000fe80000100800 */
[----:B------:R-:W-:Y:S04]  /*6aa0*/  STL [R1+0x3d84], R5 ;  /* 0x003d840501007387 */ /* 0x000fe80000100800 */
[----:B------:R-:W-:Y:S04]  /*6ab0*/  STL [R1+0x3d88], R6 ;  /* 0x003d880601007387 */ /* 0x000fe80000100800 */
[----:B------:R-:W-:Y:S04]  /*6ac0*/  STL [R1+0x3d8c], R7 ;  /* 0x003d8c0701007387 */ /* 0x000fe80000100800 */
[----:B------:R-:W-:Y:S04]  /*6ad0*/  STL [R1+0x3d90], R8 ;  /* 0x003d900801007387 */ /* 0x000fe80000100800 */
[----:B------:R-:W-:Y:S04]  /*6ae0*/  STL [R1+0x3d94], R9 ;  /* 0x003d940901007387 */ /* 0x000fe80000100800 */
[----:B------:R0:W-:Y:S04]  /*6af0*/  STL [R1], R3 ;  /* 0x0000000301007387 */ /* 0x0001e80000100800 */
[----:B------:R2:W-:Y:S01]  /*6b00*/  STL [R1+0x48], R2 ;  /* 0x0000480201007387 */ /* 0x0005e20000100800 */
[----:B0-----:R-:W-:-:S03]  /*6b10*/  IMAD R3, R16, UR7, RZ ;  /* 0x0000000710037c24 */ /* 0x001fc6000f8e02ff */
[----:B------:R0:W-:Y:S01]  /*6b20*/  STL [R1+0x64], R0 ;  /* 0x0000640001007387 */ /* 0x0001e20000100800 */
[----:B--2---:R-:W-:-:S03]  /*6b30*/  IMAD R2, R15, UR7, RZ ;  /* 0x000000070f027c24 */ /* 0x004fc6000f8e02ff */
[----:B------:R2:W-:Y:S01]  /*6b40*/  STL [R1+0x70], R3 ;  /* 0x0000700301007387 */ /* 0x0005e20000100800 */
[----:B0-----:R-:W-:-:S03]  /*6b50*/  IMAD R0, R28, UR7, RZ ;  /* 0x000000071c007c24 */ /* 0x001fc6000f8e02ff */
[----:B------:R-:W3:Y:S01]  /*6b60*/  LDL.LU R28, [R1+0x98] ;  /* 0x00009800011c7983 */ /* 0x000ee20000300800 */
[----:B--2---:R-:W-:-:S03]  /*6b70*/  IMAD R3, R14, UR7, RZ ;  /* 0x000000070e037c24 */ /* 0x004fc6000f8e02ff */
[----:B------:R0:W-:Y:S04]  /*6b80*/  STL [R1+0x74], R2 ;  /* 0x0000740201007387 */ /* 0x0001e80000100800 */
[----:B------:R2:W-:Y:S04]  /*6b90*/  STL [R1+0x90], R0 ;  /* 0x0000900001007387 */ /* 0x0005e80000100800 */
[----:B------:R-:W-:Y:S04]  /*6ba0*/  STL [R1+0x94], R3 ;  /* 0x0000940301007387 */ /* 0x000fe80000100800 */
[----:B------:R-:W4:Y:S01]  /*6bb0*/  LDL.LU R9, [R1+0x88] ;  /* 0x0000880001097983 */ /* 0x000f220000300800 */
[----:B0-----:R-:W-:-:S02]  /*6bc0*/  IMAD R2, R11, UR7, RZ ;  /* 0x000000070b027c24 */ /* 0x001fc4000f8e02ff */
[----:B--2---:R-:W-:-:S03]  /*6bd0*/  IMAD R0, R29, UR7, RZ ;  /* 0x000000071d007c24 */ /* 0x004fc6000f8e02ff */
[----:B------:R-:W-:Y:S04]  /*6be0*/  STL [R1+0x9c], R2 ;  /* 0x00009c0201007387 */ /* 0x000fe80000100800 */
[----:B----4-:R0:W-:Y:S04]  /*6bf0*/  STL [R1+0x3d98], R9 ;  /* 0x003d980901007387 */ /* 0x0101e80000100800 */
[----:B------:R2:W-:Y:S04]  /*6c00*/  STL [R1+0xa0], R0 ;  /* 0x0000a00001007387 */ /* 0x0005e80000100800 */
[----:B0-----:R-:W4:Y:S04]  /*6c10*/  LDL.LU R9, [R1+0x8c] ;  /* 0x00008c0001097983 */ /* 0x001f280000300800 */
[----:B------:R-:W4:Y:S04]  /*6c20*/  LDL.LU R8, [R1+0x84] ;  /* 0x0000840001087983 */ /* 0x000f280000300800 */
        /* <DEDUP_REMOVED lines=8> */
[----:B--2---:R-:W2:Y:S04]  /*6cb0*/  LDL.LU R0, [R1+0x54] ;  /* 0x0000540001007983 */ /* 0x004ea80000300800 */
[----:B------:R-:W2:Y:S04]  /*6cc0*/  LDL.LU R25, [R1+0x50] ;  /* 0x0000500001197983 */ /* 0x000ea80000300800 */
[----:B------:R-:W2:Y:S04]  /*6cd0*/  LDL.LU R24, [R1+0x4c] ;  /* 0x00004c0001187983 */ /* 0x000ea80000300800 */
[----:B------:R-:W2:Y:S04]  /*6ce0*/  LDL.LU R23, [R1+0x44] ;  /* 0x0000440001177983 */ /* 0x000ea80000300800 */
[----:B------:R-:W2:Y:S04]  /*6cf0*/  LDL.LU R22, [R1+0x40] ;  /* 0x0000400001167983 */ /* 0x000ea80000300800 */
[----:B------:R-:W2:Y:S04]  /*6d00*/  LDL.LU R21, [R1+0x3c] ;  /* 0x00003c0001157983 */ /* 0x000ea80000300800 */
[----:B------:R-:W2:Y:S04]  /*6d10*/  LDL.LU R20, [R1+0x38] ;  /* 0x0000380001147983 */ /* 0x000ea80000300800 */
[----:B------:R-:W2:Y:S04]  /*6d20*/  LDL.LU R19, [R1+0x34] ;  /* 0x0000340001137983 */ /* 0x000ea80000300800 */
[----:B------:R-:W2:Y:S01]  /*6d30*/  LDL.LU R18, [R1+0x30] ;  /* 0x0000300001127983 */ /* 0x000ea20000300800 */
[----:B---3--:R-:W-:-:S03]  /*6d40*/  IMAD R26, R28, UR7, RZ ;  /* 0x000000071c1a7c24 */ /* 0x008fc6000f8e02ff */
        /* <DEDUP_REMOVED lines=8> */
[----:B------:R0:W-:Y:S04]  /*6dd0*/  STL [R1+0x98], R26 ;  /* 0x0000981a01007387 */ /* 0x0001e80000100800 */
[----:B------:R-:W3:Y:S04]  /*6de0*/  LDL.LU R27, [R1+0x8] ;  /* 0x00000800011b7983 */ /* 0x000ee80000300800 */
[----:B0-----:R-:W3:Y:S01]  /*6df0*/  LDL.LU R26, [R1+0x4] ;  /* 0x00000400011a7983 */ /* 0x001ee20000300800 */
[----:B----4-:R-:W-:-:S05]  /*6e00*/  IMAD R9, R9, UR7, RZ ;  /* 0x0000000709097c24 */ /* 0x010fca000f8e02ff */
[----:B------:R0:W-:Y:S04]  /*6e10*/  STL [R1+0x8c], R9 ;  /* 0x00008c0901007387 */ /* 0x0001e80000100800 */
[----:B0-----:R-:W4:Y:S01]  /*6e20*/  LDL.LU R9, [R1+0x3d98] ;  /* 0x003d980001097983 */ /* 0x001f220000300800 */
[----:B------:R-:W-:Y:S02]  /*6e30*/  IMAD R8, R8, UR7, RZ ;  /* 0x0000000708087c24 */ /* 0x000fe4000f8e02ff */
[----:B------:R-:W-:Y:S02]  /*6e40*/  IMAD R7, R7, UR7, RZ ;  /* 0x0000000707077c24 */ /* 0x000fe4000f8e02ff */
[----:B------:R-:W-:Y:S02]  /*6e50*/  IMAD R6, R6, UR7, RZ ;  /* 0x0000000706067c24 */ /* 0x000fe4000f8e02ff */
[----:B------:R-:W-:-:S02]  /*6e60*/  IMAD R5, R5, UR7, RZ ;  /* 0x0000000705057c24 */ /* 0x000fc4000f8e02ff */
[----:B------:R-:W-:Y:S02]  /*6e70*/  IMAD R4, R4, UR7, RZ ;  /* 0x0000000704047c24 */ /* 0x000fe4000f8e02ff */
[----:B------:R-:W-:Y:S02]  /*6e80*/  IMAD R3, R3, UR7, RZ ;  /* 0x0000000703037c24 */ /* 0x000fe4000f8e02ff */
[----:B------:R-:W-:Y:S02]  /*6e90*/  IMAD R12, R12, UR7, RZ ;  /* 0x000000070c0c7c24 */ /* 0x000fe4000f8e02ff */
[----:B------:R-:W-:Y:S02]  /*6ea0*/  IMAD R13, R13, UR7, RZ ;  /* 0x000000070d0d7c24 */ /* 0x000fe4000f8e02ff */
[----:B------:R-:W-:Y:S02]  /*6eb0*/  IMAD R2, R2, UR7, RZ ;  /* 0x0000000702027c24 */ /* 0x000fe4000f8e02ff */
[----:B--2---:R-:W-:-:S02]  /*6ec0*/  IMAD R0, R0, UR7, RZ ;  /* 0x0000000700007c24 */ /* 0x004fc4000f8e02ff */
[----:B------:R-:W-:Y:S02]  /*6ed0*/  IMAD R25, R25, UR7, RZ ;  /* 0x0000000719197c24 */ /* 0x000fe4000f8e02ff */
[----:B------:R-:W-:Y:S02]  /*6ee0*/  IMAD R24, R24, UR7, RZ ;  /* 0x0000000718187c24 */ /* 0x000fe4000f8e02ff */
[----:B------:R-:W-:Y:S02]  /*6ef0*/  IMAD R23, R23, UR7, RZ ;  /* 0x0000000717177c24 */ /* 0x000fe4000f8e02ff */
[----:B------:R-:W-:Y:S02]  /*6f00*/  IMAD R22, R22, UR7, RZ ;  /* 0x0000000716167c24 */ /* 0x000fe4000f8e02ff */
[----:B------:R-:W-:Y:S02]  /*6f10*/  IMAD R21, R21, UR7, RZ ;  /* 0x0000000715157c24 */ /* 0x000fe4000f8e02ff */
[----:B------:R-:W-:-:S02]  /*6f20*/  IMAD R20, R20, UR7, RZ ;  /* 0x0000000714147c24 */ /* 0x000fc4000f8e02ff */
[----:B------:R-:W-:Y:S02]  /*6f30*/  IMAD R19, R19, UR7, RZ ;  /* 0x0000000713137c24 */ /* 0x000fe4000f8e02ff */
[----:B------:R-:W-:Y:S02]  /*6f40*/  IMAD R18, R18, UR7, RZ ;  /* 0x0000000712127c24 */ /* 0x000fe4000f8e02ff */
[----:B---3--:R-:W-:Y:S02]  /*6f50*/  IMAD R17, R17, UR7, RZ ;  /* 0x0000000711117c24 */ /* 0x008fe4000f8e02ff */
[----:B------:R-:W-:Y:S02]  /*6f60*/  IMAD R16, R16, UR7, RZ ;  /* 0x0000000710107c24 */ /* 0x000fe4000f8e02ff */
[----:B------:R-:W-:Y:S02]  /*6f70*/  IMAD R15, R15, UR7, RZ ;  /* 0x000000070f0f7c24 */ /* 0x000fe4000f8e02ff */
[----:B------:R-:W-:-:S02]  /*6f80*/  IMAD R14, R14, UR7, RZ ;  /* 0x000000070e0e7c24 */ /* 0x000fc4000f8e02ff */
[----:B------:R-:W-:Y:S02]  /*6f90*/  IMAD R11, R11, UR7, RZ ;  /* 0x000000070b0b7c24 */ /* 0x000fe4000f8e02ff */
[----:B------:R-:W-:Y:S02]  /*6fa0*/  IMAD R29, R29, UR7, RZ ;  /* 0x000000071d1d7c24 */ /* 0x000fe4000f8e02ff */
[----:B------:R-:W-:Y:S02]  /*6fb0*/  IMAD R28, R28, UR7, RZ ;  /* 0x000000071c1c7c24 */ /* 0x000fe4000f8e02ff */
[----:B----4-:R-:W-:-:S05]  /*6fc0*/  IMAD R9, R9, UR7, RZ ;  /* 0x0000000709097c24 */ /* 0x010fca000f8e02ff */
        /* <DEDUP_REMOVED lines=29> */
[----:B0-----:R-:W3:Y:S04]  /*71a0*/  LDL.LU R22, [R1+0x3d5c] ;  /* 0x003d5c0001167983 */ /* 0x001ee80000300800 */
[----:B------:R0:W-:Y:S04]  /*71b0*/  STL [R1+0x3c], R21 ;  /* 0x00003c1501007387 */ /* 0x0001e80000100800 */
[----:B0-----:R-:W4:Y:S04]  /*71c0*/  LDL.LU R21, [R1+0x3d58] ;  /* 0x003d580001157983 */ /* 0x001f280000300800 */
        /* <DEDUP_REMOVED lines=19> */
[----:B0-----:R-:W4:Y:S01]  /*7300*/  LDL.LU R28, [R1+0x3d30] ;  /* 0x003d3000011c7983 */ /* 0x001f220000300800 */
[----:B------:R-:W-:-:S02]  /*7310*/  IMAD R10, R10, UR7, RZ ;  /* 0x000000070a0a7c24 */ /* 0x000fc4000f8e02ff */
[----:B------:R-:W-:-:S03]  /*7320*/  IMAD R27, R27, UR7, RZ ;  /* 0x000000071b1b7c24 */ /* 0x000fc6000f8e02ff */
[----:B------:R0:W-:Y:S04]  /*7330*/  STL [R1+0xc], R10 ;  /* 0x00000c0a01007387 */ /* 0x0001e80000100800 */
[----:B------:R4:W-:Y:S01]  /*7340*/  STL [R1+0x8], R27 ;  /* 0x0000081b01007387 */ /* 0x0009e20000100800 */
[----:B0-----:R-:W-:Y:S02]  /*7350*/  IMAD R10, R26, UR7, RZ ;  /* 0x000000071a0a7c24 */ /* 0x001fe4000f8e02ff */
[----:B--2---:R-:W-:Y:S02]  /*7360*/  IMAD R23, R23, UR7, RZ ;  /* 0x0000000717177c24 */ /* 0x004fe4000f8e02ff */
[----:B---3--:R-:W-:Y:S02]  /*7370*/  IMAD R22, R22, UR7, RZ ;  /* 0x0000000716167c24 */ /* 0x008fe4000f8e02ff */
[----:B----4-:R-:W-:-:S02]  /*7380*/  IMAD R27, R21, UR7, RZ ;  /* 0x00000007151b7c24 */ /* 0x010fc4000f8e02ff */
[----:B------:R-:W-:Y:S02]  /*7390*/  IMAD R26, R20, UR7, RZ ;  /* 0x00000007141a7c24 */ /* 0x000fe4000f8e02ff */
[----:B------:R-:W-:Y:S02]  /*73a0*/  IMAD R17, R17, UR7, RZ ;  /* 0x0000000711117c24 */ /* 0x000fe4000f8e02ff */
[----:B------:R-:W-:Y:S02]  /*73b0*/  IMAD R16, R16, UR7, RZ ;  /* 0x0000000710107c24 */ /* 0x000fe4000f8e02ff */
[----:B------:R-:W-:Y:S02]  /*73c0*/  IMAD R15, R15, UR7, RZ ;  /* 0x000000070f0f7c24 */ /* 0x000fe4000f8e02ff */
[----:B------:R-:W-:Y:S02]  /*73d0*/  IMAD R14, R14, UR7, RZ ;  /* 0x000000070e0e7c24 */ /* 0x000fe4000f8e02ff */
[----:B------:R-:W-:-:S02]  /*73e0*/  IMAD R29, R29, UR7, RZ ;  /* 0x000000071d1d7c24 */ /* 0x000fc4000f8e02ff */
[----:B------:R-:W-:-:S05]  /*73f0*/  IMAD R28, R28, UR7, RZ ;  /* 0x000000071c1c7c24 */ /* 0x000fca000f8e02ff */
[----:B------:R-:W-:Y:S04]  /*7400*/  STL.64 [R1+0x3ce8], R28 ;  /* 0x003ce81c01007387 */ /* 0x000fe80000100a00 */
[----:B------:R0:W-:Y:S02]  /*7410*/  STL [R1+0x4], R10 ;  /* 0x0000040a01007387 */ /* 0x0001e40000100800 */
[----:B0-----:R-:W-:Y:S02]  /*7420*/  IMAD R10, R11, UR7, RZ ;  /* 0x000000070b0a7c24 */ /* 0x001fe4000f8e02ff */
[----:B------:R-:W-:-:S03]  /*7430*/  IMAD R11, R18, UR7, RZ ;  /* 0x00000007120b7c24 */ /* 0x000fc6000f8e02ff */
[----:B------:R0:W-:Y:S04]  /*7440*/  STL [R1+0x398], R10 ;  /* 0x0003980a01007387 */ /* 0x0001e80000100800 */
[----:B------:R-:W-:Y:S04]  /*7450*/  STL.64 [R1+0x3ce0], R14 ;  /* 0x003ce00e01007387 */ /* 0x000fe80000100a00 */
[----:B------:R2:W-:Y:S01]  /*7460*/  STL.64 [R1+0x3cf0], R16 ;  /* 0x003cf01001007387 */ /* 0x0005e20000100a00 */
[----:B0-----:R-:W-:-:S03]  /*7470*/  IMAD R10, R19, UR7, RZ ;  /* 0x00000007130a7c24 */ /* 0x001fc6000f8e02ff */
[----:B------:R-:W3:Y:S04]  /*7480*/  LDL R19, [R1+0x90] ;  /* 0x0000900001137983 */ /* 0x000ee80000100800 */
[----:B------:R0:W-:Y:S04]  /*7490*/  STL [R1+0x39c], R11 ;  /* 0x00039c0b01007387 */ /* 0x0001e80000100800 */
[----:B------:R-:W4:Y:S04]  /*74a0*/  LDL R18, [R1+0x94] ;  /* 0x0000940001127983 */ /* 0x000f280000100800 */
[----:B------:R-:W-:Y:S04]  /*74b0*/  STL [R1+0x3a0], R10 ;  /* 0x0003a00a01007387 */ /* 0x000fe80000100800 */
[----:B--2---:R-:W2:Y:S01]  /*74c0*/  LDL R16, [R1+0x9c] ;  /* 0x00009c0001107983 */ /* 0x004ea20000100800 */
[----:B0-----:R-:W-:-:S03]  /*74d0*/  IMAD R11, R24, UR7, RZ ;  /* 0x00000007180b7c24 */ /* 0x001fc6000f8e02ff */
[----:B------:R-:W2:Y:S04]  /*74e0*/  LDL R17, [R1+0xa0] ;  /* 0x0000a00001117983 */ /* 0x000ea80000100800 */
[----:B------:R-:W2:Y:S04]  /*74f0*/  LDL R14, [R1+0x98] ;  /* 0x00009800010e7983 */ /* 0x000ea80000100800 */
[----:B------:R-:W2:Y:S04]  /*7500*/  LDL R20, [R1+0x74] ;  /* 0x0000740001147983 */ /* 0x000ea80000100800 */
[----:B------:R-:W2:Y:S04]  /*7510*/  LDL R21, [R1+0x70] ;  /* 0x0000700001157983 */ /* 0x000ea80000100800 */
[----:B------:R0:W-:Y:S04]  /*7520*/  STL.64 [R1+0x3cd8], R22 ;  /* 0x003cd81601007387 */ /* 0x0001e80000100a00 */
[----:B0-----:R-:W2:Y:S04]  /*7530*/  LDL R22, [R1+0x48] ;  /* 0x0000480001167983 */ /* 0x001ea80000100800 */
[----:B------:R-:W3:Y:S04]  /*7540*/  LDL R23, [R1+0x64] ;  /* 0x0000640001177983 */ /* 0x000ee80000100800 */
[----:B------:R-:W-:Y:S04]  /*7550*/  STL [R1+0x3a4], R26 ;  /* 0x0003a41a01007387 */ /* 0x000fe80000100800 */
[----:B------:R-:W4:Y:S01]  /*7560*/  LDL R24, [R1] ;  /* 0x0000000001187983 */ /* 0x000f220000100800 */
[----:B------:R-:W-:-:S03]  /*7570*/  IMAD R15, R25, UR7, RZ ;  /* 0x00000007190f7c24 */ /* 0x000fc6000f8e02ff */
[----:B------:R-:W-:Y:S01]  /*7580*/  STL [R1+0x3a8], R27 ;  /* 0x0003a81b01007387 */ /* 0x000fe20000100800 */
[----:B------:R-:W-:-:S03]  /*7590*/  IMAD R10, R2, UR7, RZ ;  /* 0x00000007020a7c24 */ /* 0x000fc6000f8e02ff */
[----:B------:R0:W-:Y:S04]  /*75a0*/  STL.64 [R1+0x3cf8], R26 ;  /* 0x003cf81a01007387 */ /* 0x0001e80000100a00 */
[----:B------:R1:W-:Y:S04]  /*75b0*/  STL [R1+0x3b0], R15 ;  /* 0x0003b00f01007387 */ /* 0x0003e80000100800 */
[----:B------:R-:W-:Y:S01]  /*75c0*/  STL [R1+0x3ac], R11 ;  /* 0x0003ac0b01007387 */ /* 0x000fe20000100800 */
[----:B0-----:R-:W-:-:S03]  /*75d0*/  IMAD.WIDE R26, R3, 0x2, R12 ;  /* 0x00000002031a7825 */ /* 0x001fc600078e020c */
[----:B------:R0:W-:Y:S04]  /*75e0*/  STL [R1+0x3d10], R3 ;  /* 0x003d100301007387 */ /* 0x0001e80000100800 */
[----:B------:R-:W-:Y:S04]  /*75f0*/  STL.64 [R1+0x390], R26 ;  /* 0x0003901a01007387 */ /* 0x000fe80000100a00 */
[----:B-1----:R-:W4:Y:S01]  /*7600*/  LDL R15, [R1+0x8c] ;  /* 0x00008c00010f7983 */ /* 0x002f220000100800 */
[----:B0-----:R-:W-:-:S03]  /*7610*/  IMAD.WIDE R2, R4, 0x2, R12 ;  /* 0x0000000204027825 */ /* 0x001fc600078e020c */
[----:B------:R-:W4:Y:S04]  /*7620*/  LDL R28, [R1+0x88] ;  /* 0x00008800011c7983 */ /* 0x000f280000100800 */
[----:B------:R0:W-:Y:S04]  /*7630*/  STL.64 [R1+0x388], R2 ;  /* 0x0003880201007387 */ /* 0x0001e80000100a00 */
[----:B------:R1:W-:Y:S04]  /*7640*/  STL.64 [R1+0x3d00], R4 ;  /* 0x003d000401007387 */ /* 0x0003e80000100a00 */
[----:B------:R-:W-:Y:S01]  /*7650*/  STL [R1+0x3b4], R10 ;  /* 0x0003b40a01007387 */ /* 0x000fe20000100800 */
[----:B0-----:R-:W-:-:S05]  /*7660*/  IMAD.WIDE R2, R5, 0x2, R12 ;  /* 0x0000000205027825 */ /* 0x001fca00078e020c */
[----:B------:R0:W-:Y:S01]  /*7670*/  STL.64 [R1+0x380], R2 ;  /* 0x0003800201007387 */ /* 0x0001e20000100a00 */
[----:B-1----:R-:W-:-:S03]  /*7680*/  IMAD.WIDE R4, R7, 0x2, R12 ;  /* 0x0000000207047825 */ /* 0x002fc600078e020c */
[----:B------:R-:W-:Y:S04]  /*7690*/  STL.64 [R1+0x3d08], R10 ;  /* 0x003d080a01007387 */ /* 0x000fe80000100a00 */
[----:B------:R-:W4:Y:S01]  /*76a0*/  LDL R29, [R1+0x84] ;  /* 0x00008400011d7983 */ /* 0x000f220000100800 */
[----:B0-----:R-:W-:-:S05]  /*76b0*/  IMAD.WIDE R2, R6, 0x2, R12 ;  /* 0x0000000206027825 */ /* 0x001fca00078e020c */
[----:B------:R0:W-:Y:S04]  /*76c0*/  STL.64 [R1+0x378], R2 ;  /* 0x0003780201007387 */ /* 0x0001e80000100a00 */
[----:B------:R-:W-:Y:S04]  /*76d0*/  STL.64 [R1+0x3d18], R6 ;  /* 0x003d180601007387 */ /* 0x000fe80000100a00 */
[----:B------:R1:W-:Y:S01]  /*76e0*/  STL.64 [R1+0x370], R4 ;  /* 0x0003700401007387 */ /* 0x0003e20000100a00 */
[----:B0-----:R-:W-:-:S03]  /*76f0*/  IMAD.WIDE R2, R8, 0x2, R12 ;  /* 0x0000000208027825 */ /* 0x001fc600078e020c */
[----:B------:R-:W-:Y:S04]  /*7700*/  STL.64 [R1+0x3d20], R8 ;  /* 0x003d200801007387 */ /* 0x000fe80000100a00 */
[----:B------:R-:W-:Y:S01]  /*7710*/  STL.64 [R1+0x368], R2 ;  /* 0x0003680201007387 */ /* 0x000fe20000100a00 */
[----:B-1----:R-:W-:-:S05]  /*7720*/  IMAD.WIDE R4, R9, 0x2, R12 ;  /* 0x0000000209047825 */ /* 0x002fca00078e020c */
[----:B------:R3:W-:Y:S01]  /*7730*/  STL.64 [R1+0x360], R4 ;  /* 0x0003600401007387 */ /* 0x0007e20000100a00 */
[----:B--2---:R-:W-:-:S04]  /*7740*/  IMAD.WIDE R6, R22, 0x2, R12 ;  /* 0x0000000216067825 */ /* 0x004fc800078e020c */
[----:B---3--:R-:W-:-:S04]  /*7750*/  IMAD.WIDE R4, R23, 0x2, R12 ;  /* 0x0000000217047825 */ /* 0x008fc800078e020c */
[----:B----4-:R-:W-:-:S05]  /*7760*/  IMAD.WIDE R2, R24, 0x2, R12 ;  /* 0x0000000218027825 */ /* 0x010fca00078e020c */
[----:B------:R0:W-:Y:S04]  /*7770*/  STL.64 [R1+0x358], R2 ;  /* 0x0003580201007387 */ /* 0x0001e80000100a00 */
[----:B------:R1:W-:Y:S04]  /*7780*/  STL.64 [R1+0x350], R6 ;  /* 0x0003500601007387 */ /* 0x0003e80000100a00 */
[----:B------:R2:W-:Y:S01]  /*7790*/  STL.64 [R1+0x348], R4 ;  /* 0x0003480401007387 */ /* 0x0005e20000100a00 */
[----:B0-----:R-:W-:-:S04]  /*77a0*/  IMAD.WIDE R2, R21, 0x2, R12 ;  /* 0x0000000215027825 */ /* 0x001fc800078e020c */
[--C-:B-1----:R-:W-:Y:S01]  /*77b0*/  IMAD.WIDE R6, R20, 0x2, R12.reuse ;  /* 0x0000000214067825 */ /* 0x102fe200078e020c */
[----:B------:R0:W-:Y:S03]  /*77c0*/  STL.64 [R1+0x340], R2 ;  /* 0x0003400201007387 */ /* 0x0001e60000100a00 */
[--C-:B--2---:R-:W-:Y:S01]  /*77d0*/  IMAD.WIDE R4, R19, 0x2, R12.reuse ;  /* 0x0000000213047825 */ /* 0x104fe200078e020c */
[----:B------:R1:W-:Y:S04]  /*77e0*/  STL.64 [R1+0x338], R6 ;  /* 0x0003380601007387 */ /* 0x0003e80000100a00 */
[----:B------:R-:W2:Y:S01]  /*77f0*/  LDL R19, [R1+0x80] ;  /* 0x0000800001137983 */ /* 0x000ea20000100800 */
[----:B0-----:R-:W-:-:S03]  /*7800*/  IMAD.WIDE R2, R18, 0x2, R12 ;  /* 0x0000000212027825 */ /* 0x001fc600078e020c */
[----:B------:R0:W-:Y:S01]  /*7810*/  STL.64 [R1+0x330], R4 ;  /* 0x0003300401007387 */ /* 0x0001e20000100a00 */
[----:B-1----:R-:W-:-:S03]  /*7820*/  IMAD.WIDE R6, R16, 0x2, R12 ;  /* 0x0000000210067825 */ /* 0x002fc600078e020c */
[----:B------:R1:W-:Y:S04]  /*7830*/  STL.64 [R1+0x328], R2 ;  /* 0x0003280201007387 */ /* 0x0003e80000100a00 */
[----:B------:R-:W-:Y:S01]  /*7840*/  STL.64 [R1+0x320], R6 ;  /* 0x0003200601007387 */ /* 0x000fe20000100a00 */
[----:B0-----:R-:W-:-:S03]  /*7850*/  IMAD.WIDE R4, R17, 0x2, R12 ;  /* 0x0000000211047825 */ /* 0x001fc600078e020c */
[----:B------:R-:W3:Y:S01]  /*7860*/  LDL R18, [R1+0x7c] ;  /* 0x00007c0001127983 */ /* 0x000ee20000100800 */
[----:B-1----:R-:W-:-:S03]  /*7870*/  IMAD.WIDE R2, R14, 0x2, R12 ;  /* 0x000000020e027825 */ /* 0x002fc600078e020c */
[----:B------:R0:W-:Y:S04]  /*7880*/  STL.64 [R1+0x318], R4 ;  /* 0x0003180401007387 */ /* 0x0001e80000100a00 */
[----:B------:R-:W4:Y:S04]  /*7890*/  LDL R8, [R1+0x78] ;  /* 0x0000780001087983 */ /* 0x000f280000100800 */
[----:B------:R1:W-:Y:S04]  /*78a0*/  STL.64 [R1+0x310], R2 ;  /* 0x0003100201007387 */ /* 0x0003e80000100a00 */
[----:B------:R-:W2:Y:S01]  /*78b0*/  LDL R9, [R1+0x6c] ;  /* 0x00006c0001097983 */ /* 0x000ea20000100800 */
[----:B0-----:R-:W-:-:S04]  /*78c0*/  IMAD.WIDE R4, R15, 0x2, R12 ;  /* 0x000000020f047825 */ /* 0x001fc800078e020c */
[--C-:B-1----:R-:W-:Y:S01]  /*78d0*/  IMAD.WIDE R2, R28, 0x2, R12.reuse ;  /* 0x000000021c027825 */ /* 0x102fe200078e020c */
[----:B--2---:R-:W-:Y:S04]  /*78e0*/  STL [R1+0x3d28], R9 ;  /* 0x003d280901007387 */ /* 0x004fe80000100800 */
[----:B----4-:R0:W-:Y:S04]  /*78f0*/  STL [R1+0x3d2c], R8 ;  /* 0x003d2c0801007387 */ /* 0x0101e80000100800 */
[----:B------:R-:W2:Y:S04]  /*7900*/  LDL R24, [R1+0x68] ;  /* 0x0000680001187983 */ /* 0x000ea80000100800 */
[----:B------:R-:W4:Y:S01]  /*7910*/  LDL R20, [R1+0x60] ;  /* 0x0000600001147983 */ /* 0x000f220000100800 */
[----:B0-----:R-:W-:-:S03]  /*7920*/  IMAD.WIDE R8, R29, 0x2, R12 ;  /* 0x000000021d087825 */ /* 0x001fc600078e020c */
[----:B------:R-:W2:Y:S04]  /*7930*/  LDL R6, [R1+0x5c] ;  /* 0x00005c0001067983 */ /* 0x000ea80000100800 */
[----:B------:R-:W-:Y:S04]  /*7940*/  STL.64 [R1+0x308], R4 ;  /* 0x0003080401007387 */ /* 0x000fe80000100a00 */
[----:B------:R-:W2:Y:S04]  /*7950*/  LDL R7, [R1+0x58] ;  /* 0x0000580001077983 */ /* 0x000ea80000100800 */
[----:B------:R0:W-:Y:S04]  /*7960*/  STL.64 [R1+0x300], R2 ;  /* 0x0003000201007387 */ /* 0x0001e80000100a00 */
[----:B------:R-:W2:Y:S04]  /*7970*/  LDL R10, [R1+0x54] ;  /* 0x00005400010a7983 */ /* 0x000ea80000100800 */
[----:B------:R-:W2:Y:S04]  /*7980*/  LDL R11, [R1+0x44] ;  /* 0x00004400010b7983 */ /* 0x000ea80000100800 */
[----:B0-----:R-:W2:Y:S04]  /*7990*/  LDL R3, [R1+0x50] ;  /* 0x0000500001037983 */ /* 0x001ea80000100800 */
[----:B------:R-:W2:Y:S04]  /*79a0*/  LDL R2, [R1+0x4c] ;  /* 0x00004c0001027983 */ /* 0x000ea80000100800 */
[----:B------:R-:W2:Y:S04]  /*79b0*/  LDL R4, [R1+0x40] ;  /* 0x0000400001047983 */ /* 0x000ea80000100800 */
[----:B------:R0:W-:Y:S04]  /*79c0*/  STL.64 [R1+0x2f8], R8 ;  /* 0x0002f80801007387 */ /* 0x0001e80000100a00 */
[----:B------:R-:W2:Y:S04]  /*79d0*/  LDL R5, [R1+0x3c] ;  /* 0x00003c0001057983 */ /* 0x000ea80000100800 */
[----:B------:R-:W2:Y:S01]  /*79e0*/  LDL R26, [R1+0x38] ;  /* 0x00003800011a7983 */ /* 0x000ea20000100800 */
[----:B0-----:R-:W-:-:S03]  /*79f0*/  IMAD.WIDE R8, R19, 0x2, R12 ;  /* 0x0000000213087825 */ /* 0x001fc600078e020c */
[----:B------:R-:W2:Y:S04]  /*7a00*/  LDL R27, [R1+0x34] ;  /* 0x00003400011b7983 */ /* 0x000ea80000100800 */
        /* <DEDUP_REMOVED lines=8> */
[----:B------:R-:W2:Y:S04]  /*7a90*/  LDL.LU R25, [R1+0xc] ;  /* 0x00000c0001197983 */ /* 0x000ea80000300800 */
[----:B------:R3:W-:Y:S04]  /*7aa0*/  STL.64 [R1+0x2f0], R8 ;  /* 0x0002f00801007387 */ /* 0x0007e80000100a00 */
[----:B------:R-:W2:Y:S04]  /*7ab0*/  LDL.LU R21, [R1+0x8] ;  /* 0x0000080001157983 */ /* 0x000ea80000300800 */
[----:B------:R-:W2:Y:S01]  /*7ac0*/  LDL.LU R19, [R1+0x4] ;  /* 0x0000040001137983 */ /* 0x000ea20000300800 */
[----:B---3--:R-:W-:-:S05]  /*7ad0*/  IMAD.WIDE R8, R18, 0x2, R12 ;  /* 0x0000000212087825 */ /* 0x008fca00078e020c */
[----:B------:R0:W-:Y:S04]  /*7ae0*/  STL.64 [R1+0x2e8], R8 ;  /* 0x0002e80801007387 */ /* 0x0001e80000100a00 */
[----:B0-----:R-:W3:Y:S04]  /*7af0*/  LDL.LU R8, [R1+0x3d2c] ;  /* 0x003d2c0001087983 */ /* 0x001ee80000300800 */
[----:B------:R-:W2:Y:S01]  /*7b00*/  LDL.LU R18, [R1+0x398] ;  /* 0x0003980001127983 */ /* 0x000ea20000300800 */
[----:B---3--:R-:W-:-:S05]  /*7b10*/  IMAD.WIDE R8, R8, 0x2, R12 ;  /* 0x0000000208087825 */ /* 0x008fca00078e020c */
[----:B------:R0:W-:Y:S04]  /*7b20*/  STL.64 [R1+0x2e0], R8 ;  /* 0x0002e00801007387 */ /* 0x0001e80000100a00 */
[----:B0-----:R-:W3:Y:S02]  /*7b30*/  LDL.LU R9, [R1+0x3d28] ;  /* 0x003d280001097983 */ /* 0x001ee40000300800 */
[----:B---3--:R-:W-:-:S05]  /*7b40*/  IMAD.WIDE R8, R9, 0x2, R12 ;  /* 0x0000000209087825 */ /* 0x008fca00078e020c */
[----:B------:R2:W-:Y:S02]  /*7b50*/  STL.64 [R1+0x2d8], R8 ;  /* 0x0002d80801007387 */ /* 0x0005e40000100a00 */
[----:B--2---:R-:W-:-:S05]  /*7b60*/  IMAD.WIDE R8, R24, 0x2, R12 ;  /* 0x0000000218087825 */ /* 0x004fca00078e020c */
[----:B------:R4:W-:Y:S02]  /*7b70*/  STL.64 [R1+0x2d0], R8 ;  /* 0x0002d00801007387 */ /* 0x0009e40000100a00 */
[--C-:B----4-:R-:W-:Y:S02]  /*7b80*/  IMAD.WIDE R8, R20, 0x2, R12.reuse ;  /* 0x0000000214087825 */ /* 0x110fe400078e020c */
[----:B------:R-:W2:Y:S04]  /*7b90*/  LDL.LU R20, [R1+0x39c] ;  /* 0x00039c0001147983 */ /* 0x000ea80000300800 */
[----:B------:R-:W3:Y:S04]  /*7ba0*/  LDL.LU R24, [R1+0x3a0] ;  /* 0x0003a00001187983 */ /* 0x000ee80000300800 */
[----:B------:R0:W-:Y:S02]  /*7bb0*/  STL.64 [R1+0x2c8], R8 ;  /* 0x0002c80801007387 */ /* 0x0001e40000100a00 */
[----:B0-----:R-:W-:-:S04]  /*7bc0*/  IMAD.WIDE R8, R6, 0x2, R12 ;  /* 0x0000000206087825 */ /* 0x001fc800078e020c */
[--C-:B------:R-:W-:Y:S01]  /*7bd0*/  IMAD.WIDE R6, R7, 0x2, R12.reuse ;  /* 0x0000000207067825 */ /* 0x100fe200078e020c */
[----:B------:R0:W-:Y:S04]  /*7be0*/  STL.64 [R1+0x2c0], R8 ;  /* 0x0002c00801007387 */ /* 0x0001e80000100a00 */
[----:B0-----:R-:W4:Y:S04]  /*7bf0*/  LDL.LU.64 R8, [R1+0x3d20] ;  /* 0x003d200001087983 */ /* 0x001f280000300a00 */
[----:B------:R0:W-:Y:S02]  /*7c00*/  STL.64 [R1+0x2b8], R6 ;  /* 0x0002b80601007387 */ /* 0x0001e40000100a00 */
[----:B0-----:R-:W-:-:S05]  /*7c10*/  IMAD.WIDE R6, R10, 0x2, R12 ;  /* 0x000000020a067825 */ /* 0x001fca00078e020c */
[----:B------:R0:W-:Y:S01]  /*7c20*/  STL.64 [R1+0x2b0], R6 ;  /* 0x0002b00601007387 */ /* 0x0001e20000100a00 */
[----:B------:R-:W-:-:S04]  /*7c30*/  IMAD.WIDE R10, R11, 0x2, R12 ;  /* 0x000000020b0a7825 */ /* 0x000fc800078e020c */
[----:B0-----:R-:W-:-:S04]  /*7c40*/  IMAD.WIDE R6, R3, 0x2, R12 ;  /* 0x0000000203067825 */ /* 0x001fc800078e020c */
[--C-:B------:R-:W-:Y:S01]  /*7c50*/  IMAD.WIDE R2, R2, 0x2, R12.reuse ;  /* 0x0000000202027825 */ /* 0x100fe200078e020c */
[----:B------:R0:W-:Y:S04]  /*7c60*/  STL.64 [R1+0x2a8], R6 ;  /* 0x0002a80601007387 */ /* 0x0001e80000100a00 */
[----:B0-----:R-:W2:Y:S04]  /*7c70*/  LDL.LU.64 R6, [R1+0x3d18] ;  /* 0x003d180001067983 */ /* 0x001ea80000300a00 */
[----:B------:R0:W-:Y:S04]  /*7c80*/  STL.64 [R1+0x2a0], R2 ;  /* 0x0002a00201007387 */ /* 0x0001e80000100a00 */
[----:B0-----:R-:W2:Y:S04]  /*7c90*/  LDL.LU R3, [R1+0x3d10] ;  /* 0x003d100001037983 */ /* 0x001ea80000300800 */
[----:B------:R-:W2:Y:S04]  /*7ca0*/  LDL.LU R2, [R1+0x3b0] ;  /* 0x0003b00001027983 */ /* 0x000ea80000300800 */
[----:B------:R0:W-:Y:S02]  /*7cb0*/  STL.64 [R1+0x298], R10 ;  /* 0x0002980a01007387 */ /* 0x0001e40000100a00 */
[----:B0-----:R-:W-:-:S04]  /*7cc0*/  IMAD.WIDE R10, R4, 0x2, R12 ;  /* 0x00000002040a7825 */ /* 0x001fc800078e020c */
[--C-:B------:R-:W-:Y:S01]  /*7cd0*/  IMAD.WIDE R4, R5, 0x2, R12.reuse ;  /* 0x0000000205047825 */ /* 0x100fe200078e020c */
[----:B------:R0:W-:Y:S04]  /*7ce0*/  STL.64 [R1+0x290], R10 ;  /* 0x0002900a01007387 */ /* 0x0001e80000100a00 */
[----:B0-----:R-:W2:Y:S04]  /*7cf0*/  LDL.LU.64 R10, [R1+0x3d08] ;  /* 0x003d0800010a7983 */ /* 0x001ea80000300a00 */
[----:B------:R0:W-:Y:S02]  /*7d00*/  STL.64 [R1+0x288], R4 ;  /* 0x0002880401007387 */ /* 0x0001e40000100a00 */
[----:B0-----:R-:W-:-:S04]  /*7d10*/  IMAD.WIDE R4, R26, 0x2, R12 ;  /* 0x000000021a047825 */ /* 0x001fc800078e020c */
[--C-:B------:R-:W-:Y:S01]  /*7d20*/  IMAD.WIDE R26, R27, 0x2, R12.reuse ;  /* 0x000000021b1a7825 */ /* 0x100fe200078e020c */
[----:B------:R0:W-:Y:S04]  /*7d30*/  STL.64 [R1+0x280], R4 ;  /* 0x0002800401007387 */ /* 0x0001e80000100a00 */
[----:B0-----:R-:W2:Y:S04]  /*7d40*/  LDL.LU.64 R4, [R1+0x3d00] ;  /* 0x003d000001047983 */ /* 0x001ea80000300a00 */
[----:B------:R0:W-:Y:S02]  /*7d50*/  STL.64 [R1+0x278], R26 ;  /* 0x0002781a01007387 */ /* 0x0001e40000100a00 */
[----:B0-----:R-:W-:-:S05]  /*7d60*/  IMAD.WIDE R26, R22, 0x2, R12 ;  /* 0x00000002161a7825 */ /* 0x001fca00078e020c */
        /* <DEDUP_REMOVED lines=12> */
[----:B------:R0:W-:Y:S04]  /*7e30*/  STL.64 [R1+0x248], R28 ;  /* 0x0002481c01007387 */ /* 0x0001e80000100a00 */
[----:B0-----:R-:W2:Y:S01]  /*7e40*/  LDL.LU.64 R28, [R1+0x3ce8] ;  /* 0x003ce800011c7983 */ /* 0x001ea20000300a00 */
[----:B------:R-:W-:-:S05]  /*7e50*/  IMAD.WIDE R14, R15, 0x2, R12 ;  /* 0x000000020f0e7825 */ /* 0x000fca00078e020c */
[----:B------:R2:W-:Y:S01]  /*7e60*/  STL.64 [R1+0x240], R14 ;  /* 0x0002400e01007387 */ /* 0x0005e20000100a00 */
[----:B------:R-:W-:-:S04]  /*7e70*/  IMAD.WIDE R22, R23, 0x2, R12 ;  /* 0x0000000217167825 */ /* 0x000fc800078e020c */
[----:B--2---:R-:W-:-:S05]  /*7e80*/  IMAD.WIDE R14, R29, 0x2, R12 ;  /* 0x000000021d0e7825 */ /* 0x004fca00078e020c */
[----:B------:R0:W-:Y:S04]  /*7e90*/  STL.64 [R1+0x238], R14 ;  /* 0x0002380e01007387 */ /* 0x0001e80000100a00 */
[----:B0-----:R-:W2:Y:S04]  /*7ea0*/  LDL.LU.64 R14, [R1+0x3ce0] ;  /* 0x003ce000010e7983 */ /* 0x001ea80000300a00 */
[----:B------:R0:W-:Y:S02]  /*7eb0*/  STL.64 [R1+0x230], R22 ;  /* 0x0002301601007387 */ /* 0x0001e40000100a00 */
[----:B0-----:R-:W-:-:S05]  /*7ec0*/  IMAD.WIDE R22, R25, 0x2, R12 ;  /* 0x0000000219167825 */ /* 0x001fca00078e020c */
[----:B------:R0:W-:Y:S02]  /*7ed0*/  STL.64 [R1+0x228], R22 ;  /* 0x0002281601007387 */ /* 0x0001e40000100a00 */
[----:B0-----:R-:W-:-:S05]  /*7ee0*/  IMAD.WIDE R22, R21, 0x2, R12 ;  /* 0x0000000215167825 */ /* 0x001fca00078e020c */
[----:B------:R0:W-:Y:S02]  /*7ef0*/  STL.64 [R1+0x220], R22 ;  /* 0x0002201601007387 */ /* 0x0001e40000100a00 */
[----:B0-----:R-:W-:-:S05]  /*7f00*/  IMAD.WIDE R22, R19, 0x2, R12 ;  /* 0x0000000213167825 */ /* 0x001fca00078e020c */
[----:B------:R0:W-:Y:S04]  /*7f10*/  STL.64 [R1+0x218], R22 ;  /* 0x0002181601007387 */ /* 0x0001e80000100a00 */
[----:B------:R-:W-:Y:S01]  /*7f20*/  STL.64 [R1+0x3c80], R28 ;  /* 0x003c801c01007387 */ /* 0x000fe20000100a00 */
[----:B0-----:R-:W-:-:S05]  /*7f30*/  IMAD.WIDE R22, R28, 0x2, R12 ;  /* 0x000000021c167825 */ /* 0x001fca00078e020c */
[----:B------:R0:W-:Y:S04]  /*7f40*/  STL.64 [R1+0x210], R22 ;  /* 0x0002101601007387 */ /* 0x0001e80000100a00 */
[----:B------:R1:W-:Y:S01]  /*7f50*/  STL.64 [R1+0x3c88], R18 ;  /* 0x003c881201007387 */ /* 0x0003e20000100a00 */
[----:B0-----:R-:W-:-:S05]  /*7f60*/  IMAD.WIDE R22, R18, 0x2, R12 ;  /* 0x0000000212167825 */ /* 0x001fca00078e020c */
[----:B------:R0:W-:Y:S04]  /*7f70*/  STL.64 [R1+0x208], R22 ;  /* 0x0002081601007387 */ /* 0x0001e80000100a00 */
[----:B-1----:R-:W3:Y:S01]  /*7f80*/  LDL.LU R18, [R1+0x64] ;  /* 0x0000640001127983 */ /* 0x002ee20000300800 */
[----:B--2---:R-:W-:-:S04]  /*7f90*/  IMAD.WIDE R28, R14, 0x2, R12 ;  /* 0x000000020e1c7825 */ /* 0x004fc800078e020c */
[--C-:B0-----:R-:W-:Y:S01]  /*7fa0*/  IMAD.WIDE R22, R15, 0x2, R12.reuse ;  /* 0x000000020f167825 */ /* 0x101fe200078e020c */
[----:B------:R-:W-:Y:S04]  /*7fb0*/  STL.64 [R1+0x200], R28 ;  /* 0x0002001c01007387 */ /* 0x000fe80000100a00 */
[----:B------:R-:W2:Y:S04]  /*7fc0*/  LDL.LU R19, [R1+0x70] ;  /* 0x0000700001137983 */ /* 0x000ea80000300800 */
[----:B------:R0:W-:Y:S04]  /*7fd0*/  STL.64 [R1+0x1f8], R22 ;  /* 0x0001f81601007387 */ /* 0x0001e80000100a00 */
[----:B------:R1:W-:Y:S01]  /*7fe0*/  STL.64 [R1+0x3c90], R14 ;  /* 0x003c900e01007387 */ /* 0x0003e20000100a00 */
[----:B0-----:R-:W-:-:S03]  /*7ff0*/  IMAD.WIDE R22, R16, 0x2, R12 ;  /* 0x0000000210167825 */ /* 0x001fc600078e020c */
[----:B-1----:R-:W2:Y:S04]  /*8000*/  LDL.LU R14, [R1] ;  /* 0x00000000010e7983 */ /* 0x002ea80000300800 */
[----:B------:R-:W2:Y:S04]  /*8010*/  LDL.LU R15, [R1+0x48] ;  /* 0x00004800010f7983 */ /* 0x000ea80000300800 */
[----:B------:R-:W2:Y:S04]  /*8020*/  LDL.LU R28, [R1+0x74] ;  /* 0x00007400011c7983 */ /* 0x000ea80000300800 */
[----:B------:R-:W2:Y:S04]  /*8030*/  LDL.LU R29, [R1+0x90] ;  /* 0x00009000011d7983 */ /* 0x000ea80000300800 */
[----:B------:R0:W-:Y:S02]  /*8040*/  STL.64 [R1+0x1f0], R22 ;  /* 0x0001f01601007387 */ /* 0x0001e40000100a00 */
[----:B0-----:R-:W-:-:S05]  /*8050*/  IMAD.WIDE R22, R17, 0x2, R12 ;  /* 0x0000000211167825 */ /* 0x001fca00078e020c */
[----:B------:R0:W-:Y:S04]  /*8060*/  STL.64 [R1+0x1e8], R22 ;  /* 0x0001e81601007387 */ /* 0x0001e80000100a00 */
[----:B0-----:R-:W2:Y:S04]  /*8070*/  LDL.LU.64 R22, [R1+0x3cd8] ;  /* 0x003cd80001167983 */ /* 0x001ea80000300a00 */
[----:B------:R0:W-:Y:S04]  /*8080*/  STL.64 [R1+0x3c98], R16 ;  /* 0x003c981001007387 */ /* 0x0001e80000100a00 */
[----:B------:R3:W-:Y:S01]  /*8090*/  STL.64 [R1+0x3ca0], R20 ;  /* 0x003ca01401007387 */ /* 0x0007e20000100a00 */
[----:B0-----:R-:W-:-:S04]  /*80a0*/  IMAD.WIDE R16, R20, 0x2, R12 ;  /* 0x0000000214107825 */ /* 0x001fc800078e020c */
[--C-:B---3--:R-:W-:Y:S01]  /*80b0*/  IMAD.WIDE R20, R24, 0x2, R12.reuse ;  /* 0x0000000218147825 */ /* 0x108fe200078e020c */
[----:B------:R0:W-:Y:S04]  /*80c0*/  STL.64 [R1+0x1e0], R16 ;  /* 0x0001e01001007387 */ /* 0x0001e80000100a00 */
[----:B------:R1:W-:Y:S04]  /*80d0*/  STL.64 [R1+0x3ca8], R24 ;  /* 0x003ca81801007387 */ /* 0x0003e80000100a00 */
[----:B------:R2:W-:Y:S01]  /*80e0*/  STL.64 [R1+0x1d8], R20 ;  /* 0x0001d81401007387 */ /* 0x0005e20000100a00 */
[----:B0-----:R-:W-:-:S03]  /*80f0*/  IMAD.WIDE R16, R26, 0x2, R12 ;  /* 0x000000021a107825 */ /* 0x001fc600078e020c */
[----:B------:R-:W3:Y:S01]  /*8100*/  LDL.LU R26, [R1+0x3cd0] ;  /* 0x003cd000011a7983 */ /* 0x000ee20000300800 */
[----:B-1----:R-:W-:-:S03]  /*8110*/  IMAD.WIDE R24, R27, 0x2, R12 ;  /* 0x000000021b187825 */ /* 0x002fc600078e020c */
[----:B------:R-:W3:Y:S04]  /*8120*/  LDL.LU R27, [R1+0x3ccc] ;  /* 0x003ccc00011b7983 */ /* 0x000ee80000300800 */
[----:B------:R0:W-:Y:S04]  /*8130*/  STL.64 [R1+0x1d0], R16 ;  /* 0x0001d01001007387 */ /* 0x0001e80000100a00 */
[----:B------:R-:W-:Y:S01]  /*8140*/  STL.64 [R1+0x1c8], R24 ;  /* 0x0001c81801007387 */ /* 0x000fe20000100a00 */
[----:B------:R-:W-:Y:S02]  /*8150*/  IMAD R0, R0, UR7, RZ ;  /* 0x0000000700007c24 */ /* 0x000fe4000f8e02ff */
[--C-:B--2---:R-:W-:Y:S01]  /*8160*/  IMAD.WIDE R20, R22, 0x2, R12.reuse ;  /* 0x0000000216147825 */ /* 0x104fe200078e020c */
[----:B------:R1:W-:Y:S03]  /*8170*/  STL.64 [R1+0x3cb0], R22 ;  /* 0x003cb01601007387 */ /* 0x0003e60000100a00 */
[--C-:B0-----:R-:W-:Y:S01]  /*8180*/  IMAD.WIDE R16, R23, 0x2, R12.reuse ;  /* 0x0000000217107825 */ /* 0x101fe200078e020c */
[----:B------:R0:W-:Y:S04]  /*8190*/  STL.64 [R1+0x1c0], R20 ;  /* 0x0001c01401007387 */ /* 0x0001e80000100a00 */
[----:B------:R2:W-:Y:S01]  /*81a0*/  STL.64 [R1+0x1b8], R16 ;  /* 0x0001b81001007387 */ /* 0x0005e20000100a00 */
[----:B-1----:R-:W-:-:S04]  /*81b0*/  IMAD.WIDE R22, R11, 0x2, R12 ;  /* 0x000000020b167825 */ /* 0x002fc800078e020c */
[--C-:B0-----:R-:W-:Y:S01]  /*81c0*/  IMAD.WIDE R20, R2, 0x2, R12.reuse ;  /* 0x0000000202147825 */ /* 0x101fe200078e020c */
[----:B------:R-:W-:Y:S03]  /*81d0*/  STL.64 [R1+0x1b0], R22 ;  /* 0x0001b01601007387 */ /* 0x000fe60000100a00 */
[--C-:B------:R-:W-:Y:S01]  /*81e0*/  IMAD.WIDE R10, R10, 0x2, R12.reuse ;  /* 0x000000020a0a7825 */ /* 0x100fe200078e020c */
[----:B------:R-:W-:Y:S03]  /*81f0*/  STL.64 [R1+0x1a8], R20 ;  /* 0x0001a81401007387 */ /* 0x000fe60000100a00 */
[----:B--2---:R-:W-:Y:S01]  /*8200*/  IMAD.WIDE R16, R0, 0x2, R12 ;  /* 0x0000000200107825 */ /* 0x004fe200078e020c */
[----:B------:R0:W-:Y:S04]  /*8210*/  STL.64 [R1+0x3c08], R10 ;  /* 0x003c080a01007387 */ /* 0x0001e80000100a00 */
[----:B------:R-:W-:Y:S01]  /*8220*/  STL.64 [R1+0x1a0], R16 ;  /* 0x0001a01001007387 */ /* 0x000fe20000100a00 */
[----:B---3--:R-:W-:-:S04]  /*8230*/  IMAD.WIDE R12, R3, 0x2, R26 ;  /* 0x00000002030c7825 */ /* 0x008fc800078e021a */
[--C-:B0-----:R-:W-:Y:S01]  /*8240*/  IMAD.WIDE R10, R4, 0x2, R26.reuse ;  /* 0x00000002040a7825 */ /* 0x101fe200078e021a */
[----:B------:R0:W-:Y:S03]  /*8250*/  STL.64 [R1+0x198], R12 ;  /* 0x0001980c01007387 */ /* 0x0001e60000100a00 */
[--C-:B------:R-:W-:Y:S01]  /*8260*/  IMAD.WIDE R4, R5, 0x2, R26.reuse ;  /* 0x0000000205047825 */ /* 0x100fe200078e021a */
[----:B------:R1:W-:Y:S04]  /*8270*/  STL.64 [R1+0x190], R10 ;  /* 0x0001900a01007387 */ /* 0x0003e80000100a00 */
[----:B------:R4:W-:Y:S01]  /*8280*/  STL.64 [R1+0x188], R4 ;  /* 0x0001880401007387 */ /* 0x0009e20000100a00 */
[----:B0-----:R-:W-:-:S04]  /*8290*/  IMAD.WIDE R12, R6, 0x2, R26 ;  /* 0x00000002060c7825 */ /* 0x001fc800078e021a */
[--C-:B-1----:R-:W-:Y:S01]  /*82a0*/  IMAD.WIDE R10, R7, 0x2, R26.reuse ;  /* 0x00000002070a7825 */ /* 0x102fe200078e021a */
[----:B------:R-:W-:Y:S03]  /*82b0*/  STL.64 [R1+0x180], R12 ;  /* 0x0001800c01007387 */ /* 0x000fe60000100a00 */
[--C-:B----4-:R-:W-:Y:S01]  /*82c0*/  IMAD.WIDE R4, R8, 0x2, R26.reuse ;  /* 0x0000000208047825 */ /* 0x110fe200078e021a */
[----:B------:R-:W-:Y:S03]  /*82d0*/  STL.64 [R1+0x178], R10 ;  /* 0x0001780a01007387 */ /* 0x000fe60000100a00 */
[--C-:B------:R-:W-:Y:S01]  /*82e0*/  IMAD.WIDE R6, R9, 0x2, R26.reuse ;  /* 0x0000000209067825 */ /* 0x100fe200078e021a */
[----:B------:R0:W-:Y:S03]  /*82f0*/  STL.64 [R1+0x170], R4 ;  /* 0x0001700401007387 */ /* 0x0001e60000100a00 */
[--C-:B------:R-:W-:Y:S01]  /*8300*/  IMAD.WIDE R8, R14, 0x2, R26.reuse ;  /* 0x000000020e087825 */ /* 0x100fe200078e021a */
[----:B------:R1:W-:Y:S04]  /*8310*/  STL.64 [R1+0x168], R6 ;  /* 0x0001680601007387 */ /* 0x0003e80000100a00 */
[----:B------:R-:W-:Y:S01]  /*8320*/  STL.64 [R1+0x160], R8 ;  /* 0x0001600801007387 */ /* 0x000fe20000100a00 */
[----:B0-----:R-:W-:-:S03]  /*8330*/  IMAD.WIDE R4, R15, 0x2, R26 ;  /* 0x000000020f047825 */ /* 0x001fc600078e021a */
[----:B------:R-:W2:Y:S01]  /*8340*/  LDL.LU R12, [R1+0x94] ;  /* 0x00009400010c7983 */ /* 0x000ea20000300800 */
[----:B-1----:R-:W-:-:S03]  /*8350*/  IMAD.WIDE R6, R18, 0x2, R26 ;  /* 0x0000000212067825 */ /* 0x002fc600078e021a */
[----:B------:R0:W-:Y:S04]  /*8360*/  STL.64 [R1+0x158], R4 ;  /* 0x0001580401007387 */ /* 0x0001e80000100a00 */
[----:B------:R1:W-:Y:S04]  /*8370*/  STL.64 [R1+0x150], R6 ;  /* 0x0001500601007387 */ /* 0x0003e80000100a00 */
[----:B------:R-:W3:Y:S01]  /*8380*/  LDL.LU R11, [R1+0x9c] ;  /* 0x00009c00010b7983 */ /* 0x000ee20000300800 */
[----:B0-----:R-:W-:-:S04]  /*8390*/  IMAD.WIDE R4, R19, 0x2, R26 ;  /* 0x0000000213047825 */ /* 0x001fc800078e021a */
[--C-:B-1----:R-:W-:Y:S01]  /*83a0*/  IMAD.WIDE R6, R28, 0x2, R26.reuse ;  /* 0x000000021c067825 */ /* 0x102fe200078e021a */
[----:B------:R0:W-:Y:S04]  /*83b0*/  STL.64 [R1+0x148], R4 ;  /* 0x0001480401007387 */ /* 0x0001e80000100a00 */
[----:B------:R-:W4:Y:S04]  /*83c0*/  LDL.LU R13, [R1+0xa0] ;  /* 0x0000a000010d7983 */ /* 0x000f280000300800 */
[----:B------:R-:W-:Y:S01]  /*83d0*/  STL.64 [R1+0x140], R6 ;  /* 0x0001400601007387 */ /* 0x000fe20000100a00 */
[----:B0-----:R-:W-:-:S03]  /*83e0*/  IMAD.WIDE R4, R29, 0x2, R26 ;  /* 0x000000021d047825 */ /* 0x001fc600078e021a */
[----:B------:R-:W2:Y:S04]  /*83f0*/  LDL.LU R9, [R1+0x84] ;  /* 0x0000840001097983 */ /* 0x000ea80000300800 */
[----:B------:R-:W-:Y:S04]  /*8400*/  STL.64 [R1+0x138], R4 ;  /* 0x0001380401007387 */ /* 0x000fe80000100a00 */
[----:B------:R-:W2:Y:S04]  /*8410*/  LDL.LU R22, [R1+0x80] ;  /* 0x0000800001167983 */ /* 0x000ea80000300800 */
[----:B------:R-:W2:Y:S04]  /*8420*/  LDL.LU R23, [R1+0x7c] ;  /* 0x00007c0001177983 */ /* 0x000ea80000300800 */
[----:B--2---:R0:W-:Y:S04]  /*8430*/  STL [R1+0x3cb8], R23 ;  /* 0x003cb81701007387 */ /* 0x0041e80000100800 */
[----:B0-----:R-:W2:Y:S04]  /*8440*/  LDL.LU R23, [R1+0x88] ;  /* 0x0000880001177983 */ /* 0x001ea80000300800 */
[----:B------:R0:W-:Y:S04]  /*8450*/  STL [R1+0x3cbc], R22 ;  /* 0x003cbc1601007387 */ /* 0x0001e80000100800 */
[----:B0-----:R-:W3:Y:S04]  /*8460*/  LDL.LU R22, [R1+0x8c] ;  /* 0x00008c0001167983 */ /* 0x001ee80000300800 */
[----:B--2---:R0:W-:Y:S04]  /*8470*/  STL [R1+0x3cc0], R23 ;  /* 0x003cc01701007387 */ /* 0x0041e80000100800 */
[----:B0-----:R-:W2:Y:S04]  /*8480*/  LDL.LU R23, [R1+0x98] ;  /* 0x0000980001177983 */ /* 0x001ea80000300800 */
[----:B---3--:R-:W-:Y:S01]  /*8490*/  STL [R1+0x3cc4], R22 ;  /* 0x003cc41601007387 */ /* 0x008fe20000100800 */
[----:B------:R-:W-:-:S04]  /*84a0*/  IMAD.WIDE R6, R12, 0x2, R26 ;  /* 0x000000020c067825 */ /* 0x000fc800078e021a */
[--C-:B------:R-:W-:Y:S01]  /*84b0*/  IMAD.WIDE R4, R11, 0x2, R26.reuse ;  /* 0x000000020b047825 */ /* 0x100fe200078e021a */
[----:B--2---:R4:W-:Y:S04]  /*84c0*/  STL [R1+0x3cc8], R23 ;  /* 0x003cc81701007387 */ /* 0x0049e80000100800 */
[----:B------:R-:W2:Y:S04]  /*84d0*/  LDL.LU R24, [R1+0x78] ;  /* 0x0000780001187983 */ /* 0x000ea80000300800 */
[----:B------:R-:W3:Y:S04]  /*84e0*/  LDL.LU R25, [R1+0x6c] ;  /* 0x00006c0001197983 */ /* 0x000ee80000300800 */
[----:B------:R-:W2:Y:S04]  /*84f0*/  LDL.LU R20, [R1+0x68] ;  /* 0x0000680001147983 */ /* 0x000ea80000300800 */
        /* <DEDUP_REMOVED lines=12> */
[----:B----4-:R-:W-:-:S03]  /*85c0*/  IMAD.WIDE R22, R13, 0x2, R26 ;  /* 0x000000020d167825 */ /* 0x010fc600078e021a */
[----:B------:R0:W-:Y:S04]  /*85d0*/  STL.64 [R1+0x130], R6 ;  /* 0x0001300601007387 */ /* 0x0001e80000100a00 */
[----:B0-----:R-:W4:Y:S04]  /*85e0*/  LDL.LU R7, [R1+0x2c] ;  /* 0x00002c0001077983 */ /* 0x001f280000300800 */
[----:B------:R-:W2:Y:S04]  /*85f0*/  LDL.LU R6, [R1+0x28] ;  /* 0x0000280001067983 */ /* 0x000ea80000300800 */
[----:B------:R0:W-:Y:S04]  /*8600*/  STL.64 [R1+0x128], R4 ;  /* 0x0001280401007387 */ /* 0x0001e80000100a00 */
[----:B0-----:R-:W2:Y:S04]  /*8610*/  LDL.LU R5, [R1+0x24] ;  /* 0x0000240001057983 */ /* 0x001ea80000300800 */
[----:B------:R-:W2:Y:S04]  /*8620*/  LDL.LU R10, [R1+0x20] ;  /* 0x00002000010a7983 */ /* 0x000ea80000300800 */
[----:B------:R-:W2:Y:S04]  /*8630*/  LDL.LU R11, [R1+0x1c] ;  /* 0x00001c00010b7983 */ /* 0x000ea80000300800 */
[----:B------:R-:W2:Y:S04]  /*8640*/  LDL.LU R4, [R1+0x18] ;  /* 0x0000180001047983 */ /* 0x000ea80000300800 */
[----:B------:R0:W-:Y:S04]  /*8650*/  STL.64 [R1+0x120], R22 ;  /* 0x0001201601007387 */ /* 0x0001e80000100a00 */
[----:B0-----:R-:W2:Y:S04]  /*8660*/  LDL.LU R23, [R1+0x3cc8] ;  /* 0x003cc80001177983 */ /* 0x001ea80000300800 */
[----:B------:R-:W3:Y:S01]  /*8670*/  LDL.LU R13, [R1+0x10] ;  /* 0x00001000010d7983 */ /* 0x000ee20000300800 */
[----:B--2---:R-:W-:-:S05]  /*8680*/  IMAD.WIDE R22, R23, 0x2, R26 ;  /* 0x0000000217167825 */ /* 0x004fca00078e021a */
[----:B------:R0:W-:Y:S04]  /*8690*/  STL.64 [R1+0x118], R22 ;  /* 0x0001181601007387 */ /* 0x0001e80000100a00 */
[----:B0-----:R-:W2:Y:S02]  /*86a0*/  LDL.LU R22, [R1+0x3cc4] ;  /* 0x003cc40001167983 */ /* 0x001ea40000300800 */
[----:B--2---:R-:W-:-:S05]  /*86b0*/  IMAD.WIDE R22, R22, 0x2, R26 ;  /* 0x0000000216167825 */ /* 0x004fca00078e021a */
[----:B------:R0:W-:Y:S04]  /*86c0*/  STL.64 [R1+0x110], R22 ;  /* 0x0001101601007387 */ /* 0x0001e80000100a00 */
[----:B0-----:R-:W2:Y:S02]  /*86d0*/  LDL.LU R23, [R1+0x3cc0] ;  /* 0x003cc00001177983 */ /* 0x001ea40000300800 */
[----:B--2---:R-:W-:-:S05]  /*86e0*/  IMAD.WIDE R22, R23, 0x2, R26 ;  /* 0x0000000217167825 */ /* 0x004fca00078e021a */
[----:B------:R0:W-:Y:S02]  /*86f0*/  STL.64 [R1+0x108], R22 ;  /* 0x0001081601007387 */ /* 0x0001e40000100a00 */
[----:B0-----:R-:W-:-:S05]  /*8700*/  IMAD.WIDE R22, R9, 0x2, R26 ;  /* 0x0000000209167825 */ /* 0x001fca00078e021a */
[----:B------:R0:W-:Y:S04]  /*8710*/  STL.64 [R1+0x100], R22 ;  /* 0x0001001601007387 */ /* 0x0001e80000100a00 */
[----:B0-----:R-:W2:Y:S02]  /*8720*/  LDL.LU R22, [R1+0x3cbc] ;  /* 0x003cbc0001167983 */ /* 0x001ea40000300800 */
[----:B--2---:R-:W-:-:S05]  /*8730*/  IMAD.WIDE R22, R22, 0x2, R26 ;  /* 0x0000000216167825 */ /* 0x004fca00078e021a */
[----:B------:R0:W-:Y:S04]  /*8740*/  STL.64 [R1+0xf8], R22 ;  /* 0x0000f81601007387 */ /* 0x0001e80000100a00 */
[----:B0-----:R-:W2:Y:S02]  /*8750*/  LDL.LU R23, [R1+0x3cb8] ;  /* 0x003cb80001177983 */ /* 0x001ea40000300800 */
[----:B--2---:R-:W-:-:S05]  /*8760*/  IMAD.WIDE R22, R23, 0x2, R26 ;  /* 0x0000000217167825 */ /* 0x004fca00078e021a */
[----:B------:R0:W-:Y:S02]  /*8770*/  STL.64 [R1+0xf0], R22 ;  /* 0x0000f01601007387 */ /* 0x0001e40000100a00 */
[----:B0-----:R-:W-:-:S04]  /*8780*/  IMAD.WIDE R22, R24, 0x2, R26 ;  /* 0x0000000218167825 */ /* 0x001fc800078e021a */
[--C-:B---3--:R-:W-:Y:S01]  /*8790*/  IMAD.WIDE R24, R25, 0x2, R26.reuse ;  /* 0x0000000219187825 */ /* 0x108fe200078e021a */
[----:B------:R0:W-:Y:S04]  /*87a0*/  STL.64 [R1+0xe8], R22 ;  /* 0x0000e81601007387 */ /* 0x0001e80000100a00 */
[----:B0-----:R-:W2:Y:S04]  /*87b0*/  LDL.LU.64 R22, [R1+0x3cb0] ;  /* 0x003cb00001167983 */ /* 0x001ea80000300a00 */
[----:B------:R0:W-:Y:S02]  /*87c0*/  STL.64 [R1+0xe0], R24 ;  /* 0x0000e01801007387 */ /* 0x0001e40000100a00 */
[----:B0-----:R-:W-:-:S04]  /*87d0*/  IMAD.WIDE R24, R20, 0x2, R26 ;  /* 0x0000000214187825 */ /* 0x001fc800078e021a */
[--C-:B------:R-:W-:Y:S01]  /*87e0*/  IMAD.WIDE R20, R21, 0x2, R26.reuse ;  /* 0x0000000215147825 */ /* 0x100fe200078e021a */
[----:B------:R0:W-:Y:S04]  /*87f0*/  STL.64 [R1+0xd8], R24 ;  /* 0x0000d81801007387 */ /* 0x0001e80000100a00 */
[----:B0-----:R-:W3:Y:S04]  /*8800*/  LDL.LU.64 R24, [R1+0x3ca8] ;  /* 0x003ca80001187983 */ /* 0x001ee80000300a00 */
        /* <DEDUP_REMOVED lines=23> */
[----:B------:R0:W-:Y:S02]  /*8980*/  STL.64 [R1+0x88], R8 ;  /* 0x0000880801007387 */ /* 0x0001e40000100a00 */
[--C-:B0-----:R-:W-:Y:S02]  /*8990*/  IMAD.WIDE R8, R3, 0x2, R26.reuse ;  /* 0x0000000203087825 */ /* 0x101fe400078e021a */
[----:B------:R-:W3:Y:S04]  /*89a0*/  LDL.LU R3, [R1+0x3a4] ;  /* 0x0003a40001037983 */ /* 0x000ee80000300800 */
[----:B------:R0:W-:Y:S02]  /*89b0*/  STL.64 [R1+0x80], R8 ;  /* 0x0000800801007387 */ /* 0x0001e40000100a00 */
[----:B0-----:R-:W-:-:S02]  /*89c0*/  IMAD.WIDE R8, R12, 0x2, R26 ;  /* 0x000000020c087825 */ /* 0x001fc400078e021a */
[----:B------:R-:W3:Y:S04]  /*89d0*/  LDL.LU R12, [R1+0x3a8] ;  /* 0x0003a800010c7983 */ /* 0x000ee80000300800 */
[----:B------:R4:W-:Y:S02]  /*89e0*/  STL.64 [R1+0x78], R8 ;  /* 0x0000780801007387 */ /* 0x0009e40000100a00 */
[----:B----4-:R-:W-:-:S05]  /*89f0*/  IMAD.WIDE R8, R7, 0x2, R26 ;  /* 0x0000000207087825 */ /* 0x010fca00078e021a */
[----:B------:R0:W-:Y:S02]  /*8a00*/  STL.64 [R1+0x70], R8 ;  /* 0x0000700801007387 */ /* 0x0001e40000100a00 */
[----:B0-----:R-:W-:-:S04]  /*8a10*/  IMAD.WIDE R8, R6, 0x2, R26 ;  /* 0x0000000206087825 */ /* 0x001fc800078e021a */
[--C-:B------:R-:W-:Y:S01]  /*8a20*/  IMAD.WIDE R6, R5, 0x2, R26.reuse ;  /* 0x0000000205067825 */ /* 0x100fe200078e021a */
[----:B------:R0:W-:Y:S04]  /*8a30*/  STL.64 [R1+0x68], R8 ;  /* 0x0000680801007387 */ /* 0x0001e80000100a00 */
[----:B------:R1:W-:Y:S01]  /*8a40*/  STL.64 [R1+0x60], R6 ;  /* 0x0000600601007387 */ /* 0x0003e20000100a00 */
[----:B0-----:R-:W-:-:S04]  /*8a50*/  IMAD.WIDE R8, R10, 0x2, R26 ;  /* 0x000000020a087825 */ /* 0x001fc800078e021a */
[--C-:B-1----:R-:W-:Y:S01]  /*8a60*/  IMAD.WIDE R6, R4, 0x2, R26.reuse ;  /* 0x0000000204067825 */ /* 0x102fe200078e021a */
[----:B------:R-:W-:Y:S03]  /*8a70*/  STL.64 [R1+0x58], R8 ;  /* 0x0000580801007387 */ /* 0x000fe60000100a00 */
[--C-:B--2---:R-:W-:Y:S02]  /*8a80*/  IMAD.WIDE R4, R29, 0x2, R26.reuse ;  /* 0x000000021d047825 */ /* 0x104fe400078e021a */
[----:B------:R-:W2:Y:S04]  /*8a90*/  LDL.LU R29, [R1+0x3c78] ;  /* 0x003c7800011d7983 */ /* 0x000ea80000300800 */
[----:B------:R0:W-:Y:S02]  /*8aa0*/  STL.64 [R1+0x48], R6 ;  /* 0x0000480601007387 */ /* 0x0001e40000100a00 */
[----:B0-----:R-:W-:-:S02]  /*8ab0*/  IMAD.WIDE R6, R13, 0x2, R26 ;  /* 0x000000020d067825 */ /* 0x001fc400078e021a */
[----:B------:R-:W4:Y:S04]  /*8ac0*/  LDL.LU R13, [R1+0x3ac] ;  /* 0x0003ac00010d7983 */ /* 0x000f280000300800 */
[----:B------:R3:W-:Y:S01]  /*8ad0*/  STL.64 [R1+0x40], R4 ;  /* 0x0000400401007387 */ /* 0x0007e20000100a00 */
[----:B------:R-:W-:-:S03]  /*8ae0*/  IMAD.WIDE R8, R21, 0x2, R26 ;  /* 0x0000000215087825 */ /* 0x000fc600078e021a */
[----:B------:R0:W-:Y:S01]  /*8af0*/  STL.64 [R1+0x38], R6 ;  /* 0x0000380601007387 */ /* 0x0001e20000100a00 */
[----:B---3--:R-:W-:-:S04]  /*8b00*/  IMAD.WIDE R4, R25, 0x2, R26 ;  /* 0x0000000219047825 */ /* 0x008fc800078e021a */
[--C-:B0-----:R-:W-:Y:S01]  /*8b10*/  IMAD.WIDE R6, R19, 0x2, R26.reuse ;  /* 0x0000000213067825 */ /* 0x101fe200078e021a */
[----:B------:R0:W-:Y:S04]  /*8b20*/  STL.64 [R1+0x30], R4 ;  /* 0x0000300401007387 */ /* 0x0001e80000100a00 */
[----:B------:R1:W-:Y:S01]  /*8b30*/  STL.64 [R1+0x28], R8 ;  /* 0x0000280801007387 */ /* 0x0003e20000100a00 */
[----:B0-----:R-:W-:-:S04]  /*8b40*/  IMAD.WIDE R4, R28, 0x2, R26 ;  /* 0x000000021c047825 */ /* 0x001fc800078e021a */
[----:B-1----:R-:W-:-:S04]  /*8b50*/  IMAD.WIDE R8, R18, 0x2, R26 ;  /* 0x0000000212087825 */ /* 0x002fc800078e021a */
[----:B------:R-:W-:-:S04]  /*8b60*/  IMAD.WIDE R18, R17, 0x2, R26 ;  /* 0x0000000211127825 */ /* 0x000fc800078e021a */
[----:B------:R-:W-:-:S04]  /*8b70*/  IMAD.WIDE R20, R20, 0x2, R26 ;  /* 0x0000000214147825 */ /* 0x000fc800078e021a */
[--C-:B------:R-:W-:Y:S01]  /*8b80*/  IMAD.WIDE R24, R24, 0x2, R26.reuse ;  /* 0x0000000218187825 */ /* 0x100fe200078e021a */
[----:B--2---:R-:W-:Y:S04]  /*8b90*/  STL [R1+0x3c00], R29 ;  /* 0x003c001d01007387 */ /* 0x004fe80000100800 */
[----:B------:R0:W-:Y:S04]  /*8ba0*/  STL.64 [R1+0x20], R6 ;  /* 0x0000200601007387 */ /* 0x0001e80000100a00 */
[----:B------:R1:W-:Y:S04]  /*8bb0*/  STL.64 [R1+0x18], R4 ;  /* 0x0000180401007387 */ /* 0x0003e80000100a00 */
[----:B------:R-:W-:Y:S01]  /*8bc0*/  STL.64 [R1+0x10], R8 ;  /* 0x0000100801007387 */ /* 0x000fe20000100a00 */
[----:B0-----:R-:W-:-:S04]  /*8bd0*/  IMAD.WIDE R6, R14, 0x2, R26 ;  /* 0x000000020e067825 */ /* 0x001fc800078e021a */
[----:B-1----:R-:W-:-:S04]  /*8be0*/  IMAD.WIDE R4, R15, 0x2, R26 ;  /* 0x000000020f047825 */ /* 0x002fc800078e021a */
[--C-:B------:R-:W-:Y:S01]  /*8bf0*/  IMAD.WIDE R14, R16, 0x2, R26.reuse ;  /* 0x00000002100e7825 */ /* 0x100fe200078e021a */
[----:B------:R-:W-:Y:S04]  /*8c00*/  STL.64 [R1+0x8], R6 ;  /* 0x0000080601007387 */ /* 0x000fe80000100a00 */
[----:B------:R0:W-:Y:S04]  /*8c10*/  STL.64 [R1+0x3c18], R14 ;  /* 0x003c180e01007387 */ /* 0x0001e80000100a00 */
[----:B------:R1:W-:Y:S04]  /*8c20*/  STL.64 [R1], R4 ;  /* 0x0000000401007387 */ /* 0x0003e80000100a00 */
[----:B0-----:R-:W2:Y:S04]  /*8c30*/  LDL.LU.64 R14, [R1+0x390] ;  /* 0x00039000010e7983 */ /* 0x001ea80000300a00 */
[----:B------:R0:W-:Y:S01]  /*8c40*/  STL.64 [R1+0x3c20], R18 ;  /* 0x003c201201007387 */ /* 0x0001e20000100a00 */
[----:B-1----:R-:W-:-:S04]  /*8c50*/  IMAD.WIDE R4, R3, 0x2, R26 ;  /* 0x0000000203047825 */ /* 0x002fc800078e021a */
[--C-:B------:R-:W-:Y:S01]  /*8c60*/  IMAD.WIDE R8, R12, 0x2, R26.reuse ;  /* 0x000000020c087825 */ /* 0x100fe200078e021a */
[----:B0-----:R-:W3:Y:S03]  /*8c70*/  LDL.LU R19, [R1+0x3b4] ;  /* 0x0003b40001137983 */ /* 0x001ee60000300800 */
[--C-:B------:R-:W-:Y:S01]  /*8c80*/  IMAD.WIDE R16, R22, 0x2, R26.reuse ;  /* 0x0000000216107825 */ /* 0x100fe200078e021a */
[----:B------:R-:W3:Y:S03]  /*8c90*/  LDL.LU.64 R28, [R1+0x198] ;  /* 0x00019800011c7983 */ /* 0x000ee60000300a00 */
[--C-:B------:R-:W-:Y:S01]  /*8ca0*/  IMAD.WIDE R22, R23, 0x2, R26.reuse ;  /* 0x0000000217167825 */ /* 0x100fe200078e021a */
[----:B------:R-:W-:Y:S04]  /*8cb0*/  STL.64 [R1+0x3c28], R20 ;  /* 0x003c281401007387 */ /* 0x000fe80000100a00 */
[----:B------:R-:W-:Y:S01]  /*8cc0*/  STL.64 [R1+0x3c30], R24 ;  /* 0x003c301801007387 */ /* 0x000fe20000100a00 */
[----:B----4-:R-:W-:-:S03]  /*8cd0*/  IMAD.WIDE R6, R13, 0x2, R26 ;  /* 0x000000020d067825 */ /* 0x010fc600078e021a */
[----:B------:R-:W-:Y:S04]  /*8ce0*/  STL.64 [R1+0x3c38], R4 ;  /* 0x003c380401007387 */ /* 0x000fe80000100a00 */
[----:B------:R0:W-:Y:S01]  /*8cf0*/  STL.64 [R1+0x3c10], R8 ;  /* 0x003c100801007387 */ /* 0x0001e20000100a00 */
[----:B------:R-:W-:-:S03]  /*8d00*/  IMAD.WIDE R12, R2, 0x2, R26 ;  /* 0x00000002020c7825 */ /* 0x000fc600078e021a */
[----:B0-----:R-:W4:Y:S04]  /*8d10*/  LDL.LU.64 R8, [R1+0x188] ;  /* 0x0001880001087983 */ /* 0x001f280000300a00 */
[----:B------:R0:W-:Y:S04]  /*8d20*/  STL.64 [R1+0x3c40], R16 ;  /* 0x003c401001007387 */ /* 0x0001e80000100a00 */
[----:B0-----:R-:W4:Y:S04]  /*8d30*/  LDL.LU.64 R16, [R1+0x388] ;  /* 0x0003880001107983 */ /* 0x001f280000300a00 */
[----:B------:R0:W-:Y:S04]  /*8d40*/  STL.64 [R1+0x3c48], R22 ;  /* 0x003c481601007387 */ /* 0x0001e80000100a00 */
[----:B0-----:R-:W4:Y:S04]  /*8d50*/  LDL.LU.64 R22, [R1+0x378] ;  /* 0x0003780001167983 */ /* 0x001f280000300a00 */
[----:B------:R-:W4:Y:S04]  /*8d60*/  LDL.LU.64 R4, [R1+0x180] ;  /* 0x0001800001047983 */ /* 0x000f280000300a00 */
[----:B------:R0:W-:Y:S04]  /*8d70*/  STL.64 [R1+0x3c50], R6 ;  /* 0x003c500601007387 */ /* 0x0001e80000100a00 */
[----:B0-----:R-:W4:Y:S04]  /*8d80*/  LDL.LU.64 R6, [R1+0x380] ;  /* 0x0003800001067983 */ /* 0x001f280000300a00 */
[----:B------:R-:W4:Y:S04]  /*8d90*/  LDL.LU.64 R24, [R1+0x370] ;  /* 0x0003700001187983 */ /* 0x000f280000300a00 */
[----:B------:R-:W4:Y:S04]  /*8da0*/  LDL.LU.64 R20, [R1+0x178] ;  /* 0x0001780001147983 */ /* 0x000f280000300a00 */
[----:B------:R0:W-:Y:S04]  /*8db0*/  STL.64 [R1+0x3c58], R12 ;  /* 0x003c580c01007387 */ /* 0x0001e80000100a00 */
[----:B0-----:R-:W4:Y:S01]  /*8dc0*/  LDL.LU.64 R12, [R1+0x190] ;  /* 0x00019000010c7983 */ /* 0x001f220000300a00 */
[----:B------:R-:W-:-:S04]  /*8dd0*/  IMAD.WIDE R2, R0, 0x2, R26 ;  /* 0x0000000200027825 */ /* 0x000fc800078e021a */
[----:B------:R-:W-:Y:S01]  /*8de0*/  IMAD.WIDE R10, R11, 0x2, R26 ;  /* 0x000000020b0a7825 */ /* 0x000fe200078e021a */
[----:B------:R-:W-:Y:S03]  /*8df0*/  STL.64 [R1+0x3c60], R2 ;  /* 0x003c600201007387 */ /* 0x000fe60000100a00 */
[----:B--2---:R-:W-:Y:S02]  /*8e00*/  IMAD.MOV.U32 R0, RZ, RZ, R15 ;  /* 0x000000ffff007224 */ /* 0x004fe400078e000f */
[----:B---3--:R-:W-:Y:S02]  /*8e10*/  IMAD.WIDE R26, R19, 0x2, R26 ;  /* 0x00000002131a7825 */ /* 0x008fe400078e021a */
[----:B------:R-:W2:Y:S04]  /*8e20*/  LDL.LU.64 R18, [R1+0x368] ;  /* 0x0003680001127983 */ /* 0x000ea80000300a00 */
[----:B------:R-:W-:Y:S04]  /*8e30*/  STL.64 [R1+0x3c68], R26 ;  /* 0x003c681a01007387 */ /* 0x000fe80000100a00 */
[----:B------:R0:W-:Y:S04]  /*8e40*/  STL [R1+0x3bf4], R14 ;  /* 0x003bf40e01007387 */ /* 0x0001e80000100800 */
[----:B0-----:R-:W3:Y:S04]  /*8e50*/  LDL.LU.64 R14, [R1+0x170] ;  /* 0x00017000010e7983 */ /* 0x001ee80000300a00 */
[----:B------:R0:W-:Y:S04]  /*8e60*/  STL [R1+0x3bec], R0 ;  /* 0x003bec0001007387 */ /* 0x0001e80000100800 */
[----:B------:R1:W-:Y:S01]  /*8e70*/  STL [R1+0x3bf0], R28 ;  /* 0x003bf01c01007387 */ /* 0x0003e20000100800 */
[----:B0-----:R-:W-:-:S03]  /*8e80*/  IMAD.MOV.U32 R0, RZ, RZ, R29 ;  /* 0x000000ffff007224 */ /* 0x001fc600078e001d */
[----:B-1----:R-:W3:Y:S04]  /*8e90*/  LDL.LU.64 R28, [R1+0x360] ;  /* 0x00036000011c7983 */ /* 0x002ee80000300a00 */
[----:B------:R0:W-:Y:S04]  /*8ea0*/  STL [R1+0x3be4], R0 ;  /* 0x003be40001007387 */ /* 0x0001e80000100800 */
[----:B----4-:R1:W-:Y:S01]  /*8eb0*/  STL [R1+0x3be8], R16 ;  /* 0x003be81001007387 */ /* 0x0103e20000100800 */
[----:B0-----:R-:W-:-:S03]  /*8ec0*/  IMAD.MOV.U32 R0, RZ, RZ, R17 ;  /* 0x000000ffff007224 */ /* 0x001fc600078e0011 */
[----:B-1----:R-:W4:Y:S04]  /*8ed0*/  LDL.LU.64 R16, [R1+0x168] ;  /* 0x0001680001107983 */ /* 0x002f280000300a00 */
[----:B------:R0:W-:Y:S04]  /*8ee0*/  STL [R1+0x3bdc], R0 ;  /* 0x003bdc0001007387 */ /* 0x0001e80000100800 */
[----:B------:R1:W-:Y:S01]  /*8ef0*/  STL [R1+0x3be0], R12 ;  /* 0x003be00c01007387 */ /* 0x0003e20000100800 */
        /* <DEDUP_REMOVED lines=27> */
[----:B--2---:R1:W-:Y:S01]  /*90b0*/  STL [R1+0x3ba8], R18 ;  /* 0x003ba81201007387 */ /* 0x0043e20000100800 */
[----:B0-----:R-:W-:-:S03]  /*90c0*/  IMAD.MOV.U32 R0, RZ, RZ, R19 ;  /* 0x000000ffff007224 */ /* 0x001fc600078e0013 */
[----:B-1----:R-:W2:Y:S04]  /*90d0*/  LDL.LU.64 R18, [R1+0x148] ;  /* 0x0001480001127983 */ /* 0x002ea80000300a00 */
[----:B------:R0:W-:Y:S04]  /*90e0*/  STL [R1+0x3b9c], R0 ;  /* 0x003b9c0001007387 */ /* 0x0001e80000100800 */
[----:B---3--:R1:W-:Y:S01]  /*90f0*/  STL [R1+0x3ba0], R14 ;  /* 0x003ba00e01007387 */ /* 0x0083e20000100800 */
[----:B0-----:R-:W-:-:S03]  /*9100*/  IMAD.MOV.U32 R0, RZ, RZ, R15 ;  /* 0x000000ffff007224 */ /* 0x001fc600078e000f */
[----:B-1----:R-:W3:Y:S04]  /*9110*/  LDL.LU.64 R14, [R1+0x338] ;  /* 0x00033800010e7983 */ /* 0x002ee80000300a00 */
        /* <DEDUP_REMOVED lines=80> */
[----:B------:R2:W-:Y:S02]  /*9620*/  STL [R1+0x3af4], R0 ;  /* 0x003af40001007387 */ /* 0x0005e40000100800 */
[----:B--2---:R-:W-:Y:S02]  /*9630*/  IMAD.MOV.U32 R0, RZ, RZ, R19 ;  /* 0x000000ffff007224 */ /* 0x004fe400078e0013 */
[----:B------:R0:W-:Y:S04]  /*9640*/  STL [R1+0x3af8], R18 ;  /* 0x003af81201007387 */ /* 0x0001e80000100800 */
[----:B0-----:R-:W2:Y:S04]  /*9650*/  LDL.LU.64 R18, [R1+0xf0] ;  /* 0x0000f00001127983 */ /* 0x001ea80000300a00 */
        /* <DEDUP_REMOVED lines=25> */
[----:B------:R-:W-:Y:S04]  /*97f0*/  STL [R1+0x3ac0], R22 ;  /* 0x003ac01601007387 */ /* 0x000fe80000100800 */
[----:B------:R-:W4:Y:S01]  /*9800*/  LDL.LU.64 R2, [R1+0x2c8] ;  /* 0x0002c80001027983 */ /* 0x000f220000300a00 */
[----:B0-----:R-:W-:-:S05]  /*9810*/  IMAD.MOV.U32 R0, RZ, RZ, R23 ;  /* 0x000000ffff007224 */ /* 0x001fca00078e0017 */
        /* <DEDUP_REMOVED lines=12> */
[----:B------:R2:W-:Y:S02]  /*98e0*/  STL [R1+0x3a9c], R0 ;  /* 0x003a9c0001007387 */ /* 0x0005e40000100800 */
[----:B--2---:R-:W-:Y:S02]  /*98f0*/  IMAD.MOV.U32 R0, RZ, RZ, R19 ;  /* 0x000000ffff007224 */ /* 0x004fe400078e0013 */
[----:B------:R-:W-:Y:S04]  /*9900*/  STL [R1+0x3aa0], R18 ;  /* 0x003aa01201007387 */ /* 0x000fe80000100800 */
[----:B------:R-:W2:Y:S04]  /*9910*/  LDL.LU.64 R20, [R1+0x2b8] ;  /* 0x0002b80001147983 */ /* 0x000ea80000300a00 */
[----:B------:R0:W-:Y:S04]  /*9920*/  STL [R1+0x3a94], R0 ;  /* 0x003a940001007387 */ /* 0x0001e80000100800 */
[----:B---3--:R1:W-:Y:S01]  /*9930*/  STL [R1+0x3a98], R14 ;  /* 0x003a980e01007387 */ /* 0x0083e20000100800 */
[----:B0-----:R-:W-:-:S03]  /*9940*/  IMAD.MOV.U32 R0, RZ, RZ, R15 ;  /* 0x000000ffff007224 */ /* 0x001fc600078e000f */
[----:B------:R-:W3:Y:S04]  /*9950*/  LDL.LU.64 R18, [R1+0xc0] ;  /* 0x0000c00001127983 */ /* 0x000ee80000300a00 */
[----:B------:R-:W-:Y:S04]  /*9960*/  STL [R1+0x3a90], R28 ;  /* 0x003a901c01007387 */ /* 0x000fe80000100800 */
[----:B------:R0:W-:Y:S04]  /*9970*/  STL [R1+0x3a8c], R0 ;  /* 0x003a8c0001007387 */ /* 0x0001e80000100800 */
[----:B-1----:R-:W3:Y:S01]  /*9980*/  LDL.LU.64 R14, [R1+0x2b0] ;  /* 0x0002b000010e7983 */ /* 0x002ee20000300a00 */
[----:B0-----:R-:W-:-:S03]  /*9990*/  IMAD.MOV.U32 R0, RZ, RZ, R29 ;  /* 0x000000ffff007224 */ /* 0x001fc600078e001d */
[----:B----4-:R-:W-:Y:S04]  /*99a0*/  STL [R1+0x3a88], R16 ;  /* 0x003a881001007387 */ /* 0x010fe80000100800 */
[----:B------:R0:W-:Y:S04]  /*99b0*/  STL [R1+0x3a84], R0 ;  /* 0x003a840001007387 */ /* 0x0001e80000100800 */
[----:B------:R-:W4:Y:S01]  /*99c0*/  LDL.LU.64 R28, [R1+0xb8] ;  /* 0x0000b800011c7983 */ /* 0x000f220000300a00 */
[----:B0-----:R-:W-:-:S03]  /*99d0*/  IMAD.MOV.U32 R0, RZ, RZ, R17 ;  /* 0x000000ffff007224 */ /* 0x001fc600078e0011 */
[----:B------:R-:W-:Y:S04]  /*99e0*/  STL [R1+0x3a80], R12 ;  /* 0x003a800c01007387 */ /* 0x000fe80000100800 */
        /* <DEDUP_REMOVED lines=16> */
[----:B------:R0:W-:Y:S02]  /*9af0*/  STL [R1+0x3a5c], R0 ;  /* 0x003a5c0001007387 */ /* 0x0001e40000100800 */
[----:B0-----:R-:W-:Y:S02]  /*9b00*/  IMAD.MOV.U32 R0, RZ, RZ, R5 ;  /* 0x000000ffff007224 */ /* 0x001fe400078e0005 */
[----:B------:R-:W4:Y:S04]  /*9b10*/  LDL.LU.64 R4, [R1+0x298] ;  /* 0x0002980001047983 */ /* 0x000f280000300a00 */
        /* <DEDUP_REMOVED lines=11> */
[----:B---3--:R-:W-:Y:S04]  /*9bd0*/  STL [R1+0x3a40], R18 ;  /* 0x003a401201007387 */ /* 0x008fe80000100800 */
[----:B------:R1:W-:Y:S04]  /*9be0*/  STL [R1+0x3a3c], R0 ;  /* 0x003a3c0001007387 */ /* 0x0003e80000100800 */
[----:B0-----:R-:W2:Y:S01]  /*9bf0*/  LDL.LU.64 R20, [R1+0x98] ;  /* 0x0000980001147983 */ /* 0x001ea20000300a00 */
[----:B-1----:R-:W-:-:S03]  /*9c00*/  IMAD.MOV.U32 R0, RZ, RZ, R19 ;  /* 0x000000ffff007224 */ /* 0x002fc600078e0013 */
[----:B------:R-:W-:Y:S04]  /*9c10*/  STL [R1+0x3a38], R14 ;  /* 0x003a380e01007387 */ /* 0x000fe80000100800 */
[----:B------:R0:W-:Y:S04]  /*9c20*/  STL [R1+0x3a34], R0 ;  /* 0x003a340001007387 */ /* 0x0001e80000100800 */
[----:B------:R-:W3:Y:S01]  /*9c30*/  LDL.LU.64 R18, [R1+0x288] ;  /* 0x0002880001127983 */ /* 0x000ee20000300a00 */
        /* <DEDUP_REMOVED lines=16> */
[----:B0-----:R-:W-:-:S05]  /*9d40*/  IMAD.MOV.U32 R0, RZ, RZ, R7 ;  /* 0x000000ffff007224 */ /* 0x001fca00078e0007 */
[----:B------:R0:W-:Y:S04]  /*9d50*/  STL [R1+0x3a0c], R0 ;  /* 0x003a0c0001007387 */ /* 0x0001e80000100800 */
[----:B------:R-:W-:Y:S04]  /*9d60*/  STL [R1+0x3a10], R8 ;  /* 0x003a100801007387 */ /* 0x000fe80000100800 */
[----:B------:R-:W4:Y:S01]  /*9d70*/  LDL.LU.64 R2, [R1+0x80] ;  /* 0x0000800001027983 */ /* 0x000f220000300a00 */
[----:B0-----:R-:W-:-:S03]  /*9d80*/  IMAD.MOV.U32 R0, RZ, RZ, R9 ;  /* 0x000000ffff007224 */ /* 0x001fc600078e0009 */
[----:B------:R-:W4:Y:S04]  /*9d90*/  LDL.LU.64 R12, [R1+0x270] ;  /* 0x00027000010c7983 */ /* 0x000f280000300a00 */
[----:B------:R0:W-:Y:S04]  /*9da0*/  STL [R1+0x3a04], R0 ;  /* 0x003a040001007387 */ /* 0x0001e80000100800 */
[----:B------:R1:W-:Y:S01]  /*9db0*/  STL [R1+0x3a08], R4 ;  /* 0x003a080401007387 */ /* 0x0003e20000100800 */
[----:B0-----:R-:W-:-:S03]  /*9dc0*/  IMAD.MOV.U32 R0, RZ, RZ, R5 ;  /* 0x000000ffff007224 */ /* 0x001fc600078e0005 */
[----:B------:R-:W4:Y:S04]  /*9dd0*/  LDL.LU.64 R8, [R1+0x78] ;  /* 0x0000780001087983 */ /* 0x000f280000300a00 */
[----:B------:R-:W-:Y:S04]  /*9de0*/  STL [R1+0x3a00], R24 ;  /* 0x003a001801007387 */ /* 0x000fe80000100800 */
[----:B------:R0:W-:Y:S04]  /*9df0*/  STL [R1+0x39fc], R0 ;  /* 0x0039fc0001007387 */ /* 0x0001e80000100800 */
[----:B-1----:R-:W4:Y:S01]  /*9e00*/  LDL.LU.64 R4, [R1+0x268] ;  /* 0x0002680001047983 */ /* 0x002f220000300a00 */
[----:B0-----:R-:W-:-:S03]  /*9e10*/  IMAD.MOV.U32 R0, RZ, RZ, R25 ;  /* 0x000000ffff007224 */ /* 0x001fc600078e0019 */
[----:B------:R-:W-:Y:S04]  /*9e20*/  STL [R1+0x39f8], R22 ;  /* 0x0039f81601007387 */ /* 0x000fe80000100800 */
[----:B------:R0:W-:Y:S04]  /*9e30*/  STL [R1+0x39f4], R0 ;  /* 0x0039f40001007387 */ /* 0x0001e80000100800 */
[----:B------:R-:W4:Y:S04]  /*9e40*/  LDL.LU.64 R24, [R1+0x70] ;  /* 0x0000700001187983 */ /* 0x000f280000300a00 */
[----:B------:R-:W4:Y:S01]  /*9e50*/  LDL.LU.64 R6, [R1+0x260] ;  /* 0x0002600001067983 */ /* 0x000f220000300a00 */
[----:B0-----:R-:W-:-:S05]  /*9e60*/  IMAD.MOV.U32 R0, RZ, RZ, R23 ;  /* 0x000000ffff007224 */ /* 0x001fca00078e0017 */
        /* <DEDUP_REMOVED lines=9> */
[----:B----4-:R1:W-:Y:S04]  /*9f00*/  STL [R1+0x39e0], R14 ;  /* 0x0039e00e01007387 */ /* 0x0103e80000100800 */
[----:B------:R-:W4:Y:S01]  /*9f10*/  LDL.LU.64 R22, [R1+0x60] ;  /* 0x0000600001167983 */ /* 0x000f220000300a00 */
[----:B0-----:R-:W-:-:S03]  /*9f20*/  IMAD.MOV.U32 R0, RZ, RZ, R15 ;  /* 0x000000ffff007224 */ /* 0x001fc600078e000f */
[----:B------:R-:W-:Y:S04]  /*9f30*/  STL [R1+0x39d8], R28 ;  /* 0x0039d81c01007387 */ /* 0x000fe80000100800 */
[----:B------:R0:W-:Y:S04]  /*9f40*/  STL [R1+0x39d4], R0 ;  /* 0x0039d40001007387 */ /* 0x0001e80000100800 */
[----:B-1----:R-:W4:Y:S01]  /*9f50*/  LDL.LU.64 R14, [R1+0x250] ;  /* 0x00025000010e7983 */ /* 0x002f220000300a00 */
[----:B0-----:R-:W-:-:S03]  /*9f60*/  IMAD.MOV.U32 R0, RZ, RZ, R29 ;  /* 0x000000ffff007224 */ /* 0x001fc600078e001d */
[----:B------:R-:W-:Y:S04]  /*9f70*/  STL [R1+0x39d0], R16 ;  /* 0x0039d01001007387 */ /* 0x000fe80000100800 */
[----:B------:R0:W-:Y:S04]  /*9f80*/  STL [R1+0x39cc], R0 ;  /* 0x0039cc0001007387 */ /* 0x0001e80000100800 */
[----:B------:R-:W4:Y:S01]  /*9f90*/  LDL.LU.64 R28, [R1+0x58] ;  /* 0x00005800011c7983 */ /* 0x000f220000300a00 */
[----:B0-----:R-:W-:-:S03]  /*9fa0*/  IMAD.MOV.U32 R0, RZ, RZ, R17 ;  /* 0x000000ffff007224 */ /* 0x001fc600078e0011 */
[----:B------:R-:W4:Y:S04]  /*9fb0*/  LDL.LU.64 R16, [R1+0x248] ;  /* 0x0002480001107983 */ /* 0x000f280000300a00 */
[----:B------:R0:W-:Y:S04]  /*9fc0*/  STL [R1+0x39c4], R0 ;  /* 0x0039c40001007387 */ /* 0x0001e80000100800 */
[----:B------:R-:W-:Y:S01]  /*9fd0*/  STL [R1+0x39c8], R26 ;  /* 0x0039c81a01007387 */ /* 0x000fe20000100800 */
[----:B0-----:R-:W-:-:S03]  /*9fe0*/  IMAD.MOV.U32 R0, RZ, RZ, R27 ;  /* 0x000000ffff007224 */ /* 0x001fc600078e001b */
[----:B------:R-:W-:Y:S04]  /*9ff0*/  STL [R1+0x39c0], R2 ;  /* 0x0039c00201007387 */ /* 0x000fe80000100800 */
[----:B------:R0:W-:Y:S04]  /*a000*/  STL [R1+0x39bc], R0 ;  /* 0x0039bc0001007387 */ /* 0x0001e80000100800 */
[----:B------:R-:W-:Y:S01]  /*a010*/  STL [R1+0x39b8], R12 ;  /* 0x0039b80c01007387 */ /* 0x000fe20000100800 */
[----:B0-----:R-:W-:-:S05]  /*a020*/  IMAD.MOV.U32 R0, RZ, RZ, R3 ;  /* 0x000000ffff007224 */ /* 0x001fca00078e0003 */
[----:B------:R0:W-:Y:S04]  /*a030*/  STL [R1+0x39b4], R0 ;  /* 0x0039b40001007387 */ /* 0x0001e80000100800 */
[----:B------:R-:W-:Y:S01]  /*a040*/  STL [R1+0x39b0], R8 ;  /* 0x0039b00801007387 */ /* 0x000fe20000100800 */
[----:B0-----:R-:W-:-:S05]  /*a050*/  IMAD.MOV.U32 R0, RZ, RZ, R13 ;  /* 0x000000ffff007224 */ /* 0x001fca00078e000d */
        /* <DEDUP_REMOVED lines=10> */
[----:B------:R-:W-:Y:S04]  /*a100*/  STL [R1+0x3998], R6 ;  /* 0x0039980601007387 */ /* 0x000fe80000100800 */
[----:B------:R0:W-:Y:S04]  /*a110*/  STL [R1+0x3994], R0 ;  /* 0x0039940001007387 */ /* 0x0001e80000100800 */
[----:B-1----:R-:W4:Y:S01]  /*a120*/  LDL.LU.64 R24, [R1+0x238] ;  /* 0x0002380001187983 */ /* 0x002f220000300a00 */
[----:B0-----:R-:W-:-:S03]  /*a130*/  IMAD.MOV.U32 R0, RZ, RZ, R7 ;  /* 0x000000ffff007224 */ /* 0x001fc600078e0007 */
[----:B--2---:R-:W-:Y:S04]  /*a140*/  STL [R1+0x3990], R20 ;  /* 0x0039901401007387 */ /* 0x004fe80000100800 */
[----:B------:R0:W-:Y:S02]  /*a150*/  STL [R1+0x398c], R0 ;  /* 0x00398c0001007387 */ /* 0x0001e40000100800 */
[----:B0-----:R-:W-:Y:S02]  /*a160*/  IMAD.MOV.U32 R0, RZ, RZ, R21 ;  /* 0x000000ffff007224 */ /* 0x001fe400078e0015 */
[----:B------:R-:W2:Y:S04]  /*a170*/  LDL.LU.64 R20, [R1+0x40] ;  /* 0x0000400001147983 */ /* 0x000ea80000300a00 */
[----:B------:R0:W-:Y:S04]  /*a180*/  STL [R1+0x3984], R0 ;  /* 0x0039840001007387 */ /* 0x0001e80000100800 */
[----:B---3--:R1:W-:Y:S01]  /*a190*/  STL [R1+0x3988], R18 ;  /* 0x0039881201007387 */ /* 0x0083e20000100800 */
[----:B0-----:R-:W-:-:S03]  /*a1a0*/  IMAD.MOV.U32 R0, RZ, RZ, R19 ;  /* 0x000000ffff007224 */ /* 0x001fc600078e0013 */
[----:B----4-:R-:W-:Y:S04]  /*a1b0*/  STL [R1+0x3980], R22 ;  /* 0x0039801601007387 */ /* 0x010fe80000100800 */
[----:B------:R0:W-:Y:S04]  /*a1c0*/  STL [R1+0x397c], R0 ;  /* 0x00397c0001007387 */ /* 0x0001e80000100800 */
[----:B-1----:R-:W3:Y:S01]  /*a1d0*/  LDL.LU.64 R18, [R1+0x230] ;  /* 0x0002300001127983 */ /* 0x002ee20000300a00 */
        /* <DEDUP_REMOVED lines=8> */
[----:B------:R-:W-:Y:S04]  /*a260*/  STL [R1+0x3968], R16 ;  /* 0x0039681001007387 */ /* 0x000fe80000100800 */
[----:B------:R0:W-:Y:S04]  /*a270*/  STL [R1+0x3964], R0 ;  /* 0x0039640001007387 */ /* 0x0001e80000100800 */
[----:B-1----:R-:W2:Y:S01]  /*a280*/  LDL.LU.64 R28, [R1+0x30] ;  /* 0x00003000011c7983 */ /* 0x002ea20000300a00 */
[----:B0-----:R-:W-:-:S03]  /*a290*/  IMAD.MOV.U32 R0, RZ, RZ, R17 ;  /* 0x000000ffff007224 */ /* 0x001fc600078e0011 */
[----:B--2---:R0:W-:Y:S04]  /*a2a0*/  STL.64 [R1+0x3c70], R28 ;  /* 0x003c701c01007387 */ /* 0x0041e80000100a00 */
[----:B0-----:R-:W2:Y:S04]  /*a2b0*/  LDL.LU.64 R28, [R1+0x228] ;  /* 0x00022800011c7983 */ /* 0x001ea80000300a00 */
[----:B------:R-:W2:Y:S04]  /*a2c0*/  LDL.LU.64 R26, [R1+0x220] ;  /* 0x00022000011a7983 */ /* 0x000ea80000300a00 */
[----:B------:R0:W-:Y:S04]  /*a2d0*/  STL [R1+0x395c], R0 ;  /* 0x00395c0001007387 */ /* 0x0001e80000100800 */
[----:B------:R1:W-:Y:S04]  /*a2e0*/  STL [R1+0x3960], R10 ;  /* 0x0039600a01007387 */ /* 0x0003e80000100800 */
[----:B------:R-:W2:Y:S01]  /*a2f0*/  LDL.LU.64 R2, [R1+0x28] ;  /* 0x0000280001027983 */ /* 0x000ea20000300a00 */
[----:B0-----:R-:W-:-:S05]  /*a300*/  IMAD.MOV.U32 R0, RZ, RZ, R11 ;  /* 0x000000ffff007224 */ /* 0x001fca00078e000b */
[----:B------:R0:W-:Y:S04]  /*a310*/  STL [R1+0x3954], R0 ;  /* 0x0039540001007387 */ /* 0x0001e80000100800 */
[----:B------:R-:W-:Y:S04]  /*a320*/  STL [R1+0x3958], R8 ;  /* 0x0039580801007387 */ /* 0x000fe80000100800 */
[----:B-1----:R-:W2:Y:S01]  /*a330*/  LDL.LU.64 R10, [R1+0x218] ;  /* 0x00021800010a7983 */ /* 0x002ea20000300a00 */
[----:B0-----:R-:W-:-:S03]  /*a340*/  IMAD.MOV.U32 R0, RZ, RZ, R9 ;  /* 0x000000ffff007224 */ /* 0x001fc600078e0009 */
[----:B------:R-:W-:Y:S04]  /*a350*/  STL [R1+0x3950], R4 ;  /* 0x0039500401007387 */ /* 0x000fe80000100800 */
[----:B------:R0:W-:Y:S04]  /*a360*/  STL [R1+0x394c], R0 ;  /* 0x00394c0001007387 */ /* 0x0001e80000100800 */
[----:B------:R-:W2:Y:S04]  /*a370*/  LDL.LU.64 R12, [R1+0x20] ;  /* 0x00002000010c7983 */ /* 0x000ea80000300a00 */
[----:B------:R-:W2:Y:S01]  /*a380*/  LDL.LU.64 R6, [R1+0x210] ;  /* 0x0002100001067983 */ /* 0x000ea20000300a00 */
[----:B0-----:R-:W-:-:S05]  /*a390*/  IMAD.MOV.U32 R0, RZ, RZ, R5 ;  /* 0x000000ffff007224 */ /* 0x001fca00078e0005 */
[----:B------:R0:W-:Y:S04]  /*a3a0*/  STL [R1+0x3944], R0 ;  /* 0x0039440001007387 */ /* 0x0001e80000100800 */
[----:B------:R-:W-:Y:S04]  /*a3b0*/  STL [R1+0x3948], R24 ;  /* 0x0039481801007387 */ /* 0x000fe80000100800 */
[----:B------:R-:W2:Y:S01]  /*a3c0*/  LDL.LU.64 R22, [R1+0x18] ;  /* 0x0000180001167983 */ /* 0x000ea20000300a00 */
[----:B0-----:R-:W-:-:S03]  /*a3d0*/  IMAD.MOV.U32 R0, RZ, RZ, R25 ;  /* 0x000000ffff007224 */ /* 0x001fc600078e0019 */
[----:B------:R-:W2:Y:S04]  /*a3e0*/  LDL.LU.64 R16, [R1+0x208] ;  /* 0x0002080001107983 */ /* 0x000ea80000300a00 */
[----:B------:R0:W-:Y:S04]  /*a3f0*/  STL [R1+0x393c], R0 ;  /* 0x00393c0001007387 */ /* 0x0001e80000100800 */
[----:B------:R-:W-:Y:S04]  /*a400*/  STL [R1+0x3940], R20 ;  /* 0x0039401401007387 */ /* 0x000fe80000100800 */
[----:B------:R-:W2:Y:S01]  /*a410*/  LDL.LU.64 R4, [R1+0x10] ;  /* 0x0000100001047983 */ /* 0x000ea20000300a00 */
[----:B0-----:R-:W-:-:S03]  /*a420*/  IMAD.MOV.U32 R0, RZ, RZ, R21 ;  /* 0x000000ffff007224 */ /* 0x001fc600078e0015 */
[----:B------:R-:W2:Y:S04]  /*a430*/  LDL.LU.64 R24, [R1+0x200] ;  /* 0x0002000001187983 */ /* 0x000ea80000300a00 */
[----:B------:R0:W-:Y:S04]  /*a440*/  STL [R1+0x3934], R0 ;  /* 0x0039340001007387 */ /* 0x0001e80000100800 */
[----:B---3--:R1:W-:Y:S04]  /*a450*/  STL [R1+0x3938], R18 ;  /* 0x0039381201007387 */ /* 0x0083e80000100800 */
[----:B------:R-:W3:Y:S01]  /*a460*/  LDL.LU.64 R8, [R1+0x8] ;  /* 0x0000080001087983 */ /* 0x000ee20000300a00 */
[----:B0-----:R-:W-:-:S03]  /*a470*/  IMAD.MOV.U32 R0, RZ, RZ, R19 ;  /* 0x000000ffff007224 */ /* 0x001fc600078e0013 */
[----:B------:R-:W3:Y:S04]  /*a480*/  LDL.LU.64 R20, [R1+0x1f8] ;  /* 0x0001f80001147983 */ /* 0x000ee80000300a00 */
[----:B------:R0:W-:Y:S04]  /*a490*/  STL [R1+0x392c], R0 ;  /* 0x00392c0001007387 */ /* 0x0001e80000100800 */
[----:B----4-:R-:W-:Y:S04]  /*a4a0*/  STL [R1+0x3930], R14 ;  /* 0x0039300e01007387 */ /* 0x010fe80000100800 */
[----:B-1----:R-:W4:Y:S01]  /*a4b0*/  LDL.LU.64 R18, [R1] ;  /* 0x0000000001127983 */ /* 0x002f220000300a00 */
[----:B0-----:R-:W-:-:S05]  /*a4c0*/  IMAD.MOV.U32 R0, RZ, RZ, R15 ;  /* 0x000000ffff007224 */ /* 0x001fca00078e000f */
[----:B------:R0:W-:Y:S04]  /*a4d0*/  STL [R1+0x3924], R0 ;  /* 0x0039240001007387 */ /* 0x0001e80000100800 */
[----:B--2---:R1:W-:Y:S01]  /*a4e0*/  STL [R1+0x3928], R28 ;  /* 0x0039281c01007387 */ /* 0x0043e20000100800 */
[----:B0-----:R-:W-:-:S03]  /*a4f0*/  IMAD.MOV.U32 R0, RZ, RZ, R29 ;  /* 0x000000ffff007224 */ /* 0x001fc600078e001d */
[----:B------:R-:W2:Y:S04]  /*a500*/  LDL.LU.64 R14, [R1+0x1f0] ;  /* 0x0001f000010e7983 */ /* 0x000ea80000300a00 */
[----:B-1----:R-:W2:Y:S04]  /*a510*/  LDL.LU.64 R28, [R1+0x3c70] ;  /* 0x003c7000011c7983 */ /* 0x002ea80000300a00 */
[----:B--2---:R-:W-:Y:S04]  /*a520*/  STL [R1+0x3920], R28 ;  /* 0x0039201c01007387 */ /* 0x004fe80000100800 */
[----:B------:R0:W-:Y:S04]  /*a530*/  STL [R1+0x391c], R0 ;  /* 0x00391c0001007387 */ /* 0x0001e80000100800 */
[----:B------:R-:W-:Y:S01]  /*a540*/  STL [R1+0x3918], R26 ;  /* 0x0039181a01007387 */ /* 0x000fe20000100800 */
[----:B0-----:R-:W-:-:S05]  /*a550*/  IMAD.MOV.U32 R0, RZ, RZ, R29 ;  /* 0x000000ffff007224 */ /* 0x001fca00078e001d */
[----:B------:R0:W-:Y:S04]  /*a560*/  STL [R1+0x3914], R0 ;  /* 0x0039140001007387 */ /* 0x0001e80000100800 */
[----:B------:R-:W2:Y:S01]  /*a570*/  LDL.LU.64 R28, [R1+0x1e8] ;  /* 0x0001e800011c7983 */ /* 0x000ea20000300a00 */
[----:B0-----:R-:W-:-:S03]  /*a580*/  IMAD.MOV.U32 R0, RZ, RZ, R27 ;  /* 0x000000ffff007224 */ /* 0x001fc600078e001b */
[----:B------:R-:W2:Y:S04]  /*a590*/  LDL.LU.64 R26, [R1+0x3c68] ;  /* 0x003c6800011a7983 */ /* 0x000ea80000300a00 */
[----:B------:R-:W-:Y:S04]  /*a5a0*/  STL [R1+0x3910], R2 ;  /* 0x0039100201007387 */ /* 0x000fe80000100800 */
[----:B------:R0:W-:Y:S02]  /*a5b0*/  STL [R1+0x390c], R0 ;  /* 0x00390c0001007387 */ /* 0x0001e40000100800 */
[----:B0-----:R-:W-:-:S02]  /*a5c0*/  IMAD.MOV.U32 R0, RZ, RZ, R3 ;  /* 0x000000ffff007224 */ /* 0x001fc400078e0003 */
[----:B------:R-:W2:Y:S04]  /*a5d0*/  LDL.LU.64 R2, [R1+0x3c60] ;  /* 0x003c600001027983 */ /* 0x000ea80000300a00 */
[----:B------:R-:W-:Y:S04]  /*a5e0*/  STL [R1+0x3908], R10 ;  /* 0x0039080a01007387 */ /* 0x000fe80000100800 */
[----:B------:R0:W-:Y:S02]  /*a5f0*/  STL [R1+0x3904], R0 ;  /* 0x0039040001007387 */ /* 0x0001e40000100800 */
[----:B0-----:R-:W-:-:S02]  /*a600*/  IMAD.MOV.U32 R0, RZ, RZ, R11 ;  /* 0x000000ffff007224 */ /* 0x001fc400078e000b */
[----:B------:R-:W2:Y:S04]  /*a610*/  LDL.LU.64 R10, [R1+0x1e0] ;  /* 0x0001e000010a7983 */ /* 0x000ea80000300a00 */
[----:B------:R0:W-:Y:S04]  /*a620*/  STL [R1+0x38fc], R0 ;  /* 0x0038fc0001007387 */ /* 0x0001e80000100800 */
[----:B------:R1:W-:Y:S01]  /*a630*/  STL [R1+0x3900], R12 ;  /* 0x0039000c01007387 */ /* 0x0003e20000100800 */
[----:B0-----:R-:W-:-:S03]  /*a640*/  IMAD.MOV.U32 R0, RZ, RZ, R13 ;  /* 0x000000ffff007224 */ /* 0x001fc600078e000d */
[----:B-1----:R-:W2:Y:S04]  /*a650*/  LDL.LU.64 R12, [R1+0x3c58] ;  /* 0x003c5800010c7983 */ /* 0x002ea80000300a00 */
        /* <DEDUP_REMOVED lines=20> */
[----:B---3--:R-:W-:Y:S04]  /*a7a0*/  STL [R1+0x38d0], R8 ;  /* 0x0038d00801007387 */ /* 0x008fe80000100800 */
[----:B------:R0:W-:Y:S04]  /*a7b0*/  STL [R1+0x38cc], R0 ;  /* 0x0038cc0001007387 */ /* 0x0001e80000100800 */
[----:B------:R-:W-:Y:S01]  /*a7c0*/  STL [R1+0x38c8], R20 ;  /* 0x0038c81401007387 */ /* 0x000fe20000100800 */
[----:B0-----:R-:W-:-:S05]  /*a7d0*/  IMAD.MOV.U32 R0, RZ, RZ, R9 ;  /* 0x000000ffff007224 */ /* 0x001fca00078e0009 */
[----:B------:R0:W-:Y:S04]  /*a7e0*/  STL [R1+0x38c4], R0 ;  /* 0x0038c40001007387 */ /* 0x0001e80000100800 */
[----:B------:R-:W3:Y:S01]  /*a7f0*/  LDL.LU.64 R8, [R1+0x1c8] ;  /* 0x0001c80001087983 */ /* 0x000ee20000300a00 */
[----:B0-----:R-:W-:-:S03]  /*a800*/  IMAD.MOV.U32 R0, RZ, RZ, R21 ;  /* 0x000000ffff007224 */ /* 0x001fc600078e0015 */
[----:B------:R-:W2:Y:S04]  /*a810*/  LDL.LU.64 R20, [R1+0x3c28] ;  /* 0x003c280001147983 */ /* 0x000ea80000300a00 */
[----:B----4-:R-:W-:Y:S04]  /*a820*/  STL [R1+0x38c0], R18 ;  /* 0x0038c01201007387 */ /* 0x010fe80000100800 */
[----:B------:R0:W-:Y:S02]  /*a830*/  STL [R1+0x38bc], R0 ;  /* 0x0038bc0001007387 */ /* 0x0001e40000100800 */
[----:B0-----:R-:W-:-:S02]  /*a840*/  IMAD.MOV.U32 R0, RZ, RZ, R19 ;  /* 0x000000ffff007224 */ /* 0x001fc400078e0013 */
[----:B------:R-:W4:Y:S04]  /*a850*/  LDL.LU.64 R18, [R1+0x3c20] ;  /* 0x003c200001127983 */ /* 0x000f280000300a00 */
[----:B------:R-:W-:Y:S04]  /*a860*/  STL [R1+0x38b8], R14 ;  /* 0x0038b80e01007387 */ /* 0x000fe80000100800 */
[----:B------:R0:W-:Y:S02]  /*a870*/  STL [R1+0x38b4], R0 ;  /* 0x0038b40001007387 */ /* 0x0001e40000100800 */
[----:B0-----:R-:W-:-:S02]  /*a880*/  IMAD.MOV.U32 R0, RZ, RZ, R15 ;  /* 0x000000ffff007224 */ /* 0x001fc400078e000f */
[----:B------:R-:W2:Y:S04]  /*a890*/  LDL.LU.64 R14, [R1+0x3c18] ;  /* 0x003c1800010e7983 */ /* 0x000ea80000300a00 */
[----:B--2---:R-:W-:Y:S04]  /*a8a0*/  STL [R1+0x38b0], R14 ;  /* 0x0038b00e01007387 */ /* 0x004fe80000100800 */
[----:B------:R0:W-:Y:S04]  /*a8b0*/  STL [R1+0x38ac], R0 ;  /* 0x0038ac0001007387 */ /* 0x0001e80000100800 */
[----:B------:R1:W-:Y:S01]  /*a8c0*/  STL [R1+0x38a4], R15 ;  /* 0x0038a40f01007387 */ /* 0x0003e20000100800 */
[----:B0-----:R-:W-:-:S03]  /*a8d0*/  IMAD.MOV.U32 R0, RZ, RZ, R29 ;  /* 0x000000ffff007224 */ /* 0x001fc600078e001d */
[----:B-1----:R-:W2:Y:S04]  /*a8e0*/  LDL.LU.64 R14, [R1+0x1d0] ;  /* 0x0001d000010e7983 */ /* 0x002ea80000300a00 */
[----:B------:R0:W-:Y:S04]  /*a8f0*/  STL [R1+0x38a8], R28 ;  /* 0x0038a81c01007387 */ /* 0x0001e80000100800 */
[----:B0-----:R-:W2:Y:S04]  /*a900*/  LDL.LU.64 R28, [R1+0x1b8] ;  /* 0x0001b800011c7983 */ /* 0x001ea80000300a00 */
[----:B------:R0:W-:Y:S04]  /*a910*/  STL [R1+0x389c], R0 ;  /* 0x00389c0001007387 */ /* 0x0001e80000100800 */
[----:B----4-:R-:W-:Y:S04]  /*a920*/  STL [R1+0x38a0], R18 ;  /* 0x0038a01201007387 */ /* 0x010fe80000100800 */
[----:B------:R1:W-:Y:S01]  /*a930*/  STL [R1+0x3894], R19 ;  /* 0x0038941301007387 */ /* 0x0003e20000100800 */
[----:B0-----:R-:W-:-:S03]  /*a940*/  IMAD.MOV.U32 R0, RZ, RZ, R11 ;  /* 0x000000ffff007224 */ /* 0x001fc600078e000b */
[----:B-1----:R-:W4:Y:S04]  /*a950*/  LDL.64 R18, [R1+0xd58] ;  /* 0x000d580001127983 */ /* 0x002f280000100a00 */
[----:B------:R0:W-:Y:S04]  /*a960*/  STL [R1+0x3898], R10 ;  /* 0x0038980a01007387 */ /* 0x0001e80000100800 */
[----:B------:R-:W-:Y:S04]  /*a970*/  STL [R1+0x3890], R20 ;  /* 0x0038901401007387 */ /* 0x000fe80000100800 */
[----:B------:R-:W-:Y:S04]  /*a980*/  STL [R1+0x388c], R0 ;  /* 0x00388c0001007387 */ /* 0x000fe80000100800 */
[----:B0-----:R-:W2:Y:S04]  /*a990*/  LDL.LU.64 R10, [R1+0x1b0] ;  /* 0x0001b000010a7983 */ /* 0x001ea80000300a00 */
[----:B------:R0:W-:Y:S04]  /*a9a0*/  STL [R1+0x3884], R21 ;  /* 0x0038841501007387 */ /* 0x0001e80000100800 */
[----:B0-----:R-:W2:Y:S02]  /*a9b0*/  LDL.LU.64 R20, [R1+0x1d8] ;  /* 0x0001d80001147983 */ /* 0x001ea40000300a00 */
[----:B--2---:R-:W-:-:S02]  /*a9c0*/  IMAD.MOV.U32 R0, RZ, RZ, R21 ;  /* 0x000000ffff007224 */ /* 0x004fc400078e0015 */
[----:B------:R0:W-:Y:S04]  /*a9d0*/  STL [R1+0x3888], R20 ;  /* 0x0038881401007387 */ /* 0x0001e80000100800 */
[----:B------:R-:W-:Y:S04]  /*a9e0*/  STL [R1+0x3880], R24 ;  /* 0x0038801801007387 */ /* 0x000fe80000100800 */
[----:B------:R1:W-:Y:S04]  /*a9f0*/  STL [R1+0x387c], R0 ;  /* 0x00387c0001007387 */ /* 0x0003e80000100800 */
[----:B------:R2:W-:Y:S04]  /*aa00*/  STL [R1+0x3874], R25 ;  /* 0x0038741901007387 */ /* 0x0005e80000100800 */
[----:B0-----:R-:W4:Y:S01]  /*aa10*/  LDL.64 R20, [R1+0xd50] ;  /* 0x000d500001147983 */ /* 0x001f220000100a00 */
[----:B-1----:R-:W-:-:S03]  /*aa20*/  IMAD.MOV.U32 R0, RZ, RZ, R15 ;  /* 0x000000ffff007224 */ /* 0x002fc600078e000f */
[----:B--2---:R-:W2:Y:S04]  /*aa30*/  LDL.64 R24, [R1+0xd48] ;  /* 0x000d480001187983 */ /* 0x004ea80000100a00 */
[----:B------:R0:W-:Y:S04]  /*aa40*/  STL [R1+0x3878], R14 ;  /* 0x0038780e01007387 */ /* 0x0001e80000100800 */
[----:B------:R-:W-:Y:S04]  /*aa50*/  STL [R1+0x3870], R4 ;  /* 0x0038700401007387 */ /* 0x000fe80000100800 */
[----:B------:R3:W-:Y:S04]  /*aa60*/  STL [R1+0x386c], R0 ;  /* 0x00386c0001007387 */ /* 0x0007e80000100800 */
[----:B------:R1:W-:Y:S01]  /*aa70*/  STL [R1+0x3864], R5 ;  /* 0x0038640501007387 */ /* 0x0003e20000100800 */
[----:B0-----:R-:W0:Y:S01]  /*aa80*/  LDC R14, c[0x0][0x3a8] ;  /* 0x0000ea00ff0e7b82 */ /* 0x001e220000000800 */
[----:B---3--:R-:W-:-:S02]  /*aa90*/  IMAD.MOV.U32 R0, RZ, RZ, R9 ;  /* 0x000000ffff007224 */ /* 0x008fc400078e0009 */
[----:B-1----:R-:W3:Y:S04]  /*aaa0*/  LDL.LU.64 R4, [R1+0x1a0] ;  /* 0x0001a00001047983 */ /* 0x002ee80000300a00 */
[----:B------:R1:W-:Y:S04]  /*aab0*/  STL [R1+0x3868], R8 ;  /* 0x0038680801007387 */ /* 0x0003e80000100800 */
[----:B-1----:R-:W2:Y:S04]  /*aac0*/  LDL.LU.64 R8, [R1+0x3c10] ;  /* 0x003c100001087983 */ /* 0x002ea80000300a00 */
[----:B--2---:R-:W-:Y:S04]  /*aad0*/  STL [R1+0x3860], R8 ;  /* 0x0038600801007387 */ /* 0x004fe80000100800 */
[----:B------:R-:W-:Y:S04]  /*aae0*/  STL [R1+0x385c], R0 ;  /* 0x00385c0001007387 */ /* 0x000fe80000100800 */
[----:B------:R1:W-:Y:S04]  /*aaf0*/  STL [R1+0x3854], R9 ;  /* 0x0038540901007387 */ /* 0x0003e80000100800 */
[----:B-1----:R-:W2:Y:S02]  /*ab00*/  LDL.LU.64 R8, [R1+0x1c0] ;  /* 0x0001c00001087983 */ /* 0x002ea40000300a00 */
[----:B--2---:R-:W-:-:S02]  /*ab10*/  IMAD.MOV.U32 R0, RZ, RZ, R9 ;  /* 0x000000ffff007224 */ /* 0x004fc400078e0009 */
[----:B------:R1:W-:Y:S04]  /*ab20*/  STL [R1+0x3858], R8 ;  /* 0x0038580801007387 */ /* 0x0003e80000100800 */
[----:B------:R-:W-:Y:S04]  /*ab30*/  STL [R1+0x3850], R16 ;  /* 0x0038501001007387 */ /* 0x000fe80000100800 */
[----:B------:R2:W-:Y:S04]  /*ab40*/  STL [R1+0x384c], R0 ;  /* 0x00384c0001007387 */ /* 0x0005e80000100800 */
[----:B------:R0:W-:Y:S04]  /*ab50*/  STL [R1+0x3844], R17 ;  /* 0x0038441101007387 */ /* 0x0001e80000100800 */
[----:B-1----:R-:W3:Y:S01]  /*ab60*/  LDL.64 R8, [R1+0xd38] ;  /* 0x000d380001087983 */ /* 0x002ee20000100a00 */
[----:B--2---:R-:W-:-:S03]  /*ab70*/  IMAD.MOV.U32 R0, RZ, RZ, R29 ;  /* 0x000000ffff007224 */ /* 0x004fc600078e001d */
[----:B0-----:R-:W2:Y:S04]  /*ab80*/  LDL.64 R16, [R1+0xd28] ;  /* 0x000d280001107983 */ /* 0x001ea80000100a00 */
[----:B------:R0:W-:Y:S04]  /*ab90*/  STL [R1+0x3848], R28 ;  /* 0x0038481c01007387 */ /* 0x0001e80000100800 */
[----:B0-----:R-:W2:Y:S04]  /*aba0*/  LDL.64 R28, [R1+0xd30] ;  /* 0x000d3000011c7983 */ /* 0x001ea80000100a00 */
[----:B------:R0:W-:Y:S04]  /*abb0*/  STL [R1+0x383c], R0 ;  /* 0x00383c0001007387 */ /* 0x0001e80000100800 */
[----:B------:R-:W-:Y:S04]  /*abc0*/  STL [R1+0x3840], R22 ;  /* 0x0038401601007387 */ /* 0x000fe80000100800 */
[----:B------:R1:W-:Y:S01]  /*abd0*/  STL [R1+0x3834], R23 ;  /* 0x0038341701007387 */ /* 0x0003e20000100800 */
[----:B0-----:R-:W-:-:S03]  /*abe0*/  IMAD.MOV.U32 R0, RZ, RZ, R11 ;  /* 0x000000ffff007224 */ /* 0x001fc600078e000b */
[----:B-1----:R-:W2:Y:S04]  /*abf0*/  LDL.64 R22, [R1+0xd40] ;  /* 0x000d400001167983 */ /* 0x002ea80000100a00 */
[----:B------:R0:W-:Y:S04]  /*ac00*/  STL [R1+0x3838], R10 ;  /* 0x0038380a01007387 */ /* 0x0001e80000100800 */
[----:B0-----:R-:W2:Y:S04]  /*ac10*/  LDL.LU.64 R10, [R1+0x3c08] ;  /* 0x003c0800010a7983 */ /* 0x001ea80000300a00 */
[----:B------:R-:W-:Y:S04]  /*ac20*/  STL [R1+0x3830], R6 ;  /* 0x0038300601007387 */ /* 0x000fe80000100800 */
[----:B------:R-:W-:Y:S04]  /*ac30*/  STL [R1+0x382c], R0 ;  /* 0x00382c0001007387 */ /* 0x000fe80000100800 */
[----:B------:R0:W-:Y:S04]  /*ac40*/  STL [R1+0x3824], R7 ;  /* 0x0038240701007387 */ /* 0x0001e80000100800 */
[----:B0-----:R-:W2:Y:S02]  /*ac50*/  LDL.LU.64 R6, [R1+0x1a8] ;  /* 0x0001a80001067983 */ /* 0x001ea40000300a00 */
[----:B--2---:R-:W-:-:S02]  /*ac60*/  IMAD.MOV.U32 R0, RZ, RZ, R7 ;  /* 0x000000ffff007224 */ /* 0x004fc400078e0007 */
[----:B------:R-:W-:Y:S04]  /*ac70*/  STL [R1+0x3828], R6 ;  /* 0x0038280601007387 */ /* 0x000fe80000100800 */
[----:B------:R-:W-:Y:S04]  /*ac80*/  STL [R1+0x3820], R12 ;  /* 0x0038200c01007387 */ /* 0x000fe80000100800 */
[----:B------:R-:W-:Y:S04]  /*ac90*/  STL [R1+0x381c], R0 ;  /* 0x00381c0001007387 */ /* 0x000fe80000100800 */
[----:B------:R0:W-:Y:S04]  /*aca0*/  STL [R1+0x3814], R13 ;  /* 0x0038140d01007387 */ /* 0x0001e80000100800 */
[----:B0-----:R-:W2:Y:S01]  /*acb0*/  LDL.64 R12, [R1+0xd20] ;  /* 0x000d2000010c7983 */ /* 0x001ea20000100a00 */
[----:B---3--:R-:W-:-:S03]  /*acc0*/  IMAD.MOV.U32 R0, RZ, RZ, R5 ;  /* 0x000000ffff007224 */ /* 0x008fc600078e0005 */
[----:B------:R-:W-:Y:S04]  /*acd0*/  STL [R1+0x3818], R4 ;  /* 0x0038180401007387 */ /* 0x000fe80000100800 */
[----:B------:R-:W-:Y:S04]  /*ace0*/  STL [R1+0x3810], R2 ;  /* 0x0038100201007387 */ /* 0x000fe80000100800 */
[----:B------:R0:W-:Y:S04]  /*acf0*/  STL [R1+0x380c], R0 ;  /* 0x00380c0001007387 */ /* 0x0001e80000100800 */
[----:B------:R-:W-:Y:S01]  /*ad00*/  STL [R1+0x3804], R3 ;  /* 0x0038040301007387 */ /* 0x000fe20000100800 */
[----:B0-----:R-:W-:-:S03]  /*ad10*/  IMAD R0, R14, 0x7f, RZ ;  /* 0x0000007f0e007824 */ /* 0x001fc600078e02ff */
[----:B------:R-:W-:Y:S01]  /*ad20*/  STL [R1+0x3808], R10 ;  /* 0x0038080a01007387 */ /* 0x000fe20000100800 */
[----:B------:R-:W-:-:S03]  /*ad30*/  IMAD.WIDE R4, R0, 0x2, R16 ;  /* 0x0000000200047825 */ /* 0x000fc600078e0210 */
[----:B------:R0:W-:Y:S04]  /*ad40*/  STL [R1+0x37fc], R11 ;  /* 0x0037fc0b01007387 */ /* 0x0001e80000100800 */
[----:B------:R1:W-:Y:S04]  /*ad50*/  STL [R1+0x3800], R26 ;  /* 0x0038001a01007387 */ /* 0x0003e80000100800 */
[----:B------:R3:W-:Y:S01]  /*ad60*/  STL [R1+0x37f4], R27 ;  /* 0x0037f41b01007387 */ /* 0x0007e20000100800 */
[----:B------:R-:W-:Y:S01]  /*ad70*/  IMAD.WIDE R6, R0, 0x2, R22 ;  /* 0x0000000200067825 */ /* 0x000fe200078e0216 */
[----:B0-----:R-:W0:Y:S03]  /*ad80*/  LDC R11, c[0x0][0x3a8] ;  /* 0x0000ea00ff0b7b82 */ /* 0x001e260000000800 */
[----:B-1----:R-:W-:-:S02]  /*ad90*/  IMAD.MOV.U32 R26, RZ, RZ, R8 ;  /* 0x000000ffff1a7224 */ /* 0x002fc400078e0008 */
[----:B---3--:R-:W-:Y:S02]  /*ada0*/  IMAD.MOV.U32 R27, RZ, RZ, R9 ;  /* 0x000000ffff1b7224 */ /* 0x008fe400078e0009 */
[----:B------:R-:W-:Y:S02]  /*adb0*/  IMAD R8, R14, 0x7e, RZ ;  /* 0x0000007e0e087824 */ /* 0x000fe400078e02ff */
[----:B--2---:R-:W-:-:S05]  /*adc0*/  IMAD.WIDE R2, R0, 0x2, R12 ;  /* 0x0000000200027825 */ /* 0x004fca00078e020c */
[----:B------:R-:W-:Y:S04]  /*add0*/  STL [R1+0x37f8], R2 ;  /* 0x0037f80201007387 */ /* 0x000fe80000100800 */
[----:B------:R1:W-:Y:S04]  /*ade0*/  STL [R1+0x37ec], R3 ;  /* 0x0037ec0301007387 */ /* 0x0003e80000100800 */
[----:B------:R-:W-:Y:S04]  /*adf0*/  STL [R1+0x37f0], R4 ;  /* 0x0037f00401007387 */ /* 0x000fe80000100800 */
[----:B------:R2:W-:Y:S01]  /*ae00*/  STL [R1+0x37e4], R5 ;  /* 0x0037e40501007387 */ /* 0x0005e20000100800 */
[----:B-1----:R-:W-:-:S05]  /*ae10*/  IMAD.WIDE R2, R0, 0x2, R28 ;  /* 0x0000000200027825 */ /* 0x002fca00078e021c */
[----:B------:R-:W-:Y:S01]  /*ae20*/  STL [R1+0x37e8], R2 ;  /* 0x0037e80201007387 */ /* 0x000fe20000100800 */
[----:B--2---:R-:W-:-:S03]  /*ae30*/  IMAD.WIDE R4, R0, 0x2, R26 ;  /* 0x0000000200047825 */ /* 0x004fc600078e021a */
[----:B------:R1:W-:Y:S04]  /*ae40*/  STL [R1+0x37dc], R3 ;  /* 0x0037dc0301007387 */ /* 0x0003e80000100800 */
[----:B------:R-:W-:Y:S04]  /*ae50*/  STL [R1+0x37e0], R4 ;  /* 0x0037e00401007387 */ /* 0x000fe80000100800 */
[----:B------:R4:W-:Y:S01]  /*ae60*/  STL [R1+0x37d4], R5 ;  /* 0x0037d40501007387 */ /* 0x0009e20000100800 */
[----:B-1----:R-:W-:-:S03]  /*ae70*/  IMAD.WIDE R2, R0, 0x2, R24 ;  /* 0x0000000200027825 */ /* 0x002fc600078e0218 */
[----:B------:R-:W-:Y:S04]  /*ae80*/  STL [R1+0x37d8], R6 ;  /* 0x0037d80601007387 */ /* 0x000fe80000100800 */
[----:B------:R1:W-:Y:S01]  /*ae90*/  STL [R1+0x37cc], R7 ;  /* 0x0037cc0701007387 */ /* 0x0003e20000100800 */
[----:B----4-:R-:W-:-:S03]  /*aea0*/  IMAD.WIDE R4, R0, 0x2, R20 ;  /* 0x0000000200047825 */ /* 0x010fc600078e0214 */
[----:B------:R-:W-:Y:S04]  /*aeb0*/  STL [R1+0x37d0], R2 ;  /* 0x0037d00201007387 */ /* 0x000fe80000100800 */
[----:B------:R2:W-:Y:S01]  /*aec0*/  STL [R1+0x37c4], R3 ;  /* 0x0037c40301007387 */ /* 0x0005e20000100800 */
[----:B-1----:R-:W-:-:S03]  /*aed0*/  IMAD.WIDE R6, R0, 0x2, R18 ;  /* 0x0000000200067825 */ /* 0x002fc600078e0212 */
[----:B------:R-:W-:Y:S04]  /*aee0*/  STL [R1+0x37c8], R4 ;  /* 0x0037c80401007387 */ /* 0x000fe80000100800 */
[----:B------:R1:W-:Y:S01]  /*aef0*/  STL [R1+0x37bc], R5 ;  /* 0x0037bc0501007387 */ /* 0x0003e20000100800 */
[----:B--2---:R-:W-:-:S03]  /*af00*/  IMAD.WIDE R2, R8, 0x2, R12 ;  /* 0x0000000208027825 */ /* 0x004fc600078e020c */
[----:B------:R-:W-:Y:S04]  /*af10*/  STL [R1+0x37c0], R6 ;  /* 0x0037c00601007387 */ /* 0x000fe80000100800 */
[----:B------:R2:W-:Y:S01]  /*af20*/  STL [R1+0x37b4], R7 ;  /* 0x0037b40701007387 */ /* 0x0005e20000100800 */
[----:B-1----:R-:W-:-:S03]  /*af30*/  IMAD.WIDE R4, R8, 0x2, R16 ;  /* 0x0000000208047825 */ /* 0x002fc600078e0210 */
[----:B------:R-:W-:Y:S04]  /*af40*/  STL [R1+0x37b8], R2 ;  /* 0x0037b80201007387 */ /* 0x000fe80000100800 */
[----:B------:R1:W-:Y:S01]  /*af50*/  STL [R1+0x37ac], R3 ;  /* 0x0037ac0301007387 */ /* 0x0003e20000100800 */
[----:B--2---:R-:W-:-:S03]  /*af60*/  IMAD.WIDE R6, R8, 0x2, R26 ;  /* 0x0000000208067825 */ /* 0x004fc600078e021a */
[----:B------:R-:W-:Y:S01]  /*af70*/  STL [R1+0x37b0], R4 ;  /* 0x0037b00401007387 */ /* 0x000fe20000100800 */
[----:B-1----:R-:W-:-:S03]  /*af80*/  IMAD.WIDE R2, R8, 0x2, R28 ;  /* 0x0000000208027825 */ /* 0x002fc600078e021c */
[----:B------:R1:W-:Y:S04]  /*af90*/  STL [R1+0x37a4], R5 ;  /* 0x0037a40501007387 */ /* 0x0003e80000100800 */
[----:B------:R-:W-:Y:S04]  /*afa0*/  STL [R1+0x37a8], R2 ;  /* 0x0037a80201007387 */ /* 0x000fe80000100800 */
[----:B------:R2:W-:Y:S01]  /*afb0*/  STL [R1+0x379c], R3 ;  /* 0x00379c0301007387 */ /* 0x0005e20000100800 */
[----:B-1----:R-:W-:-:S03]  /*afc0*/  IMAD.WIDE R4, R8, 0x2, R22 ;  /* 0x0000000208047825 */ /* 0x002fc600078e0216 */
[----:B------:R-:W-:Y:S04]  /*afd0*/  STL [R1+0x37a0], R6 ;  /* 0x0037a00601007387 */ /* 0x000fe80000100800 */
[----:B------:R1:W-:Y:S01]  /*afe0*/  STL [R1+0x3794], R7 ;  /* 0x0037940701007387 */ /* 0x0003e20000100800 */
[----:B--2---:R-:W-:-:S03]  /*aff0*/  IMAD.WIDE R2, R8, 0x2, R24 ;  /* 0x0000000208027825 */ /* 0x004fc600078e0218 */
[----:B------:R-:W-:Y:S01]  /*b000*/  STL [R1+0x3798], R4 ;  /* 0x0037980401007387 */ /* 0x000fe20000100800 */
[----:B------:R-:W-:-:S03]  /*b010*/  IMAD R0, R14, 0x7d, RZ ;  /* 0x0000007d0e007824 */ /* 0x000fc600078e02ff */
[----:B------:R2:W-:Y:S01]  /*b020*/  STL [R1+0x378c], R5 ;  /* 0x00378c0501007387 */ /* 0x0005e20000100800 */
[----:B-1----:R-:W-:-:S03]  /*b030*/  IMAD.WIDE R6, R8, 0x2, R18 ;  /* 0x0000000208067825 */ /* 0x002fc600078e0212 */
        /* <DEDUP_REMOVED lines=254> */
[----:B------:R-:W-:Y:S01]  /*c020*/  STL [R1+0x34fc], R5 ;  /* 0x0034fc0501007387 */ /* 0x000fe20000100800 */
[----:B-1----:R-:W-:-:S03]  /*c030*/  IMAD.WIDE R2, R0, 0x2, R12 ;  /* 0x0000000200027825 */ /* 0x002fc600078e020c */
[----:B------:R-:W-:Y:S04]  /*c040*/  STL [R1+0x3500], R6 ;  /* 0x0035000601007387 */ /* 0x000fe80000100800 */
[----:B------:R1:W-:Y:S04]  /*c050*/  STL [R1+0x34f4], R7 ;  /* 0x0034f40701007387 */ /* 0x0003e80000100800 */
[----:B------:R-:W-:Y:S04]  /*c060*/  STL [R1+0x34f8], R2 ;  /* 0x0034f80201007387 */ /* 0x000fe80000100800 */
[----:B------:R2:W-:Y:S01]  /*c070*/  STL [R1+0x34ec], R3 ;  /* 0x0034ec0301007387 */ /* 0x0005e20000100800 */
[----:B-1----:R-:W-:-:S04]  /*c080*/  IMAD.WIDE R6, R0, 0x2, R16 ;  /* 0x0000000200067825 */ /* 0x002fc800078e0210 */
[C---:B------:R-:W-:Y:S01]  /*c090*/  IMAD.WIDE R4, R0.reuse, 0x2, R26 ;  /* 0x0000000200047825 */ /* 0x040fe200078e021a */
[----:B------:R-:W-:Y:S03]  /*c0a0*/  STL [R1+0x34f0], R6 ;  /* 0x0034f00601007387 */ /* 0x000fe60000100800 */
[C---:B--2---:R-:W-:Y:S01]  /*c0b0*/  IMAD.WIDE R2, R0.reuse, 0x2, R28 ;  /* 0x0000000200027825 */ /* 0x044fe200078e021c */
[----:B------:R1:W-:Y:S04]  /*c0c0*/  STL [R1+0x34e4], R7 ;  /* 0x0034e40701007387 */ /* 0x0003e80000100800 */
[----:B------:R-:W-:Y:S04]  /*c0d0*/  STL [R1+0x34e8], R2 ;  /* 0x0034e80201007387 */ /* 0x000fe80000100800 */
[----:B------:R2:W-:Y:S01]  /*c0e0*/  STL [R1+0x34dc], R3 ;  /* 0x0034dc0301007387 */ /* 0x0005e20000100800 */
[----:B-1----:R-:W-:-:S03]  /*c0f0*/  IMAD.WIDE R6, R0, 0x2, R22 ;  /* 0x0000000200067825 */ /* 0x002fc600078e0216 */
[----:B------:R-:W-:Y:S01]  /*c100*/  STL [R1+0x34e0], R4 ;  /* 0x0034e00401007387 */ /* 0x000fe20000100800 */
[----:B------:R-:W-:-:S03]  /*c110*/  IMAD R8, R14, 0x72, RZ ;  /* 0x000000720e087824 */ /* 0x000fc600078e02ff */
        /* <DEDUP_REMOVED lines=306> */
[----:B------:R-:W-:-:S04]  /*d440*/  IMAD.WIDE R8, R10, 0x2, R12 ;  /* 0x000000020a087825 */ /* 0x000fc800078e020c */
[----:B--2---:R-:W-:Y:S01]  /*d450*/  IMAD.WIDE R4, R0, 0x2, R20 ;  /* 0x0000000200047825 */ /* 0x004fe200078e0214 */
        /* <DEDUP_REMOVED lines=202> */
[----:B------:R-:W2:Y:S03]  /*e100*/  LDC R12, c[0x0][0x3a8] ;  /* 0x0000ea00ff0c7b82 */ /* 0x000ea60000000800 */
[----:B------:R3:W-:Y:S01]  /*e110*/  STL [R1+0x1a30], R5 ;  /* 0x001a300501007387 */ /* 0x0007e20000100800 */
[----:B-1----:R-:W-:-:S03]  /*e120*/  IMAD.WIDE R2, R10, 0x2, R16 ;  /* 0x000000020a027825 */ /* 0x002fc600078e0210 */
[----:B------:R-:W-:Y:S01]  /*e130*/  STL [R1+0x1a3c], R6 ;  /* 0x001a3c0601007387 */ /* 0x000fe20000100800 */
[----:B------:R-:W1:Y:S03]  /*e140*/  LDC R13, c[0x0][0x3a8] ;  /* 0x0000ea00ff0d7b82 */ /* 0x000e660000000800 */
[----:B------:R4:W-:Y:S01]  /*e150*/  STL [R1+0x1a38], R7 ;  /* 0x001a380701007387 */ /* 0x0009e20000100800 */
[----:B---3--:R-:W-:-:S03]  /*e160*/  IMAD.WIDE R4, R10, 0x2, R28 ;  /* 0x000000020a047825 */ /* 0x008fc600078e021c */
[----:B------:R-:W-:Y:S04]  /*e170*/  STL [R1+0x1a44], R8 ;  /* 0x001a440801007387 */ /* 0x000fe80000100800 */
[----:B------:R-:W-:Y:S01]  /*e180*/  STL [R1+0x1a40], R9 ;  /* 0x001a400901007387 */ /* 0x000fe20000100800 */
[----:B----4-:R-:W-:-:S03]  /*e190*/  IMAD.WIDE R6, R10, 0x2, R26 ;  /* 0x000000020a067825 */ /* 0x010fc600078e021a */
[----:B------:R-:W-:Y:S04]  /*e1a0*/  STL [R1+0x1a4c], R2 ;  /* 0x001a4c0201007387 */ /* 0x000fe80000100800 */
[----:B------:R3:W-:Y:S04]  /*e1b0*/  STL [R1+0x1a48], R3 ;  /* 0x001a480301007387 */ /* 0x0007e80000100800 */
[----:B------:R-:W-:Y:S04]  /*e1c0*/  STL [R1+0x1a54], R4 ;  /* 0x001a540401007387 */ /* 0x000fe80000100800 */
[----:B------:R-:W-:Y:S01]  /*e1d0*/  STL [R1+0x1a50], R5 ;  /* 0x001a500501007387 */ /* 0x000fe20000100800 */
[----:B---3--:R-:W-:-:S03]  /*e1e0*/  IMAD.WIDE R2, R10, 0x2, R22 ;  /* 0x000000020a027825 */ /* 0x008fc600078e0216 */
[----:B------:R-:W-:Y:S04]  /*e1f0*/  STL [R1+0x1a5c], R6 ;  /* 0x001a5c0601007387 */ /* 0x000fe80000100800 */
[----:B------:R-:W-:Y:S01]  /*e200*/  STL [R1+0x1a58], R7 ;  /* 0x001a580701007387 */ /* 0x000fe20000100800 */
[----:B------:R-:W-:-:S03]  /*e210*/  IMAD R0, R14, 0x5d, RZ ;  /* 0x0000005d0e007824 */ /* 0x000fc600078e02ff */
[----:B------:R-:W-:Y:S04]  /*e220*/  STL [R1+0x1a64], R2 ;  /* 0x001a640201007387 */ /* 0x000fe80000100800 */
[----:B------:R-:W-:Y:S04]  /*e230*/  STL [R1+0x1a60], R3 ;  /* 0x001a600301007387 */ /* 0x000fe80000100800 */
[----:B------:R3:W-:Y:S04]  /*e240*/  STL [R1+0x3c04], R14 ;  /* 0x003c040e01007387 */ /* 0x0007e80000100800 */
[----:B---3--:R-:W3:Y:S01]  /*e250*/  LDL.64 R14, [R1+0xd20] ;  /* 0x000d2000010e7983 */ /* 0x008ee20000100a00 */
[----:B------:R-:W-:-:S04]  /*e260*/  IMAD.WIDE R2, R10, 0x2, R24 ;  /* 0x000000020a027825 */ /* 0x000fc800078e0218 */
[C---:B------:R-:W-:Y:S01]  /*e270*/  IMAD.WIDE R4, R10.reuse, 0x2, R20 ;  /* 0x000000020a047825 */ /* 0x040fe200078e0214 */
[----:B------:R-:W-:Y:S03]  /*e280*/  STL [R1+0x1a6c], R2 ;  /* 0x001a6c0201007387 */ /* 0x000fe60000100800 */
[----:B------:R-:W-:Y:S01]  /*e290*/  IMAD.WIDE R6, R10, 0x2, R18 ;  /* 0x000000020a067825 */ /* 0x000fe200078e0212 */
[----:B------:R4:W-:Y:S04]  /*e2a0*/  STL [R1+0x1a68], R3 ;  /* 0x001a680301007387 */ /* 0x0009e80000100800 */
[----:B------:R-:W-:Y:S04]  /*e2b0*/  STL [R1+0x1a74], R4 ;  /* 0x001a740401007387 */ /* 0x000fe80000100800 */
[----:B------:R0:W-:Y:S01]  /*e2c0*/  STL [R1+0x1a70], R5 ;  /* 0x001a700501007387 */ /* 0x0001e20000100800 */
[----:B----4-:R-:W-:-:S03]  /*e2d0*/  IMAD.WIDE R2, R0, 0x2, R16 ;  /* 0x0000000200027825 */ /* 0x010fc600078e0210 */
[----:B------:R-:W-:Y:S04]  /*e2e0*/  STL [R1+0x1a7c], R6 ;  /* 0x001a7c0601007387 */ /* 0x000fe80000100800 */
[----:B------:R4:W-:Y:S01]  /*e2f0*/  STL [R1+0x1a78], R7 ;  /* 0x001a780701007387 */ /* 0x0009e20000100800 */
[----:B0-----:R-:W-:-:S04]  /*e300*/  IMAD.WIDE R4, R0, 0x2, R28 ;  /* 0x0000000200047825 */ /* 0x001fc800078e021c */
[----:B----4-:R-:W-:-:S04]  /*e310*/  IMAD.WIDE R6, R0, 0x2, R26 ;  /* 0x0000000200067825 */ /* 0x010fc800078e021a */
[----:B------:R-:W-:Y:S02]  /*e320*/  IMAD R10, R11, 0x5c, RZ ;  /* 0x0000005c0b0a7824 */ /* 0x000fe400078e02ff */
[----:B------:R-:W0:Y:S01]  /*e330*/  LDC R11, c[0x0][0x3a8] ;  /* 0x0000ea00ff0b7b82 */ /* 0x000e220000000800 */
[----:B---3--:R-:W-:-:S05]  /*e340*/  IMAD.WIDE R8, R0, 0x2, R14 ;  /* 0x0000000200087825 */ /* 0x008fca00078e020e */
[----:B------:R-:W-:Y:S04]  /*e350*/  STL [R1+0x1a84], R8 ;  /* 0x001a840801007387 */ /* 0x000fe80000100800 */
[----:B------:R-:W-:Y:S04]  /*e360*/  STL [R1+0x1a80], R9 ;  /* 0x001a800901007387 */ /* 0x000fe80000100800 */
[----:B------:R-:W-:Y:S04]  /*e370*/  STL [R1+0x1a8c], R2 ;  /* 0x001a8c0201007387 */ /* 0x000fe80000100800 */
[----:B------:R3:W-:Y:S04]  /*e380*/  STL [R1+0x1a88], R3 ;  /* 0x001a880301007387 */ /* 0x0007e80000100800 */
[----:B------:R-:W-:Y:S04]  /*e390*/  STL [R1+0x1a94], R4 ;  /* 0x001a940401007387 */ /* 0x000fe80000100800 */
[----:B------:R4:W-:Y:S01]  /*e3a0*/  STL [R1+0x1a90], R5 ;  /* 0x001a900501007387 */ /* 0x0009e20000100800 */
[----:B---3--:R-:W-:-:S03]  /*e3b0*/  IMAD.WIDE R2, R0, 0x2, R22 ;  /* 0x0000000200027825 */ /* 0x008fc600078e0216 */
[----:B------:R-:W-:Y:S04]  /*e3c0*/  STL [R1+0x1a9c], R6 ;  /* 0x001a9c0601007387 */ /* 0x000fe80000100800 */
[----:B------:R3:W-:Y:S04]  /*e3d0*/  STL [R1+0x1a98], R7 ;  /* 0x001a980701007387 */ /* 0x0007e80000100800 */
[----:B------:R-:W-:Y:S01]  /*e3e0*/  STL [R1+0x1aa4], R2 ;  /* 0x001aa40201007387 */ /* 0x000fe20000100800 */
[----:B----4-:R-:W-:-:S03]  /*e3f0*/  IMAD.WIDE R4, R0, 0x2, R20 ;  /* 0x0000000200047825 */ /* 0x010fc600078e0214 */
[----:B------:R4:W-:Y:S01]  /*e400*/  STL [R1+0x1aa0], R3 ;  /* 0x001aa00301007387 */ /* 0x0009e20000100800 */
[----:B---3--:R-:W-:-:S04]  /*e410*/  IMAD.WIDE R6, R0, 0x2, R18 ;  /* 0x0000000200067825 */ /* 0x008fc800078e0212 */
[----:B----4-:R-:W-:-:S04]  /*e420*/  IMAD.WIDE R2, R0, 0x2, R24 ;  /* 0x0000000200027825 */ /* 0x010fc800078e0218 */
[C---:B------:R-:W-:Y:S01]  /*e430*/  IMAD.WIDE R8, R10.reuse, 0x2, R14 ;  /* 0x000000020a087825 */ /* 0x040fe200078e020e */
[----:B------:R-:W-:Y:S04]  /*e440*/  STL [R1+0x1aac], R2 ;  /* 0x001aac0201007387 */ /* 0x000fe80000100800 */
[----:B------:R3:W-:Y:S04]  /*e450*/  STL [R1+0x1aa8], R3 ;  /* 0x001aa80301007387 */ /* 0x0007e80000100800 */
[----:B------:R-:W-:Y:S04]  /*e460*/  STL [R1+0x1ab4], R4 ;  /* 0x001ab40401007387 */ /* 0x000fe80000100800 */
[----:B------:R4:W-:Y:S01]  /*e470*/  STL [R1+0x1ab0], R5 ;  /* 0x001ab00501007387 */ /* 0x0009e20000100800 */
[----:B---3--:R-:W-:-:S03]  /*e480*/  IMAD.WIDE R2, R10, 0x2, R16 ;  /* 0x000000020a027825 */ /* 0x008fc600078e0210 */
[----:B------:R-:W-:Y:S04]  /*e490*/  STL [R1+0x1abc], R6 ;  /* 0x001abc0601007387 */ /* 0x000fe80000100800 */
[----:B------:R3:W-:Y:S01]  /*e4a0*/  STL [R1+0x1ab8], R7 ;  /* 0x001ab80701007387 */ /* 0x0007e20000100800 */
[----:B----4-:R-:W-:-:S03]  /*e4b0*/  IMAD.WIDE R4, R10, 0x2, R28 ;  /* 0x000000020a047825 */ /* 0x010fc600078e021c */
[----:B------:R-:W-:Y:S04]  /*e4c0*/  STL [R1+0x1ac4], R8 ;  /* 0x001ac40801007387 */ /* 0x000fe80000100800 */
[----:B------:R-:W-:Y:S01]  /*e4d0*/  STL [R1+0x1ac0], R9 ;  /* 0x001ac00901007387 */ /* 0x000fe20000100800 */
[----:B---3--:R-:W-:-:S03]  /*e4e0*/  IMAD.WIDE R6, R10, 0x2, R26 ;  /* 0x000000020a067825 */ /* 0x008fc600078e021a */
        /* <DEDUP_REMOVED lines=8> */
[----:B--2---:R-:W-:Y:S02]  /*e570*/  IMAD R0, R12, 0x5b, RZ ;  /* 0x0000005b0c007824 */ /* 0x004fe400078e02ff */
[C---:B----4-:R-:W-:Y:S01]  /*e580*/  IMAD.WIDE R4, R10.reuse, 0x2, R20 ;  /* 0x000000020a047825 */ /* 0x050fe200078e0214 */
[----:B------:R2:W-:Y:S01]  /*e590*/  STL [R1+0x1ae0], R3 ;  /* 0x001ae00301007387 */ /* 0x0005e20000100800 */
[----:B------:R-:W4:Y:S02]  /*e5a0*/  LDC R12, c[0x0][0x3a8] ;  /* 0x0000ea00ff0c7b82 */ /* 0x000f240000000800 */
[----:B---3--:R-:W-:-:S04]  /*e5b0*/  IMAD.WIDE R6, R10, 0x2, R18 ;  /* 0x000000020a067825 */ /* 0x008fc800078e0212 */
[----:B--2---:R-:W-:-:S04]  /*e5c0*/  IMAD.WIDE R2, R10, 0x2, R24 ;  /* 0x000000020a027825 */ /* 0x004fc800078e0218 */
[C---:B------:R-:W-:Y:S01]  /*e5d0*/  IMAD.WIDE R8, R0.reuse, 0x2, R14 ;  /* 0x0000000200087825 */ /* 0x040fe200078e020e */
[----:B------:R-:W-:Y:S04]  /*e5e0*/  STL [R1+0x1aec], R2 ;  /* 0x001aec0201007387 */ /* 0x000fe80000100800 */
[----:B------:R2:W-:Y:S04]  /*e5f0*/  STL [R1+0x1ae8], R3 ;  /* 0x001ae80301007387 */ /* 0x0005e80000100800 */
[----:B------:R-:W-:Y:S04]  /*e600*/  STL [R1+0x1af4], R4 ;  /* 0x001af40401007387 */ /* 0x000fe80000100800 */
[----:B------:R3:W-:Y:S01]  /*e610*/  STL [R1+0x1af0], R5 ;  /* 0x001af00501007387 */ /* 0x0007e20000100800 */
[----:B--2---:R-:W-:-:S03]  /*e620*/  IMAD.WIDE R2, R0, 0x2, R16 ;  /* 0x0000000200027825 */ /* 0x004fc600078e0210 */
[----:B------:R-:W-:Y:S04]  /*e630*/  STL [R1+0x1afc], R6 ;  /* 0x001afc0601007387 */ /* 0x000fe80000100800 */
[----:B------:R2:W-:Y:S01]  /*e640*/  STL [R1+0x1af8], R7 ;  /* 0x001af80701007387 */ /* 0x0005e20000100800 */
[----:B---3--:R-:W-:-:S03]  /*e650*/  IMAD.WIDE R4, R0, 0x2, R28 ;  /* 0x0000000200047825 */ /* 0x008fc600078e021c */
[----:B------:R-:W-:Y:S04]  /*e660*/  STL [R1+0x1b04], R8 ;  /* 0x001b040801007387 */ /* 0x000fe80000100800 */
[----:B------:R-:W-:Y:S01]  /*e670*/  STL [R1+0x1b00], R9 ;  /* 0x001b000901007387 */ /* 0x000fe20000100800 */
[----:B--2---:R-:W-:-:S03]  /*e680*/  IMAD.WIDE R6, R0, 0x2, R26 ;  /* 0x0000000200067825 */ /* 0x004fc600078e021a */
[----:B------:R-:W-:Y:S04]  /*e690*/  STL [R1+0x1b0c], R2 ;  /* 0x001b0c0201007387 */ /* 0x000fe80000100800 */
[----:B------:R2:W-:Y:S04]  /*e6a0*/  STL [R1+0x1b08], R3 ;  /* 0x001b080301007387 */ /* 0x0005e80000100800 */
[----:B------:R-:W-:Y:S04]  /*e6b0*/  STL [R1+0x1b14], R4 ;  /* 0x001b140401007387 */ /* 0x000fe80000100800 */
[----:B------:R3:W-:Y:S01]  /*e6c0*/  STL [R1+0x1b10], R5 ;  /* 0x001b100501007387 */ /* 0x0007e20000100800 */
[----:B--2---:R-:W-:-:S03]  /*e6d0*/  IMAD.WIDE R2, R0, 0x2, R22 ;  /* 0x0000000200027825 */ /* 0x004fc600078e0216 */
[----:B------:R-:W-:Y:S04]  /*e6e0*/  STL [R1+0x1b1c], R6 ;  /* 0x001b1c0601007387 */ /* 0x000fe80000100800 */
[----:B------:R2:W-:Y:S04]  /*e6f0*/  STL [R1+0x1b18], R7 ;  /* 0x001b180701007387 */ /* 0x0005e80000100800 */
[----:B------:R-:W-:Y:S01]  /*e700*/  STL [R1+0x1b24], R2 ;  /* 0x001b240201007387 */ /* 0x000fe20000100800 */
[----:B0-----:R-:W-:Y:S02]  /*e710*/  IMAD R10, R11, 0x5a, RZ ;  /* 0x0000005a0b0a7824 */ /* 0x001fe400078e02ff */
[C---:B---3--:R-:W-:Y:S01]  /*e720*/  IMAD.WIDE R4, R0.reuse, 0x2, R20 ;  /* 0x0000000200047825 */ /* 0x048fe200078e0214 */
[----:B------:R0:W-:Y:S01]  /*e730*/  STL [R1+0x1b20], R3 ;  /* 0x001b200301007387 */ /* 0x0001e20000100800 */
[----:B------:R-:W3:Y:S02]  /*e740*/  LDC R11, c[0x0][0x3a8] ;  /* 0x0000ea00ff0b7b82 */ /* 0x000ee40000000800 */
[----:B--2---:R-:W-:-:S04]  /*e750*/  IMAD.WIDE R6, R0, 0x2, R18 ;  /* 0x0000000200067825 */ /* 0x004fc800078e0212 */
[----:B0-----:R-:W-:-:S04]  /*e760*/  IMAD.WIDE R2, R0, 0x2, R24 ;  /* 0x0000000200027825 */ /* 0x001fc800078e0218 */
[C---:B------:R-:W-:Y:S01]  /*e770*/  IMAD.WIDE R8, R10.reuse, 0x2, R14 ;  /* 0x000000020a087825 */ /* 0x040fe200078e020e */
[----:B------:R-:W-:Y:S04]  /*e780*/  STL [R1+0x1b2c], R2 ;  /* 0x001b2c0201007387 */ /* 0x000fe80000100800 */
[----:B------:R0:W-:Y:S04]  /*e790*/  STL [R1+0x1b28], R3 ;  /* 0x001b280301007387 */ /* 0x0001e80000100800 */
[----:B------:R-:W-:Y:S04]  /*e7a0*/  STL [R1+0x1b34], R4 ;  /* 0x001b340401007387 */ /* 0x000fe80000100800 */
[----:B------:R2:W-:Y:S01]  /*e7b0*/  STL [R1+0x1b30], R5 ;  /* 0x001b300501007387 */ /* 0x0005e20000100800 */
[----:B0-----:R-:W-:-:S03]  /*e7c0*/  IMAD.WIDE R2, R10, 0x2, R16 ;  /* 0x000000020a027825 */ /* 0x001fc600078e0210 */
[----:B------:R-:W-:Y:S04]  /*e7d0*/  STL [R1+0x1b3c], R6 ;  /* 0x001b3c0601007387 */ /* 0x000fe80000100800 */
[----:B------:R0:W-:Y:S01]  /*e7e0*/  STL [R1+0x1b38], R7 ;  /* 0x001b380701007387 */ /* 0x0001e20000100800 */
[----:B--2---:R-:W-:-:S03]  /*e7f0*/  IMAD.WIDE R4, R10, 0x2, R28 ;  /* 0x000000020a047825 */ /* 0x004fc600078e021c */
[----:B------:R-:W-:Y:S04]  /*e800*/  STL [R1+0x1b44], R8 ;  /* 0x001b440801007387 */ /* 0x000fe80000100800 */
[----:B------:R-:W-:Y:S01]  /*e810*/  STL [R1+0x1b40], R9 ;  /* 0x001b400901007387 */ /* 0x000fe20000100800 */
[----:B0-----:R-:W-:-:S03]  /*e820*/  IMAD.WIDE R6, R10, 0x2, R26 ;  /* 0x000000020a067825 */ /* 0x001fc600078e021a */
[----:B------:R-:W-:Y:S04]  /*e830*/  STL [R1+0x1b4c], R2 ;  /* 0x001b4c0201007387 */ /* 0x000fe80000100800 */
[----:B------:R0:W-:Y:S04]  /*e840*/  STL [R1+0x1b48], R3 ;  /* 0x001b480301007387 */ /* 0x0001e80000100800 */
[----:B------:R-:W-:Y:S04]  /*e850*/  STL [R1+0x1b54], R4 ;  /* 0x001b540401007387 */ /* 0x000fe80000100800 */
[----:B------:R2:W-:Y:S01]  /*e860*/  STL [R1+0x1b50], R5 ;  /* 0x001b500501007387 */ /* 0x0005e20000100800 */
[----:B0-----:R-:W-:-:S03]  /*e870*/  IMAD.WIDE R2, R10, 0x2, R22 ;  /* 0x000000020a027825 */ /* 0x001fc600078e0216 */
[----:B------:R-:W-:Y:S04]  /*e880*/  STL [R1+0x1b5c], R6 ;  /* 0x001b5c0601007387 */ /* 0x000fe80000100800 */
[----:B------:R0:W-:Y:S04]  /*e890*/  STL [R1+0x1b58], R7 ;  /* 0x001b580701007387 */ /* 0x0001e80000100800 */
[----:B------:R-:W-:Y:S01]  /*e8a0*/  STL [R1+0x1b64], R2 ;  /* 0x001b640201007387 */ /* 0x000fe20000100800 */
[----:B----4-:R-:W-:Y:S02]  /*e8b0*/  IMAD R0, R12, 0x59, RZ ;  /* 0x000000590c007824 */ /* 0x010fe400078e02ff */
[C---:B--2---:R-:W-:Y:S01]  /*e8c0*/  IMAD.WIDE R4, R10.reuse, 0x2, R20 ;  /* 0x000000020a047825 */ /* 0x044fe200078e0214 */
[----:B------:R2:W-:Y:S01]  /*e8d0*/  STL [R1+0x1b60], R3 ;  /* 0x001b600301007387 */ /* 0x0005e20000100800 */
[----:B------:R-:W4:Y:S02]  /*e8e0*/  LDC R12, c[0x0][0x3a8] ;  /* 0x0000ea00ff0c7b82 */ /* 0x000f240000000800 */
[----:B0-----:R-:W-:-:S04]  /*e8f0*/  IMAD.WIDE R6, R10, 0x2, R18 ;  /* 0x000000020a067825 */ /* 0x001fc800078e0212 */
[----:B--2---:R-:W-:-:S04]  /*e900*/  IMAD.WIDE R2, R10, 0x2, R24 ;  /* 0x000000020a027825 */ /* 0x004fc800078e0218 */
        /* <DEDUP_REMOVED lines=20> */
[----:B---3--:R-:W-:Y:S02]  /*ea50*/  IMAD R10, R11, 0x58, RZ ;  /* 0x000000580b0a7824 */ /* 0x008fe400078e02ff */
[C---:B--2---:R-:W-:Y:S01]  /*ea60*/  IMAD.WIDE R4, R0.reuse, 0x2, R20 ;  /* 0x0000000200047825 */ /* 0x044fe200078e0214 */
[----:B------:R2:W-:Y:S01]  /*ea70*/  STL [R1+0x1ba0], R3 ;  /* 0x001ba00301007387 */ /* 0x0005e20000100800 */
[----:B------:R-:W3:Y:S02]  /*ea80*/  LDC R11, c[0x0][0x3a8] ;  /* 0x0000ea00ff0b7b82 */ /* 0x000ee40000000800 */
        /* <DEDUP_REMOVED lines=620> */
[----:B---3--:R-:W-:Y:S02]  /*11150*/  IMAD.SHL.U32 R10, R11, 0x40, RZ ;  /* 0x000000400b0a7824 */ /* 0x008fe400078e00ff */
        /* <DEDUP_REMOVED lines=1590> */
[----:B--2---:R-:W-:Y:S02]  /*174c0*/  IMAD.WIDE R2, R10, 0x2, R24 ;  /* 0x000000020a027825 */ /* 0x004fe400078e0218 */
[----:B------:R-:W0:Y:S02]  /*174d0*/  LDC R10, c[0x0][0x3a8] ;  /* 0x0000ea00ff0a7b82 */ /* 0x000e240000000800 */
        /* <DEDUP_REMOVED lines=19> */
[----:B------:R-:W-:Y:S01]  /*17610*/  STL [R1+0x311c], R7 ;  /* 0x00311c0701007387 */ /* 0x000fe20000100800 */
[----:B-1----:R-:W-:-:S03]  /*17620*/  IMAD.WIDE R4, R0, 0x2, R20 ;  /* 0x0000000200047825 */ /* 0x002fc600078e0214 */
[----:B------:R3:W-:Y:S04]  /*17630*/  STL [R1+0x3128], R8 ;  /* 0x0031280801007387 */ /* 0x0007e80000100800 */
[----:B------:R1:W-:Y:S04]  /*17640*/  STL [R1+0x3124], R9 ;  /* 0x0031240901007387 */ /* 0x0003e80000100800 */
[----:B------:R-:W-:Y:S01]  /*17650*/  STL [R1+0x3130], R2 ;  /* 0x0031300201007387 */ /* 0x000fe20000100800 */
[----:B---3--:R-:W-:-:S03]  /*17660*/  IMAD.SHL.U32 R8, R11, 0x2, RZ ;  /* 0x000000020b087824 */ /* 0x008fc600078e00ff */
[----:B------:R2:W-:Y:S01]  /*17670*/  STL [R1+0x312c], R3 ;  /* 0x00312c0301007387 */ /* 0x0005e20000100800 */
[----:B-1----:R-:W1:Y:S01]  /*17680*/  LDC R9, c[0x0][0x3a8] ;  /* 0x0000ea00ff097b82 */ /* 0x002e620000000800 */
[----:B------:R-:W-:Y:S02]  /*17690*/  IMAD.WIDE R6, R8, 0x2, R14 ;  /* 0x0000000208067825 */ /* 0x000fe400078e020e */
[----:B------:R-:W3:Y:S05]  /*176a0*/  LDL.LU R14, [R1+0x3c04] ;  /* 0x003c0400010e7983 */ /* 0x000eea0000300800 */
[----:B------:R-:W0:Y:S01]  /*176b0*/  LDC R11, c[0x0][0x3a8] ;  /* 0x0000ea00ff0b7b82 */ /* 0x000e220000000800 */
[----:B--2---:R-:W-:Y:S01]  /*176c0*/  IMAD.WIDE R2, R0, 0x2, R18 ;  /* 0x0000000200027825 */ /* 0x004fe200078e0212 */
[----:B------:R-:W-:Y:S04]  /*176d0*/  STL [R1+0x3138], R4 ;  /* 0x0031380401007387 */ /* 0x000fe80000100800 */
[----:B------:R2:W-:Y:S02]  /*176e0*/  STL [R1+0x3134], R5 ;  /* 0x0031340501007387 */ /* 0x0005e40000100800 */
[----:B------:R-:W0:Y:S02]  /*176f0*/  LDC R0, c[0x0][0x3a8] ;  /* 0x0000ea00ff007b82 */ /* 0x000e240000000800 */
[----:B------:R-:W-:Y:S04]  /*17700*/  STL [R1+0x3140], R2 ;  /* 0x0031400201007387 */ /* 0x000fe80000100800 */
[----:B------:R4:W-:Y:S01]  /*17710*/  STL [R1+0x313c], R3 ;  /* 0x00313c0301007387 */ /* 0x0009e20000100800 */
[C---:B--2---:R-:W-:Y:S01]  /*17720*/  IMAD.WIDE R4, R8.reuse, 0x2, R16 ;  /* 0x0000000208047825 */ /* 0x044fe200078e0210 */
[----:B------:R-:W2:Y:S02]  /*17730*/  LDC R15, c[0x0][0x3a8] ;  /* 0x0000ea00ff0f7b82 */ /* 0x000ea40000000800 */
[----:B------:R-:W-:Y:S04]  /*17740*/  STL [R1+0x3148], R6 ;  /* 0x0031480601007387 */ /* 0x000fe80000100800 */
[----:B------:R1:W-:Y:S01]  /*17750*/  STL [R1+0x3144], R7 ;  /* 0x0031440701007387 */ /* 0x0003e20000100800 */
[C---:B----4-:R-:W-:Y:S01]  /*17760*/  IMAD.WIDE R2, R8.reuse, 0x2, R28 ;  /* 0x0000000208027825 */ /* 0x050fe200078e021c */
[----:B------:R-:W4:Y:S02]  /*17770*/  LDC R16, c[0x0][0x3a8] ;  /* 0x0000ea00ff107b82 */ /* 0x000f240000000800 */
[----:B------:R-:W-:Y:S04]  /*17780*/  STL [R1+0x3150], R4 ;  /* 0x0031500401007387 */ /* 0x000fe80000100800 */
[----:B------:R1:W-:Y:S02]  /*17790*/  STL [R1+0x314c], R5 ;  /* 0x00314c0501007387 */ /* 0x0003e40000100800 */
[----:B-1----:R-:W-:-:S02]  /*177a0*/  IMAD.WIDE R6, R8, 0x2, R22 ;  /* 0x0000000208067825 */ /* 0x002fc400078e0216 */
[----:B------:R-:W-:Y:S02]  /*177b0*/  STL [R1+0x3158], R2 ;  /* 0x0031580201007387 */ /* 0x000fe40000100800 */
[C---:B------:R-:W-:Y:S02]  /*177c0*/  IMAD.WIDE R4, R8.reuse, 0x2, R26 ;  /* 0x0000000208047825 */ /* 0x040fe400078e021a */
[----:B------:R1:W-:Y:S04]  /*177d0*/  STL [R1+0x3154], R3 ;  /* 0x0031540301007387 */ /* 0x0003e80000100800 */
[----:B------:R-:W-:Y:S04]  /*177e0*/  STL [R1+0x3160], R4 ;  /* 0x0031600401007387 */ /* 0x000fe80000100800 */
[----:B------:R0:W-:Y:S01]  /*177f0*/  STL [R1+0x315c], R5 ;  /* 0x00315c0501007387 */ /* 0x0001e20000100800 */
[----:B-1----:R-:W-:-:S03]  /*17800*/  IMAD.WIDE R2, R8, 0x2, R24 ;  /* 0x0000000208027825 */ /* 0x002fc600078e0218 */
[----:B------:R-:W-:Y:S04]  /*17810*/  STL [R1+0x3168], R6 ;  /* 0x0031680601007387 */ /* 0x000fe80000100800 */
[----:B------:R-:W-:Y:S01]  /*17820*/  STL [R1+0x3164], R7 ;  /* 0x0031640701007387 */ /* 0x000fe20000100800 */
[----:B0-----:R-:W-:-:S03]  /*17830*/  IMAD.WIDE R4, R8, 0x2, R20 ;  /* 0x0000000208047825 */ /* 0x001fc600078e0214 */
[----:B------:R-:W-:Y:S04]  /*17840*/  STL [R1+0x3170], R2 ;  /* 0x0031700201007387 */ /* 0x000fe80000100800 */
[----:B------:R0:W-:Y:S04]  /*17850*/  STL [R1+0x316c], R3 ;  /* 0x00316c0301007387 */ /* 0x0001e80000100800 */
[----:B0-----:R-:W2:Y:S04]  /*17860*/  LDL.64 R2, [R1+0xd20] ;  /* 0x000d200001027983 */ /* 0x001ea80000100a00 */
[----:B------:R-:W-:Y:S04]  /*17870*/  STL [R1+0x3178], R4 ;  /* 0x0031780401007387 */ /* 0x000fe80000100800 */
[----:B------:R0:W-:Y:S04]  /*17880*/  STL [R1+0x3174], R5 ;  /* 0x0031740501007387 */ /* 0x0001e80000100800 */
[----:B0-----:R-:W3:Y:S01]  /*17890*/  LDL.64 R4, [R1+0xd28] ;  /* 0x000d280001047983 */ /* 0x001ee20000100a00 */
[----:B------:R-:W-:-:S05]  /*178a0*/  IMAD.WIDE R6, R8, 0x2, R18 ;  /* 0x0000000208067825 */ /* 0x000fca00078e0212 */
[----:B------:R-:W-:Y:S04]  /*178b0*/  STL [R1+0x3180], R6 ;  /* 0x0031800601007387 */ /* 0x000fe80000100800 */
[----:B------:R0:W-:Y:S02]  /*178c0*/  STL [R1+0x317c], R7 ;  /* 0x00317c0701007387 */ /* 0x0001e40000100800 */
[----:B0-----:R-:W-:Y:S02]  /*178d0*/  IMAD.WIDE R6, R10, 0x2, R28 ;  /* 0x000000020a067825 */ /* 0x001fe400078e021c */
[----:B------:R-:W4:Y:S02]  /*178e0*/  LDL.LU R29, [R1+0x3c00] ;  /* 0x003c0000011d7983 */ /* 0x000f240000300800 */
[----:B--2---:R-:W-:-:S05]  /*178f0*/  IMAD.WIDE R2, R0, 0x2, R2 ;  /* 0x0000000200027825 */ /* 0x004fca00078e0202 */
[----:B------:R-:W-:Y:S04]  /*17900*/  STL [R1+0x3188], R2 ;  /* 0x0031880201007387 */ /* 0x000fe80000100800 */
[----:B------:R0:W-:Y:S01]  /*17910*/  STL [R1+0x3184], R3 ;  /* 0x0031840301007387 */ /* 0x0001e20000100800 */
[----:B---3--:R-:W-:-:S04]  /*17920*/  IMAD.WIDE R4, R9, 0x2, R4 ;  /* 0x0000000209047825 */ /* 0x008fc800078e0204 */
[----:B------:R-:W-:Y:S01]  /*17930*/  IMAD.WIDE R8, R11, 0x2, R26 ;  /* 0x000000020b087825 */ /* 0x000fe200078e021a */
[----:B------:R-:W-:Y:S03]  /*17940*/  STL [R1+0x3190], R4 ;  /* 0x0031900401007387 */ /* 0x000fe60000100800 */
[----:B0-----:R-:W-:Y:S01]  /*17950*/  IMAD.WIDE R2, R12, 0x2, R22 ;  /* 0x000000020c027825 */ /* 0x001fe200078e0216 */
[----:B------:R0:W-:Y:S04]  /*17960*/  STL [R1+0x318c], R5 ;  /* 0x00318c0501007387 */ /* 0x0001e80000100800 */
[----:B------:R-:W-:Y:S04]  /*17970*/  STL [R1+0x3198], R6 ;  /* 0x0031980601007387 */ /* 0x000fe80000100800 */
[----:B------:R1:W-:Y:S01]  /*17980*/  STL [R1+0x3194], R7 ;  /* 0x0031940701007387 */ /* 0x0003e20000100800 */
[----:B0-----:R-:W-:-:S03]  /*17990*/  IMAD.WIDE R4, R13, 0x2, R24 ;  /* 0x000000020d047825 */ /* 0x001fc600078e0218 */
[----:B------:R-:W-:Y:S04]  /*179a0*/  STL [R1+0x31a0], R8 ;  /* 0x0031a00801007387 */ /* 0x000fe80000100800 */
[----:B------:R-:W-:Y:S01]  /*179b0*/  STL [R1+0x319c], R9 ;  /* 0x00319c0901007387 */ /* 0x000fe20000100800 */
[----:B-1----:R-:W-:-:S03]  /*179c0*/  IMAD.WIDE R6, R15, 0x2, R20 ;  /* 0x000000020f067825 */ /* 0x002fc600078e0214 */
[----:B------:R-:W-:Y:S04]  /*179d0*/  STL [R1+0x31a8], R2 ;  /* 0x0031a80201007387 */ /* 0x000fe80000100800 */
[----:B------:R4:W-:Y:S04]  /*179e0*/  STL [R1+0x31a4], R3 ;  /* 0x0031a40301007387 */ /* 0x0009e80000100800 */
[----:B------:R-:W-:Y:S04]  /*179f0*/  STL [R1+0x31b0], R4 ;  /* 0x0031b00401007387 */ /* 0x000fe80000100800 */
[----:B------:R-:W-:Y:S01]  /*17a00*/  STL [R1+0x31ac], R5 ;  /* 0x0031ac0501007387 */ /* 0x000fe20000100800 */
[----:B----4-:R-:W-:-:S03]  /*17a10*/  IMAD.WIDE R2, R16, 0x2, R18 ;  /* 0x0000000210027825 */ /* 0x010fc600078e0212 */
[----:B------:R-:W-:Y:S04]  /*17a20*/  STL [R1+0x31b8], R6 ;  /* 0x0031b80601007387 */ /* 0x000fe80000100800 */
[----:B------:R-:W-:Y:S04]  /*17a30*/  STL [R1+0x31b4], R7 ;  /* 0x0031b40701007387 */ /* 0x000fe80000100800 */
[----:B------:R0:W-:Y:S04]  /*17a40*/  STL [R1+0x31c0], R2 ;  /* 0x0031c00201007387 */ /* 0x0001e80000100800 */
[----:B------:R1:W-:Y:S04]  /*17a50*/  STL [R1+0x31bc], R3 ;  /* 0x0031bc0301007387 */ /* 0x0003e80000100800 */
[----:B------:R2:W-:Y:S04]  /*17a60*/  STL [R1+0x1814], RZ ;  /* 0x001814ff01007387 */ /* 0x0005e80000100800 */
        /* <DEDUP_REMOVED lines=300> */
[----:B------:R2:W-:Y:S01]  /*18d30*/  STL [R1+0xa10], RZ ;  /* 0x000a10ff01007387 */ /* 0x0005e20000100800 */
[----:B------:R-:W3:Y:S03]  /*18d40*/  S2R R28, SR_TID.X ;  /* 0x00000000001c7919 */ /* 0x000ee60000002100 */
        /* <DEDUP_REMOVED lines=29> */
[----:B---3--:R-:W-:-:S03]  /*18f20*/  LOP3.LUT R28, R28, 0x3f, RZ, 0xc0, !PT ;  /* 0x0000003f1c1c7812 */ /* 0x008fc600078ec0ff */
[----:B------:R2:W-:Y:S04]  /*18f30*/  STL [R1+0xaa8], RZ ;  /* 0x000aa8ff01007387 */ /* 0x0005e80000100800 */
[----:B------:R2:W-:Y:S04]  /*18f40*/  STL [R1+0xaac], RZ ;  /* 0x000aacff01007387 */ /* 0x0005e80000100800 */
[----:B------:R2:W-:Y:S04]  /*18f50*/  STL [R1+0x9c0], RZ ;  /* 0x0009c0ff01007387 */ /* 0x0005e80000100800 */
[----:B------:R2:W-:Y:S04]  /*18f60*/  STL [R1+0x9c4], RZ ;  /* 0x0009c4ff01007387 */ /* 0x0005e80000100800 */
[----:B------:R2:W-:Y:S01]  /*18f70*/  STL [R1+0x9c8], RZ ;  /* 0x0009c8ff01007387 */ /* 0x0005e20000100800 */
[----:B0-----:R-:W-:-:S02]  /*18f80*/  IMAD.SHL.U32 R2, R28, 0x2, RZ ;  /* 0x000000021c027824 */ /* 0x001fc400078e00ff */
[----:B------:R-:W0:Y:S01]  /*18f90*/  LDC R28, c[0x0][0x3ac] ;  /* 0x0000eb00ff1c7b82 */ /* 0x000e220000000800 */
        /* <DEDUP_REMOVED lines=14> */
[----:B0-----:R-:W-:Y:S01]  /*19080*/  IMAD.SHL.U32 R0, R28, 0x80, RZ ;  /* 0x000000801c007824 */ /* 0x001fe200078e00ff */
[----:B------:R-:W-:Y:S01]  /*19090*/  USHF.R.S32.HI UR6, URZ, 0x1f, UR4 ;  /* 0x0000001fff067899 */ /* 0x000fe20008011404 */
[----:B------:R-:W-:-:S03]  /*190a0*/  IMAD.SHL.U32 R14, R14, 0x80, RZ ;  /* 0x000000800e0e7824 */ /* 0x000fc600078e00ff */
[----:B-1----:R-:W-:Y:S01]  /*190b0*/  SHF.R.S32.HI R3, RZ, 0x1f, R0 ;  /* 0x0000001fff037819 */ /* 0x002fe20000011400 */
[----:B------:R-:W-:Y:S01]  /*190c0*/  ULEA.HI UR6, UR6, UR4, URZ, 0x7 ;  /* 0x0000000406067291 */ /* 0x000fe2000f8f38ff */
[----:B------:R2:W-:Y:S01]  /*190d0*/  STL [R1+0x4e4], RZ ;  /* 0x0004e4ff01007387 */ /* 0x0005e20000100800 */
[----:B------:R-:W-:Y:S01]  /*190e0*/  SHF.R.S32.HI R4, RZ, 0x1f, R14 ;  /* 0x0000001fff047819 */ /* 0x000fe2000001140e */
[----:B------:R-:W-:Y:S01]  /*190f0*/  IMAD.SHL.U32 R28, R14, 0x2, RZ ;  /* 0x000000020e1c7824 */ /* 0x000fe200078e00ff */
[----:B------:R-:W-:Y:S01]  /*19100*/  SHF.L.U64.HI R3, R0, 0x1, R3 ;  /* 0x0000000100037819 */ /* 0x000fe20000010203 */
[----:B------:R2:W-:Y:S01]  /*19110*/  STL [R1+0x4e8], RZ ;  /* 0x0004e8ff01007387 */ /* 0x0005e20000100800 */
[----:B------:R-:W-:Y:S01]  /*19120*/  SHF.L.U64.HI R0, R14, 0x1, R4 ;  /* 0x000000010e007819 */ /* 0x000fe20000010204 */
[----:B------:R-:W-:Y:S01]  /*19130*/  USHF.R.S32.HI UR6, URZ, 0x7, UR6 ;  /* 0x00000007ff067899 */ /* 0x000fe20008011406 */
[C---:B------:R-:W-:Y:S01]  /*19140*/  LOP3.LUT R4, R2.reuse, 0x20, RZ, 0x3c, !PT ;  /* 0x0000002002047812 */ /* 0x040fe200078e3cff */
[----:B------:R2:W-:Y:S01]  /*19150*/  STL [R1+0x4ec], RZ ;  /* 0x0004ecff01007387 */ /* 0x0005e20000100800 */
[----:B------:R-:W-:-:S02]  /*19160*/  LOP3.LUT R4, R2, 0x40, RZ, 0x3c, !PT ;  /* 0x0000004002047812 */ /* 0x000fc400078e3cff */
[C---:B------:R-:W-:Y:S01]  /*19170*/  LOP3.LUT R4, R2.reuse, 0x60, RZ, 0x3c, !PT ;  /* 0x0000006002047812 */ /* 0x040fe200078e3cff */
[----:B------:R2:W-:Y:S01]  /*19180*/  STL [R1+0xcc0], RZ ;  /* 0x000cc0ff01007387 */ /* 0x0005e20000100800 */
[----:B------:R-:W-:Y:S02]  /*19190*/  LOP3.LUT R4, R29, 0x40, RZ, 0x3c, !PT ;  /* 0x000000401d047812 */ /* 0x000fe400078e3cff */
[C---:B------:R-:W-:Y:S01]  /*191a0*/  LOP3.LUT R5, R2.reuse, 0x30, RZ, 0x3c, !PT ;  /* 0x0000003002057812 */ /* 0x040fe200078e3cff */
[----:B------:R2:W-:Y:S01]  /*191b0*/  STL [R1+0xcc4], RZ ;  /* 0x000cc4ff01007387 */ /* 0x0005e20000100800 */
[C---:B------:R-:W-:Y:S02]  /*191c0*/  LOP3.LUT R6, R2.reuse, 0x10, RZ, 0x3c, !PT ;  /* 0x0000001002067812 */ /* 0x040fe400078e3cff */
[C---:B------:R-:W-:Y:S01]  /*191d0*/  LOP3.LUT R5, R2.reuse, 0x50, RZ, 0x3c, !PT ;  /* 0x0000005002057812 */ /* 0x040fe200078e3cff */
[----:B------:R2:W-:Y:S01]  /*191e0*/  STL [R1+0xcc8], RZ ;  /* 0x000cc8ff01007387 */ /* 0x0005e20000100800 */
[----:B------:R-:W-:-:S03]  /*191f0*/  LOP3.LUT R6, R2, 0x70, RZ, 0x3c, !PT ;  /* 0x0000007002067812 */ /* 0x000fc600078e3cff */
        /* <DEDUP_REMOVED lines=131> */
[----:B------:R-:W0:Y:S03]  /*19a30*/  S2R R19, SR_TID.X ;  /* 0x0000000000137919 */ /* 0x000e260000002100 */
        /* <DEDUP_REMOVED lines=8> */
[C---:B0-----:R-:W-:Y:S01]  /*19ac0*/  IMAD.SHL.U32 R18, R19.reuse, 0x2, RZ ;  /* 0x0000000213127824 */ /* 0x041fe200078e00ff */
[----:B------:R-:W-:-:S02]  /*19ad0*/  LOP3.LUT R19, R19, 0x7, RZ, 0xc0, !PT ;  /* 0x0000000713137812 */ /* 0x000fc400078ec0ff */
[----:B------:R2:W-:Y:S03]  /*19ae0*/  STL [R1+0x928], RZ ;  /* 0x000928ff01007387 */ /* 0x0005e60000100800 */
[----:B------:R-:W-:Y:S01]  /*19af0*/  IMAD R19, R19, 0x110, RZ ;  /* 0x0000011013137824 */ /* 0x000fe200078e02ff */
[----:B------:R2:W-:Y:S04]  /*19b00*/  STL [R1+0x92c], RZ ;  /* 0x00092cff01007387 */ /* 0x0005e80000100800 */
[----:B------:R2:W-:Y:S01]  /*19b10*/  STL [R1+0x830], RZ ;  /* 0x000830ff01007387 */ /* 0x0005e20000100800 */
[----:B------:R-:W-:-:S03]  /*19b20*/  LOP3.LUT R19, R19, 0x30, R18, 0x78, !PT ;  /* 0x0000003013137812 */ /* 0x000fc600078e7812 */
        /* <DEDUP_REMOVED lines=16> */
[----:B------:R2:W-:Y:S02]  /*19c30*/  STL [R1+0x3bf8], R4 ;  /* 0x003bf80401007387 */ /* 0x0005e40000100800 */
.L_x_1:
[----:B0-2---:R-:W2:Y:S01]  /*19c40*/  LDL.64 R4, [R1+0xd58] ;  /* 0x000d580001047983 */ /* 0x005ea20000100a00 */
[----:B------:R-:W0:Y:S03]  /*19c50*/  LDC R11, c[0x0][0x3a0] ;  /* 0x0000e800ff0b7b82 */ /* 0x000e260000000800 */
[----:B--2---:R1:W-:Y:S04]  /*19c60*/  STL [R1+0x4eb0], R5 ;  /* 0x004eb00501007387 */ /* 0x0043e80000100800 */
[----:B-1----:R-:W0:Y:S04]  /*19c70*/  LDL R5, [R1+0x1814] ;  /* 0x0018140001057983 */ /* 0x002e280000100800 */
[----:B------:R-:W-:Y:S04]  /*19c80*/  STL [R1+0x3fa8], R13 ;  /* 0x003fa80d01007387 */ /* 0x000fe80000100800 */
        /* <DEDUP_REMOVED lines=73> */
[----:B------:R-:W-:Y:S01]  /*1a120*/  STL [R1+0x40d0], R13 ;  /* 0x0040d00d01007387 */ /* 0x000fe20000100800 */
[----:B0-----:R-:W-:-:S03]  /*1a130*/  IMAD R11, R5, -0x80, R11 ;  /* 0xffffff80050b7824 */ /* 0x001fc600078e020b */
        /* <DEDUP_REMOVED lines=888> */
[----:B------:R0:W-:Y:S04]  /*1d8c0*/  STL [R1+0x4eac], R2 ;  /* 0x004eac0201007387 */ /* 0x0001e80000100800 */
[----:B------:R-:W-:Y:S04]  /*1d8d0*/  STL [R1+0x3f9c], R27 ;  /* 0x003f9c1b01007387 */ /* 0x000fe80000100800 */
[----:B------:R-:W-:Y:S04]  /*1d8e0*/  STL [R1+0x3f98], R26 ;  /* 0x003f981a01007387 */ /* 0x000fe80000100800 */
[----:B-----5:R-:W-:Y:S04]  /*1d8f0*/  STL [R1+0x3f94], R25 ;  /* 0x003f941901007387 */ /* 0x020fe80000100800 */
        /* <DEDUP_REMOVED lines=105> */
[----:B------:R-:W2:Y:S01]  /*1df90*/  LDL.LU R5, [R1+0x4eb0] ;  /* 0x004eb00001057983 */ /* 0x000ea20000300800 */
[----:B------:R-:W-:-:S02]  /*1dfa0*/  ISETP.GT.AND P0, PT, R11, RZ, PT ;  /* 0x000000ff0b00720c */ /* 0x000fc40003f04270 */
[----:B0-----:R-:W-:Y:S02]  /*1dfb0*/  PRMT R2, RZ, 0x7610, R2 ;  /* 0x00007610ff027816 */ /* 0x001fe40000000002 */
[----:B------:R-:W-:Y:S02]  /*1dfc0*/  PRMT R13, RZ, 0x7610, R13 ;  /* 0x00007610ff0d7816 */ /* 0x000fe4000000000d */
[----:B------:R-:W-:-:S07]  /*1dfd0*/  PRMT R12, RZ, 0x7610, R12 ;  /* 0x00007610ff0c7816 */ /* 0x000fce000000000c */
[----:B--2---:R-:W2:Y:S04]  /*1dfe0*/  @P0 LDG.E.U16 R2, desc[UR8][R4.64] ;  /* 0x0000000804020981 */ /* 0x004ea8000c1e1500 */
[----:B--2---:R0:W-:Y:S04]  /*1dff0*/  STL [R1+0x17f4], R2 ;  /* 0x0017f40201007387 */ /* 0x0041e80000100800 */
[----:B0-----:R-:W2:Y:S04]  /*1e000*/  LDL.LU R2, [R1+0x4eac] ;  /* 0x004eac0001027983 */ /* 0x001ea80000300800 */
[----:B------:R-:W3:Y:S04]  /*1e010*/  LDL.64 R4, [R1+0xd50] ;  /* 0x000d500001047983 */ /* 0x000ee80000100a00 */
[----:B---3--:R-:W3:Y:S04]  /*1e020*/  @P0 LDG.E.U16 R13, desc[UR8][R4.64] ;  /* 0x00000008040d0981 */ /* 0x008ee8000c1e1500 */
[----:B---3--:R0:W-:Y:S04]  /*1e030*/  STL [R1+0x17f0], R13 ;  /* 0x0017f00d01007387 */ /* 0x0081e80000100800 */
[----:B0-----:R-:W3:Y:S04]  /*1e040*/  LDL.LU R13, [R1+0x4ea8] ;  /* 0x004ea800010d7983 */ /* 0x001ee80000300800 */
[----:B------:R-:W4:Y:S01]  /*1e050*/  LDL.64 R4, [R1+0xd48] ;  /* 0x000d480001047983 */ /* 0x000f220000100a00 */
[----:B---3--:R-:W-:-:S03]  /*1e060*/  PRMT R13, RZ, 0x7610, R13 ;  /* 0x00007610ff0d7816 */ /* 0x008fc6000000000d */
[----:B----4-:R-:W3:Y:S04]  /*1e070*/  @P0 LDG.E.U16 R12, desc[UR8][R4.64] ;  /* 0x00000008040c0981 */ /* 0x010ee8000c1e1500 */
        /* <DEDUP_REMOVED lines=8> */
[----:B------:R-:W-:-:S02]  /*1e100*/  ISETP.GT.AND P1, PT, R11, 0x1, PT ;  /* 0x000000010b00780c */ /* 0x000fc40003f24270 */
[----:B---3--:R-:W-:Y:S01]  /*1e110*/  PRMT R13, RZ, 0x7610, R13 ;  /* 0x00007610ff0d7816 */ /* 0x008fe2000000000d */
        /* <DEDUP_REMOVED lines=18> */
[----:B------:R-:W4:Y:S04]  /*1e240*/  LDL R4, [R1+0x31bc] ;  /* 0x0031bc0001047983 */ /* 0x000f280000100800 */
[----:B------:R-:W4:Y:S01]  /*1e250*/  LDL R5, [R1+0x31c0] ;  /* 0x0031c00001057983 */ /* 0x000f220000100800 */
[----:B---3--:R-:W-:-:S02]  /*1e260*/  PRMT R13, RZ, 0x7610, R13 ;  /* 0x00007610ff0d7816 */ /* 0x008fc4000000000d */
[----:B----4-:R-:W-:-:S04]  /*1e270*/  @P1 LOP3.LUT R5, R5, R4, RZ, 0x3c, !PT ;  /* 0x0000000405051212 */ /* 0x010fc800078e3cff */
[----:B------:R-:W-:-:S04]  /*1e280*/  @P1 LOP3.LUT R4, R5, R4, RZ, 0x3c, !PT ;  /* 0x0000000405041212 */ /* 0x000fc800078e3cff */
[----:B------:R-:W-:-:S05]  /*1e290*/  @P1 LOP3.LUT R5, R5, R4, RZ, 0x3c, !PT ;  /* 0x0000000405051212 */ /* 0x000fca00078e3cff */
[----:B------:R-:W3:Y:S04]  /*1e2a0*/  @P1 LDG.E.U16 R12, desc[UR8][R4.64] ;  /* 0x00000008040c1981 */ /* 0x000ee8000c1e1500 */
        /* <DEDUP_REMOVED lines=31> */
[----:B------:R-:W-:-:S02]  /*1e4a0*/  ISETP.GT.AND P0, PT, R11, 0x2, PT ;  /* 0x000000020b00780c */ /* 0x000fc40003f04270 */
[----:B---3--:R-:W-:Y:S02]  /*1e4b0*/  PRMT R13, RZ, 0x7610, R13 ;  /* 0x00007610ff0d7816 */ /* 0x008fe4000000000d */
        /* <DEDUP_REMOVED lines=7087> */
[----:B------:R-:W4:Y:S02]  /*39fb0*/  LDL R5, [R1+0x1954] ;  /* 0x0019540001057983 */ /* 0x000f240000100800 */
[----:B----4-:R-:W-:-:S04]  /*39fc0*/  @P0 LOP3.LUT R5, R5, R4, RZ, 0x3c, !PT ;  /* 0x0000000405050212 */ /* 0x010fc800078e3cff */
[----:B------:R-:W-:-:S04]  /*39fd0*/  @P0 LOP3.LUT R4, R5, R4, RZ, 0x3c, !PT ;  /* 0x0000000405040212 */ /* 0x000fc800078e3cff */
[----:B------:R-:W-:-:S05]  /*39fe0*/  @P0 LOP3.LUT R5, R5, R4, RZ, 0x3c, !PT ;  /* 0x0000000405050212 */ /* 0x000fca00078e3cff */
[----:B------:R-:W4:Y:S04]  /*39ff0*/  @P0 LDG.E.U16 R13, desc[UR8][R4.64] ;  /* 0x00000008040d0981 */ /* 0x000f28000c1e1500 */
[----:B----4-:R0:W-:Y:S04]  /*3a000*/  STL [R1+0x324], R13 ;  /* 0x0003240d01007387 */ /* 0x0101e80000100800 */
[----:B0-----:R-:W4:Y:S04]  /*3a010*/  LDL.LU R13, [R1+0x4258] ;  /* 0x00425800010d7983 */ /* 0x001f280000300800 */
[----:B------:R-:W2:Y:S04]  /*3a020*/  LDL R4, [R1+0x1948] ;  /* 0x0019480001047983 */ /* 0x000ea80000100800 */
[----:B------:R-:W2:Y:S01]  /*3a030*/  LDL R5, [R1+0x194c] ;  /* 0x00194c0001057983 */ /* 0x000ea20000100800 */
[----:B----4-:R-:W-:-:S02]  /*3a040*/  PRMT R13, RZ, 0x7610, R13 ;  /* 0x00007610ff0d7816 */ /* 0x010fc4000000000d */
[----:B--2---:R-:W-:-:S04]  /*3a050*/  @P0 LOP3.LUT R5, R5, R4, RZ, 0x3c, !PT ;  /* 0x0000000405050212 */ /* 0x004fc800078e3cff */
[----:B------:R-:W-:-:S04]  /*3a060*/  @P0 LOP3.LUT R4, R5, R4, RZ, 0x3c, !PT ;  /* 0x0000000405040212 */ /* 0x000fc800078e3cff */
[----:B------:R-:W-:-:S05]  /*3a070*/  @P0 LOP3.LUT R5, R5, R4, RZ, 0x3c, !PT ;  /* 0x0000000405050212 */ /* 0x000fca00078e3cff */
[----:B------:R-:W2:Y:S04]  /*3a080*/  @P0 LDG.E.U16 R13, desc[UR8][R4.64] ;  /* 0x00000008040d0981 */ /* 0x000ea8000c1e1500 */
[----:B--2---:R0:W-:Y:S04]  /*3a090*/  STL [R1+0x320], R13 ;  /* 0x0003200d01007387 */ /* 0x0041e80000100800 */
[----:B0-----:R-:W2:Y:S04]  /*3a0a0*/  LDL.LU R13, [R1+0x4254] ;  /* 0x00425400010d7983 */ /* 0x001ea80000300800 */
[----:B------:R-:W4:Y:S04]  /*3a0b0*/  LDL R4, [R1+0x1940] ;  /* 0x0019400001047983 */ /* 0x000f280000100800 */
[----:B------:R-:W4:Y:S01]  /*3a0c0*/  LDL R5, [R1+0x1944] ;  /* 0x0019440001057983 */ /* 0x000f220000100800 */
[----:B------:R-:W-:-:S02]  /*3a0d0*/  ISETP.GT.AND P1, PT, R11, 0x63, PT ;  /* 0x000000630b00780c */ /* 0x000fc40003f24270 */
[----:B--2---:R-:W-:Y:S02]  /*3a0e0*/  PRMT R13, RZ, 0x7610, R13 ;  /* 0x00007610ff0d7816 */ /* 0x004fe4000000000d */
[----:B----4-:R-:W-:-:S04]  /*3a0f0*/  @P0 LOP3.LUT R5, R5, R4, RZ, 0x3c, !PT ;  /* 0x0000000405050212 */ /* 0x010fc800078e3cff */
[----:B------:R-:W-:-:S04]  /*3a100*/  @P0 LOP3.LUT R4, R5, R4, RZ, 0x3c, !PT ;  /* 0x0000000405040212 */ /* 0x000fc800078e3cff */
[----:B------:R-:W-:-:S05]  /*3a110*/  @P0 LOP3.LUT R5, R5, R4, RZ, 0x3c, !PT ;  /* 0x0000000405050212 */ /* 0x000fca00078e3cff */
[----:B------:R-:W2:Y:S04]  /*3a120*/  @P0 LDG.E.U16 R13, desc[UR8][R4.64] ;  /* 0x00000008040d0981 */ /* 0x000ea8000c1e1500 */
[----:B--2---:R0:W-:Y:S04]  /*3a130*/  STL [R1+0x31c], R13 ;  /* 0x00031c0d01007387 */ /* 0x0041e80000100800 */
[----:B0-----:R-:W2:Y:S04]  /*3a140*/  LDL.LU R13, [R1+0x4250] ;  /* 0x00425000010d7983 */ /* 0x001ea80000300800 */
[----:B------:R-:W4:Y:S04]  /*3a150*/  LDL R4, [R1+0x1938] ;  /* 0x0019380001047983 */ /* 0x000f280000100800 */
[----:B------:R-:W4:Y:S01]  /*3a160*/  LDL R5, [R1+0x193c] ;  /* 0x00193c0001057983 */ /* 0x000f220000100800 */
[----:B--2---:R-:W-:-:S02]  /*3a170*/  PRMT R13, RZ, 0x7610, R13 ;  /* 0x00007610ff0d7816 */ /* 0x004fc4000000000d */
        /* <DEDUP_REMOVED lines=884> */
[----:B------:R-:W-:-:S02]  /*3d8c0*/  PRMT R28, RZ, 0x7610, R28 ;  /* 0x00007610ff1c7816 */ /* 0x000fc4000000001c */
[----:B----4-:R-:W-:-:S04]  /*3d8d0*/  @P1 LOP3.LUT R5, R5, R4, RZ, 0x3c, !PT ;  /* 0x0000000405051212 */ /* 0x010fc800078e3cff */
[----:B------:R-:W-:-:S04]  /*3d8e0*/  @P1 LOP3.LUT R4, R5, R4, RZ, 0x3c, !PT ;  /* 0x0000000405041212 */ /* 0x000fc800078e3cff */
[----:B------:R-:W-:-:S05]  /*3d8f0*/  @P1 LOP3.LUT R5, R5, R4, RZ, 0x3c, !PT ;  /* 0x0000000405051212 */ /* 0x000fca00078e3cff */
[----:B------:R-:W4:Y:S04]  /*3d900*/  @P1 LDG.E.U16 R28, desc[UR8][R4.64] ;  /* 0x00000008041c1981 */ /* 0x000f28000c1e1500 */
[----:B------:R-:W2:Y:S04]  /*3d910*/  LDL R4, [R1+0x33c4] ;  /* 0x0033c40001047983 */ /* 0x000ea80000100800 */
[----:B------:R-:W2:Y:S01]  /*3d920*/  LDL R5, [R1+0x33d0] ;  /* 0x0033d00001057983 */ /* 0x000ea20000100800 */
[----:B------:R-:W-:-:S03]  /*3d930*/  PRMT R0, RZ, 0x7610, R0 ;  /* 0x00007610ff007816 */ /* 0x000fc60000000000 */
[----:B----4-:R-:W-:Y:S01]  /*3d940*/  STL [R1+0x3dc8], R28 ;  /* 0x003dc81c01007387 */ /* 0x010fe20000100800 */
[----:B--2---:R-:W-:-:S04]  /*3d950*/  @P1 LOP3.LUT R5, R5, R4, RZ, 0x3c, !PT ;  /* 0x0000000405051212 */ /* 0x004fc800078e3cff */
[----:B------:R-:W-:-:S04]  /*3d960*/  @P1 LOP3.LUT R4, R5, R4, RZ, 0x3c, !PT ;  /* 0x0000000405041212 */ /* 0x000fc800078e3cff */
[----:B------:R-:W-:-:S05]  /*3d970*/  @P1 LOP3.LUT R5, R5, R4, RZ, 0x3c, !PT ;  /* 0x0000000405051212 */ /* 0x000fca00078e3cff */
[----:B------:R-:W2:Y:S04]  /*3d980*/  @P1 LDG.E.U16 R0, desc[UR8][R4.64] ;  /* 0x0000000804001981 */ /* 0x000ea8000c1e1500 */
[----:B------:R-:W4:Y:S04]  /*3d990*/  LDL R4, [R1+0x33cc] ;  /* 0x0033cc0001047983 */ /* 0x000f280000100800 */
[----:B------:R-:W4:Y:S01]  /*3d9a0*/  LDL R5, [R1+0x33d8] ;  /* 0x0033d80001057983 */ /* 0x000f220000100800 */
[----:B------:R-:W-:-:S03]  /*3d9b0*/  PRMT R29, RZ, 0x7610, R29 ;  /* 0x00007610ff1d7816 */ /* 0x000fc6000000001d */
[----:B--2---:R-:W-:Y:S01]  /*3d9c0*/  STL [R1+0x3dcc], R0 ;  /* 0x003dcc0001007387 */ /* 0x004fe20000100800 */
[----:B----4-:R-:W-:-:S04]  /*3d9d0*/  @P1 LOP3.LUT R5, R5, R4, RZ, 0x3c, !PT ;  /* 0x0000000405051212 */ /* 0x010fc800078e3cff */
        /* <DEDUP_REMOVED lines=538> */
[----:B------:R-:W3:Y:S04]  /*3fb80*/  LDL R4, [R1+0x35ac] ;  /* 0x0035ac0001047983 */ /* 0x000ee80000100800 */
[----:B------:R-:W3:Y:S01]  /*3fb90*/  LDL R5, [R1+0x35b8] ;  /* 0x0035b80001057983 */ /* 0x000ee20000100800 */
[----:B--2---:R-:W-:Y:S02]  /*3fba0*/  PRMT R13, RZ, 0x7610, R13 ;  /* 0x00007610ff0d7816 */ /* 0x004fe4000000000d */
[----:B------:R-:W-:Y:S01]  /*3fbb0*/  ISETP.GT.AND P1, PT, R11, 0x77, PT ;  /* 0x000000770b00780c */ /* 0x000fe20003f24270 */
[----:B----4-:R-:W-:Y:S01]  /*3fbc0*/  STL [R1+0x3e44], R29 ;  /* 0x003e441d01007387 */ /* 0x010fe20000100800 */
[----:B---3--:R-:W-:-:S04]  /*3fbd0*/  @P0 LOP3.LUT R5, R5, R4, RZ, 0x3c, !PT ;  /* 0x0000000405050212 */ /* 0x008fc800078e3cff */
[----:B------:R-:W-:-:S04]  /*3fbe0*/  @P0 LOP3.LUT R4, R5, R4, RZ, 0x3c, !PT ;  /* 0x0000000405040212 */ /* 0x000fc800078e3cff */
[----:B------:R-:W-:-:S05]  /*3fbf0*/  @P0 LOP3.LUT R5, R5, R4, RZ, 0x3c, !PT ;  /* 0x0000000405050212 */ /* 0x000fca00078e3cff */
[----:B------:R-:W2:Y:S04]  /*3fc00*/  @P0 LDG.E.U16 R13, desc[UR8][R4.64] ;  /* 0x00000008040d0981 */ /* 0x000ea8000c1e1500 */
[----:B--2---:R0:W-:Y:S04]  /*3fc10*/  STL [R1+0x8c], R13 ;  /* 0x00008c0d01007387 */ /* 0x0041e80000100800 */
[----:B0-----:R-:W2:Y:S04]  /*3fc20*/  LDL.LU R13, [R1+0x3fe8] ;  /* 0x003fe800010d7983 */ /* 0x001ea80000300800 */
[----:B------:R-:W3:Y:S04]  /*3fc30*/  LDL R4, [R1+0x35b4] ;  /* 0x0035b40001047983 */ /* 0x000ee80000100800 */
[----:B------:R-:W3:Y:S01]  /*3fc40*/  LDL R5, [R1+0x35c0] ;  /* 0x0035c00001057983 */ /* 0x000ee20000100800 */
[----:B--2---:R-:W-:-:S02]  /*3fc50*/  PRMT R13, RZ, 0x7610, R13 ;  /* 0x00007610ff0d7816 */ /* 0x004fc4000000000d */
        /* <DEDUP_REMOVED lines=62> */
[----:B------:R-:W-:-:S02]  /*40040*/  ISETP.GT.AND P0, PT, R11, 0x78, PT ;  /* 0x000000780b00780c */ /* 0x000fc40003f04270 */
[----:B--2---:R-:W-:Y:S02]  /*40050*/  PRMT R13, RZ, 0x7610, R13 ;  /* 0x00007610ff0d7816 */ /* 0x004fe4000000000d */
        /* <DEDUP_REMOVED lines=81> */
[----:B------:R-:W-:-:S02]  /*40570*/  PRMT R12, RZ, 0x7610, R12 ;  /* 0x00007610ff0c7816 */ /* 0x000fc4000000000c */
[----:B---3--:R-:W-:-:S04]  /*40580*/  @P1 LOP3.LUT R5, R5, R4, RZ, 0x3c, !PT ;  /* 0x0000000405051212 */ /* 0x008fc800078e3cff */
[----:B------:R-:W-:-:S04]  /*40590*/  @P1 LOP3.LUT R4, R5, R4, RZ, 0x3c, !PT ;  /* 0x0000000405041212 */ /* 0x000fc800078e3cff */
[----:B------:R-:W-:-:S05]  /*405a0*/  @P1 LOP3.LUT R5, R5, R4, RZ, 0x3c, !PT ;  /* 0x0000000405051212 */ /* 0x000fca00078e3cff */
[----:B------:R-:W3:Y:S04]  /*405b0*/  @P1 LDG.E.U16 R12, desc[UR8][R4.64] ;  /* 0x00000008040c1981 */ /* 0x000ee8000c1e1500 */
[----:B---3--:R0:W-:Y:S04]  /*405c0*/  STL [R1+0x68], R12 ;  /* 0x0000680c01007387 */ /* 0x0081e80000100800 */
[----:B0-----:R-:W3:Y:S04]  /*405d0*/  LDL.LU R12, [R1+0x3fa4] ;  /* 0x003fa400010c7983 */ /* 0x001ee80000300800 */
[----:B------:R-:W4:Y:S04]  /*405e0*/  LDL R4, [R1+0x363c] ;  /* 0x00363c0001047983 */ /* 0x000f280000100800 */
[----:B------:R-:W4:Y:S01]  /*405f0*/  LDL R5, [R1+0x3648] ;  /* 0x0036480001057983 */ /* 0x000f220000100800 */
[----:B------:R-:W-:-:S02]  /*40600*/  PRMT R2, RZ, 0x7610, R2 ;  /* 0x00007610ff027816 */ /* 0x000fc40000000002 */
        /* <DEDUP_REMOVED lines=8> */
[----:B------:R-:W-:-:S02]  /*40690*/  PRMT R27, RZ, 0x7610, R27 ;  /* 0x00007610ff1b7816 */ /* 0x000fc4000000001b */
[----:B--2---:R-:W-:-:S04]  /*406a0*/  @P1 LOP3.LUT R5, R5, R4, RZ, 0x3c, !PT ;  /* 0x0000000405051212 */ /* 0x004fc800078e3cff */
[----:B------:R-:W-:-:S04]  /*406b0*/  @P1 LOP3.LUT R4, R5, R4, RZ, 0x3c, !PT ;  /* 0x0000000405041212 */ /* 0x000fc800078e3cff */
[----:B------:R-:W-:-:S05]  /*406c0*/  @P1 LOP3.LUT R5, R5, R4, RZ, 0x3c, !PT ;  /* 0x0000000405051212 */ /* 0x000fca00078e3cff */
[----:B------:R-:W2:Y:S04]  /*406d0*/  @P1 LDG.E.U16 R27, desc[UR8][R4.64] ;  /* 0x00000008041b1981 */ /* 0x000ea8000c1e1500 */
[----:B--2---:R0:W-:Y:S04]  /*406e0*/  STL [R1+0x60], R27 ;  /* 0x0000601b01007387 */ /* 0x0041e80000100800 */
[----:B0-----:R-:W2:Y:S04]  /*406f0*/  LDL.LU R27, [R1+0x3f9c] ;  /* 0x003f9c00011b7983 */ /* 0x001ea80000300800 */
        /* <DEDUP_REMOVED lines=39> */
[----:B------:R-:W-:Y:S02]  /*40970*/  ISETP.GT.AND P0, PT, R11, 0x7a, PT ;  /* 0x0000007a0b00780c */ /* 0x000fe40003f04270 */
        /* <DEDUP_REMOVED lines=13> */
[----:B------:R-:W3:Y:S04]  /*40a50*/  LDL R4, [R1+0x367c] ;  /* 0x00367c0001047983 */ /* 0x000ee80000100800 */
[----:B------:R-:W3:Y:S01]  /*40a60*/  LDL R5, [R1+0x3688] ;  /* 0x0036880001057983 */ /* 0x000ee20000100800 */
[----:B------:R-:W-:-:S03]  /*40a70*/  PRMT R21, RZ, 0x7610, R21 ;  /* 0x00007610ff157816 */ /* 0x000fc60000000015 */
[----:B--2---:R0:W-:Y:S04]  /*40a80*/  STL [R1+0x48], R13 ;  /* 0x0000480d01007387 */ /* 0x0041e80000100800 */
[----:B0-----:R-:W2:Y:S01]  /*40a90*/  LDL R13, [R1+0x36b0] ;  /* 0x0036b000010d7983 */ /* 0x001ea20000100800 */
[----:B---3--:R-:W-:-:S04]  /*40aa0*/  @P0 LOP3.LUT R5, R5, R4, RZ, 0x3c, !PT ;  /* 0x0000000405050212 */ /* 0x008fc800078e3cff */
[----:B------:R-:W-:-:S04]  /*40ab0*/  @P0 LOP3.LUT R4, R5, R4, RZ, 0x3c, !PT ;  /* 0x0000000405040212 */ /* 0x000fc800078e3cff */
[----:B------:R-:W-:-:S05]  /*40ac0*/  @P0 LOP3.LUT R5, R5, R4, RZ, 0x3c, !PT ;  /* 0x0000000405050212 */ /* 0x000fca00078e3cff */
[----:B------:R-:W3:Y:S04]  /*40ad0*/  @P0 LDG.E.U16 R21, desc[UR8][R4.64] ;  /* 0x0000000804150981 */ /* 0x000ee8000c1e1500 */
[----:B---3--:R0:W-:Y:S04]  /*40ae0*/  STL [R1+0x44], R21 ;  /* 0x0000441501007387 */ /* 0x0081e80000100800 */
[----:B0-----:R-:W3:Y:S04]  /*40af0*/  LDL.LU R21, [R1+0x3f84] ;  /* 0x003f840001157983 */ /* 0x001ee80000300800 */
        /* <DEDUP_REMOVED lines=33> */
[----:B------:R-:W2:Y:S01]  /*40d10*/  @P0 LDG.E.U16 R17, desc[UR8][R4.64] ;  /* 0x0000000804110981 */ /* 0x000ea2000c1e1500 */
[----:B------:R-:W-:-:S03]  /*40d20*/  PRMT R12, RZ, 0x7610, R12 ;  /* 0x00007610ff0c7816 */ /* 0x000fc6000000000c */
[----:B--2---:R0:W-:Y:S04]  /*40d30*/  STL [R1+0x34], R17 ;  /* 0x0000341101007387 */ /* 0x0041e80000100800 */
[----:B0-----:R-:W2:Y:S04]  /*40d40*/  LDL.LU R17, [R1+0x3f74] ;  /* 0x003f740001117983 */ /* 0x001ea80000300800 */
[----:B------:R-:W2:Y:S01]  /*40d50*/  LDL R5, [R1+0x36a4] ;  /* 0x0036a40001057983 */ /* 0x000ea20000100800 */
[----:B------:R-:W-:Y:S01]  /*40d60*/  @P0 IMAD.MOV.U32 R4, RZ, RZ, R13 ;  /* 0x000000ffff040224 */ /* 0x000fe200078e000d */
[----:B------:R-:W-:-:S02]  /*40d70*/  PRMT R16, RZ, 0x7610, R16 ;  /* 0x00007610ff107816 */ /* 0x000fc40000000010 */
[----:B------:R-:W3:Y:S04]  /*40d80*/  LDL R13, [R1+0x36d4] ;  /* 0x0036d400010d7983 */ /* 0x000ee80000100800 */
[----:B--2---:R0:W2:Y:S04]  /*40d90*/  @P0 LDG.E.U16 R12, desc[UR8][R4.64] ;  /* 0x00000008040c0981 */ /* 0x0040a8000c1e1500 */
[----:B------:R-:W0:Y:S04]  /*40da0*/  LDL R4, [R1+0x36ac] ;  /* 0x0036ac0001047983 */ /* 0x000e280000100800 */
[----:B------:R-:W0:Y:S02]  /*40db0*/  LDL R5, [R1+0x36b8] ;  /* 0x0036b80001057983 */ /* 0x000e240000100800 */
[----:B0-----:R-:W-:-:S04]  /*40dc0*/  @P0 LOP3.LUT R5, R5, R4, RZ, 0x3c, !PT ;  /* 0x0000000405050212 */ /* 0x001fc800078e3cff */
[----:B------:R-:W-:-:S04]  /*40dd0*/  @P0 LOP3.LUT R4, R5, R4, RZ, 0x3c, !PT ;  /* 0x0000000405040212 */ /* 0x000fc800078e3cff */
[----:B------:R-:W-:-:S05]  /*40de0*/  @P0 LOP3.LUT R5, R5, R4, RZ, 0x3c, !PT ;  /* 0x0000000405050212 */ /* 0x000fca00078e3cff */
[----:B------:R-:W3:Y:S04]  /*40df0*/  @P0 LDG.E.U16 R16, desc[UR8][R4.64] ;  /* 0x0000000804100981 */ /* 0x000ee8000c1e1500 */
[----:B--2---:R0:W-:Y:S04]  /*40e00*/  STL [R1+0x30], R12 ;  /* 0x0000300c01007387 */ /* 0x0041e80000100800 */
[----:B0-----:R-:W2:Y:S04]  /*40e10*/  LDL R12, [R1+0x36e0] ;  /* 0x0036e000010c7983 */ /* 0x001ea80000100800 */
[----:B---3--:R0:W-:Y:S04]  /*40e20*/  STL [R1+0x2c], R16 ;  /* 0x00002c1001007387 */ /* 0x0081e80000100800 */
[----:B0-----:R-:W3:Y:S04]  /*40e30*/  LDL.LU R16, [R1+0x3f70] ;  /* 0x003f700001107983 */ /* 0x001ee80000300800 */
[----:B------:R-:W2:Y:S04]  /*40e40*/  LDL R4, [R1+0x36b4] ;  /* 0x0036b40001047983 */ /* 0x000ea80000100800 */
[----:B------:R-:W2:Y:S01]  /*40e50*/  LDL R5, [R1+0x36c0] ;  /* 0x0036c00001057983 */ /* 0x000ea20000100800 */
[----:B------:R-:W-:-:S02]  /*40e60*/  ISETP.GT.AND P1, PT, R11, 0x7b, PT ;  /* 0x0000007b0b00780c */ /* 0x000fc40003f24270 */
[----:B------:R-:W-:-:S11]  /*40e70*/  PRMT R15, RZ, 0x7610, R15 ;  /* 0x00007610ff0f7816 */ /* 0x000fd6000000000f */
        /* <DEDUP_REMOVED lines=27> */
[----:B------:R-:W-:Y:S02]  /*41030*/  PRMT R8, RZ, 0x7610, R8 ;  /* 0x00007610ff087816 */ /* 0x000fe40000000008 */
[----:B--2---:R-:W-:-:S04]  /*41040*/  @P1 LOP3.LUT R5, R5, R4, RZ, 0x3c, !PT ;  /* 0x0000000405051212 */ /* 0x004fc800078e3cff */
[----:B------:R-:W-:-:S04]  /*41050*/  @P1 LOP3.LUT R4, R5, R4, RZ, 0x3c, !PT ;  /* 0x0000000405041212 */ /* 0x000fc800078e3cff */
[----:B------:R-:W-:-:S05]  /*41060*/  @P1 LOP3.LUT R5, R5, R4, RZ, 0x3c, !PT ;  /* 0x0000000405051212 */ /* 0x000fca00078e3cff */
[----:B------:R0:W2:Y:S02]  /*41070*/  @P1 LDG.E.U16 R9, desc[UR8][R4.64] ;  /* 0x0000000804091981 */ /* 0x0000a4000c1e1500 */
[----:B0-----:R-:W-:Y:S02]  /*41080*/  @P1 IMAD.MOV.U32 R4, RZ, RZ, R12 ;  /* 0x000000ffff041224 */ /* 0x001fe400078e000c */
[----:B------:R-:W-:-:S05]  /*41090*/  @P1 IMAD.MOV.U32 R5, RZ, RZ, R13 ;  /* 0x000000ffff051224 */ /* 0x000fca00078e000d */
[----:B------:R-:W3:Y:S04]  /*410a0*/  @P1 LDG.E.U16 R8, desc[UR8][R4.64] ;  /* 0x0000000804081981 */ /* 0x000ee8000c1e1500 */
[----:B--2---:R0:W-:Y:S04]  /*410b0*/  STL [R1+0x1c], R9 ;  /* 0x00001c0901007387 */ /* 0x0041e80000100800 */
[----:B0-----:R-:W2:Y:S04]  /*410c0*/  LDL.LU R9, [R1+0x3f60] ;  /* 0x003f600001097983 */ /* 0x001ea80000300800 */
[----:B------:R-:W2:Y:S04]  /*410d0*/  LDL R13, [R1+0x36fc] ;  /* 0x0036fc00010d7983 */ /* 0x000ea80000100800 */
[----:B------:R-:W2:Y:S04]  /*410e0*/  LDL R12, [R1+0x3708] ;  /* 0x00370800010c7983 */ /* 0x000ea80000100800 */
        /* <DEDUP_REMOVED lines=22> */
[----:B----4-:R-:W-:-:S02]  /*41250*/  PRMT R2, RZ, 0x7610, R2 ;  /* 0x00007610ff027816 */ /* 0x010fc40000000002 */
[----:B--2---:R-:W-:-:S04]  /*41260*/  @P1 LOP3.LUT R5, R5, R4, RZ, 0x3c, !PT ;  /* 0x0000000405051212 */ /* 0x004fc800078e3cff */
[----:B------:R-:W-:-:S04]  /*41270*/  @P1 LOP3.LUT R4, R5, R4, RZ, 0x3c, !PT ;  /* 0x0000000405041212 */ /* 0x000fc800078e3cff */
[----:B------:R-:W-:-:S05]  /*41280*/  @P1 LOP3.LUT R5, R5, R4, RZ, 0x3c, !PT ;  /* 0x0000000405051212 */ /* 0x000fca00078e3cff */
[----:B------:R-:W2:Y:S01]  /*41290*/  @P1 LDG.E.U16 R2, desc[UR8][R4.64] ;  /* 0x0000000804021981 */ /* 0x000ea2000c1e1500 */
[----:B------:R-:W-:-:S03]  /*412a0*/  ISETP.GT.AND P0, PT, R11, 0x7c, PT ;  /* 0x0000007c0b00780c */ /* 0x000fc60003f04270 */
[----:B--2---:R-:W-:Y:S04]  /*412b0*/  STL [R1+0xc], R2 ;  /* 0x00000c0201007387 */ /* 0x004fe80000100800 */
[----:B------:R-:W2:Y:S04]  /*412c0*/  LDL R4, [R1+0x36f4] ;  /* 0x0036f40001047983 */ /* 0x000ea80000100800 */
[----:B------:R-:W2:Y:S01]  /*412d0*/  LDL R5, [R1+0x3700] ;  /* 0x0037000001057983 */ /* 0x000ea20000100800 */
[----:B------:R-:W-:Y:S02]  /*412e0*/  PRMT R28, RZ, 0x7610, R28 ;  /* 0x00007610ff1c7816 */ /* 0x000fe4000000001c */
[----:B--2---:R-:W-:-:S04]  /*412f0*/  @P0 LOP3.LUT R5, R5, R4, RZ, 0x3c, !PT ;  /* 0x0000000405050212 */ /* 0x004fc800078e3cff */
[----:B------:R-:W-:-:S04]  /*41300*/  @P0 LOP3.LUT R4, R5, R4, RZ, 0x3c, !PT ;  /* 0x0000000405040212 */ /* 0x000fc800078e3cff */
[----:B------:R-:W-:-:S05]  /*41310*/  @P0 LOP3.LUT R5, R5, R4, RZ, 0x3c, !PT ;  /* 0x0000000405050212 */ /* 0x000fca00078e3cff */
[----:B------:R0:W2:Y:S01]  /*41320*/  @P0 LDG.E.U16 R28, desc[UR8][R4.64] ;  /* 0x00000008041c0981 */ /* 0x0000a2000c1e1500 */
[----:B------:R-:W-:Y:S01]  /*41330*/  PRMT R29, RZ, 0x7610, R29 ;  /* 0x00007610ff1d7816 */ /* 0x000fe2000000001d */
[----:B0-----:R-:W-:Y:S02]  /*41340*/  @P0 IMAD.MOV.U32 R4, RZ, RZ, R12 ;  /* 0x000000ffff040224 */ /* 0x001fe400078e000c */
[----:B------:R-:W-:-:S05]  /*41350*/  @P0 IMAD.MOV.U32 R5, RZ, RZ, R13 ;  /* 0x000000ffff050224 */ /* 0x000fca00078e000d */
[----:B------:R-:W4:Y:S04]  /*41360*/  @P0 LDG.E.U16 R29, desc[UR8][R4.64] ;  /* 0x00000008041d0981 */ /* 0x000f28000c1e1500 */
[----:B--2---:R0:W-:Y:S04]  /*41370*/  STL [R1+0x8], R28 ;  /* 0x0000081c01007387 */ /* 0x0041e80000100800 */
[----:B------:R-:W2:Y:S04]  /*41380*/  LDL R4, [R1+0x3704] ;  /* 0x0037040001047983 */ /* 0x000ea80000100800 */
[----:B------:R-:W2:Y:S01]  /*41390*/  LDL R5, [R1+0x3710] ;  /* 0x0037100001057983 */ /* 0x000ea20000100800 */
[----:B------:R-:W-:-:S03]  /*413a0*/  PRMT R0, RZ, 0x7610, R0 ;  /* 0x00007610ff007816 */ /* 0x000fc60000000000 */
[----:B------:R-:W3:Y:S04]  /*413b0*/  LDL R13, [R1+0x371c] ;  /* 0x00371c00010d7983 */ /* 0x000ee80000100800 */
[----:B------:R-:W3:Y:S04]  /*413c0*/  LDL R12, [R1+0x3728] ;  /* 0x00372800010c7983 */ /* 0x000ee80000100800 */
[----:B0-----:R-:W3:Y:S04]  /*413d0*/  LDL R28, [R1+0x3720] ;  /* 0x00372000011c7983 */ /* 0x001ee80000100800 */
[----:B----4-:R0:W-:Y:S01]  /*413e0*/  STL [R1+0x3ec4], R29 ;  /* 0x003ec41d01007387 */ /* 0x0101e20000100800 */
[----:B------:R-:W-:-:S03]  /*413f0*/  PRMT R27, RZ, 0x7610, R27 ;  /* 0x00007610ff1b7816 */ /* 0x000fc6000000001b */
[----:B0-----:R-:W4:Y:S01]  /*41400*/  LDL R29, [R1+0x3730] ;  /* 0x00373000011d7983 */ /* 0x001f220000100800 */
[----:B--2---:R-:W-:-:S04]  /*41410*/  @P0 LOP3.LUT R5, R5, R4, RZ, 0x3c, !PT ;  /* 0x0000000405050212 */ /* 0x004fc800078e3cff */
[----:B------:R-:W-:-:S04]  /*41420*/  @P0 LOP3.LUT R4, R5, R4, RZ, 0x3c, !PT ;  /* 0x0000000405040212 */ /* 0x000fc800078e3cff */
[----:B------:R-:W-:-:S05]  /*41430*/  @P0 LOP3.LUT R5, R5, R4, RZ, 0x3c, !PT ;  /* 0x0000000405050212 */ /* 0x000fca00078e3cff */
[----:B------:R0:W2:Y:S04]  /*41440*/  @P0 LDG.E.U16 R0, desc[UR8][R4.64] ;  /* 0x0000000804000981 */ /* 0x0000a8000c1e1500 */
[----:B------:R-:W0:Y:S04]  /*41450*/  LDL R4, [R1+0x370c] ;  /* 0x00370c0001047983 */ /* 0x000e280000100800 */
[----:B------:R-:W0:Y:S02]  /*41460*/  LDL R5, [R1+0x3718] ;  /* 0x0037180001057983 */ /* 0x000e240000100800 */
[----:B0-----:R-:W-:-:S04]  /*41470*/  @P0 LOP3.LUT R5, R5, R4, RZ, 0x3c, !PT ;  /* 0x0000000405050212 */ /* 0x001fc800078e3cff */
[----:B------:R-:W-:-:S04]  /*41480*/  @P0 LOP3.LUT R4, R5, R4, RZ, 0x3c, !PT ;  /* 0x0000000405040212 */ /* 0x000fc800078e3cff */
[----:B------:R-:W-:Y:S01]  /*41490*/  @P0 LOP3.LUT R5, R5, R4, RZ, 0x3c, !PT ;  /* 0x0000000405050212 */ /* 0x000fe200078e3cff */
[----:B--2---:R-:W-:Y:S04]  /*414a0*/  STL [R1+0x3ec8], R0 ;  /* 0x003ec80001007387 */ /* 0x004fe80000100800 */
[----:B------:R3:W2:Y:S04]  /*414b0*/  @P0 LDG.E.U16 R27, desc[UR8][R4.64] ;  /* 0x00000008041b0981 */ /* 0x0006a8000c1e1500 */
[----:B------:R-:W2:Y:S01]  /*414c0*/  LDL R5, [R1+0x3714] ;  /* 0x0037140001057983 */ /* 0x000ea20000100800 */
[----:B------:R-:W-:Y:S01]  /*414d0*/  PRMT R26, RZ, 0x7610, R26 ;  /* 0x00007610ff1a7816 */ /* 0x000fe2000000001a */
[----:B---3--:R-:W-:-:S05]  /*414e0*/  @P0 IMAD.MOV.U32 R4, RZ, RZ, R28 ;  /* 0x000000ffff040224 */ /* 0x008fca00078e001c */
[----:B--2---:R-:W2:Y:S04]  /*414f0*/  @P0 LDG.E.U16 R26, desc[UR8][R4.64] ;  /* 0x00000008041a0981 */ /* 0x004ea8000c1e1500 */
[----:B------:R0:W-:Y:S04]  /*41500*/  STL [R1+0x3ecc], R27 ;  /* 0x003ecc1b01007387 */ /* 0x0001e80000100800 */
[----:B------:R-:W3:Y:S04]  /*41510*/  LDL R28, [R1+0x372c] ;  /* 0x00372c00011c7983 */ /* 0x000ee80000100800 */
[----:B0-----:R-:W3:Y:S04]  /*41520*/  LDL R27, [R1+0x3738] ;  /* 0x00373800011b7983 */ /* 0x001ee80000100800 */
[----:B--2---:R0:W-:Y:S04]  /*41530*/  STL [R1+0x3ed0], R26 ;  /* 0x003ed01a01007387 */ /* 0x0041e80000100800 */
[----:B0-----:R-:W2:Y:S01]  /*41540*/  LDL R26, [R1+0x3724] ;  /* 0x00372400011a7983 */ /* 0x001ea20000100800 */
[----:B------:R-:W-:Y:S01]  /*41550*/  PRMT R25, RZ, 0x7610, R25 ;  /* 0x00007610ff197816 */ /* 0x000fe20000000019 */
[----:B------:R-:W-:-:S02]  /*41560*/  @P0 IMAD.MOV.U32 R4, RZ, RZ, R12 ;  /* 0x000000ffff040224 */ /* 0x000fc400078e000c */
[----:B------:R-:W-:Y:S01]  /*41570*/  @P0 IMAD.MOV.U32 R5, RZ, RZ, R13 ;  /* 0x000000ffff050224 */ /* 0x000fe200078e000d */
[----:B------:R-:W-:Y:S02]  /*41580*/  PRMT R24, RZ, 0x7610, R24 ;  /* 0x00007610ff187816 */ /* 0x000fe40000000018 */
[----:B------:R-:W-:Y:S01]  /*41590*/  PRMT R23, RZ, 0x7610, R23 ;  /* 0x00007610ff177816 */ /* 0x000fe20000000017 */
[----:B------:R-:W3:Y:S04]  /*415a0*/  LDL R13, [R1+0x3734] ;  /* 0x00373400010d7983 */ /* 0x000ee80000100800 */
[----:B------:R4:W3:Y:S04]  /*415b0*/  @P0 LDG.E.U16 R25, desc[UR8][R4.64] ;  /* 0x0000000804190981 */ /* 0x0008e8000c1e1500 */
[----:B------:R-:W3:Y:S01]  /*415c0*/  LDL R12, [R1+0x3740] ;  /* 0x00374000010c7983 */ /* 0x000ee20000100800 */
[----:B----4-:R-:W-:-:S02]  /*415d0*/  @P0 IMAD.MOV.U32 R4, RZ, RZ, R29 ;  /* 0x000000ffff040224 */ /* 0x010fc400078e001d */
[----:B--2---:R-:W-:-:S05]  /*415e0*/  @P0 IMAD.MOV.U32 R5, RZ, RZ, R26 ;  /* 0x000000ffff050224 */ /* 0x004fca00078e001a */
[----:B------:R3:W2:Y:S02]  /*415f0*/  @P0 LDG.E.U16 R24, desc[UR8][R4.64] ;  /* 0x0000000804180981 */ /* 0x0006a4000c1e1500 */
[----:B---3--:R-:W-:Y:S02]  /*41600*/  @P0 IMAD.MOV.U32 R4, RZ, RZ, R27 ;  /* 0x000000ffff040224 */ /* 0x008fe400078e001b */
[----:B------:R-:W-:-:S05]  /*41610*/  @P0 IMAD.MOV.U32 R5, RZ, RZ, R28 ;  /* 0x000000ffff050224 */ /* 0x000fca00078e001c */
[----:B------:R-:W3:Y:S04]  /*41620*/  @P0 LDG.E.U16 R23, desc[UR8][R4.64] ;  /* 0x0000000804170981 */ /* 0x000ee8000c1e1500 */
[----:B------:R0:W-:Y:S04]  /*41630*/  STL [R1+0x3ed4], R25 ;  /* 0x003ed41901007387 */ /* 0x0001e80000100800 */
[----:B------:R-:W4:Y:S04]  /*41640*/  LDL R26, [R1+0x373c] ;  /* 0x00373c00011a7983 */ /* 0x000f280000100800 */
[----:B0-----:R-:W4:Y:S04]  /*41650*/  LDL R25, [R1+0x3748] ;  /* 0x0037480001197983 */ /* 0x001f280000100800 */
[----:B--2---:R0:W-:Y:S04]  /*41660*/  STL [R1+0x3ed8], R24 ;  /* 0x003ed81801007387 */ /* 0x0041e80000100800 */
[----:B------:R-:W2:Y:S04]  /*41670*/  LDL R29, [R1+0x3744] ;  /* 0x00374400011d7983 */ /* 0x000ea80000100800 */
[----:B0-----:R-:W2:Y:S04]  /*41680*/  LDL R24, [R1+0x3750] ;  /* 0x0037500001187983 */ /* 0x001ea80000100800 */
[----:B---3--:R0:W-:Y:S04]  /*41690*/  STL [R1+0x3edc], R23 ;  /* 0x003edc1701007387 */ /* 0x0081e80000100800 */
[----:B------:R-:W3:Y:S04]  /*416a0*/  LDL R28, [R1+0x374c] ;  /* 0x00374c00011c7983 */ /* 0x000ee80000100800 */
[----:B------:R-:W3:Y:S01]  /*416b0*/  LDL R27, [R1+0x3758] ;  /* 0x00375800011b7983 */ /* 0x000ee20000100800 */
[----:B------:R-:W-:-:S02]  /*416c0*/  ISETP.GT.AND P1, PT, R11, 0x7d, PT ;  /* 0x0000007d0b00780c */ /* 0x000fc40003f24270 */
[----:B------:R-:W-:Y:S02]  /*416d0*/  PRMT R22, RZ, 0x7610, R22 ;  /* 0x00007610ff167816 */ /* 0x000fe40000000016 */
[----:B------:R-:W-:-:S09]  /*416e0*/  PRMT R21, RZ, 0x7610, R21 ;  /* 0x00007610ff157816 */ /* 0x000fd20000000015 */
[----:B------:R-:W-:Y:S02]  /*416f0*/  @P1 IMAD.MOV.U32 R4, RZ, RZ, R12 ;  /* 0x000000ffff041224 */ /* 0x000fe400078e000c */
[----:B------:R-:W-:Y:S01]  /*41700*/  @P1 IMAD.MOV.U32 R5, RZ, RZ, R13 ;  /* 0x000000ffff051224 */ /* 0x000fe200078e000d */
[----:B------:R-:W-:Y:S02]  /*41710*/  PRMT R20, RZ, 0x7610, R20 ;  /* 0x00007610ff147816 */ /* 0x000fe40000000014 */
[----:B------:R-:W-:Y:S01]  /*41720*/  PRMT R19, RZ, 0x7610, R19 ;  /* 0x00007610ff137816 */ /* 0x000fe20000000013 */
[----:B------:R-:W3:Y:S04]  /*41730*/  LDL R13, [R1+0x3754] ;  /* 0x00375400010d7983 */ /* 0x000ee80000100800 */
[----:B------:R4:W3:Y:S04]  /*41740*/  @P1 LDG.E.U16 R22, desc[UR8][R4.64] ;  /* 0x0000000804161981 */ /* 0x0008e8000c1e1500 */
[----:B------:R-:W3:Y:S01]  /*41750*/  LDL R12, [R1+0x3760] ;  /* 0x00376000010c7983 */ /* 0x000ee20000100800 */
[----:B----4-:R-:W-:-:S02]  /*41760*/  @P1 IMAD.MOV.U32 R4, RZ, RZ, R25 ;  /* 0x000000ffff041224 */ /* 0x010fc400078e0019 */
[----:B------:R-:W-:-:S05]  /*41770*/  @P1 IMAD.MOV.U32 R5, RZ, RZ, R26 ;  /* 0x000000ffff051224 */ /* 0x000fca00078e001a */
[----:B------:R2:W4:Y:S02]  /*41780*/  @P1 LDG.E.U16 R21, desc[UR8][R4.64] ;  /* 0x0000000804151981 */ /* 0x000524000c1e1500 */
[----:B--2---:R-:W-:Y:S02]  /*41790*/  @P1 IMAD.MOV.U32 R5, RZ, RZ, R29 ;  /* 0x000000ffff051224 */ /* 0x004fe400078e001d */
[----:B------:R-:W-:-:S05]  /*417a0*/  @P1 IMAD.MOV.U32 R4, RZ, RZ, R24 ;  /* 0x000000ffff041224 */ /* 0x000fca00078e0018 */
[----:B------:R3:W2:Y:S02]  /*417b0*/  @P1 LDG.E.U16 R20, desc[UR8][R4.64] ;  /* 0x0000000804141981 */ /* 0x0006a4000c1e1500 */
[----:B---3--:R-:W-:Y:S02]  /*417c0*/  @P1 IMAD.MOV.U32 R4, RZ, RZ, R27 ;  /* 0x000000ffff041224 */ /* 0x008fe400078e001b */
[----:B------:R-:W-:-:S05]  /*417d0*/  @P1 IMAD.MOV.U32 R5, RZ, RZ, R28 ;  /* 0x000000ffff051224 */ /* 0x000fca00078e001c */
[----:B------:R1:W3:Y:S04]  /*417e0*/  @P1 LDG.E.U16 R19, desc[UR8][R4.64] ;  /* 0x0000000804131981 */ /* 0x0002e8000c1e1500 */
[----:B------:R-:W-:Y:S04]  /*417f0*/  STL [R1+0x3e7c], R22 ;  /* 0x003e7c1601007387 */ /* 0x000fe80000100800 */
[----:B------:R-:W3:Y:S04]  /*41800*/  LDL R26, [R1+0x375c] ;  /* 0x00375c00011a7983 */ /* 0x000ee80000100800 */
[----:B------:R-:W3:Y:S01]  /*41810*/  LDL R25, [R1+0x3768] ;  /* 0x0037680001197983 */ /* 0x000ee20000100800 */
[----:B-1----:R-:W-:-:S02]  /*41820*/  @P1 IMAD.MOV.U32 R4, RZ, RZ, R12 ;  /* 0x000000ffff041224 */ /* 0x002fc400078e000c */
[----:B------:R-:W-:Y:S01]  /*41830*/  @P1 IMAD.MOV.U32 R5, RZ, RZ, R13 ;  /* 0x000000ffff051224 */ /* 0x000fe200078e000d */
[----:B----4-:R1:W-:Y:S04]  /*41840*/  STL [R1+0x3e80], R21 ;  /* 0x003e801501007387 */ /* 0x0103e80000100800 */
[----:B------:R-:W4:Y:S04]  /*41850*/  LDL R24, [R1+0x3764] ;  /* 0x0037640001187983 */ /* 0x000f280000100800 */
[----:B0-----:R-:W4:Y:S04]  /*41860*/  LDL R23, [R1+0x3770] ;  /* 0x0037700001177983 */ /* 0x001f280000100800 */
[----:B--2---:R0:W-:Y:S04]  /*41870*/  STL [R1+0x3e84], R20 ;  /* 0x003e841401007387 */ /* 0x0041e80000100800 */
[----:B---3--:R-:W-:Y:S04]  /*41880*/  STL [R1+0x3e88], R19 ;  /* 0x003e881301007387 */ /* 0x008fe80000100800 */
[----:B------:R-:W2:Y:S04]  /*41890*/  LDL R13, [R1+0x376c] ;  /* 0x00376c00010d7983 */ /* 0x000ea80000100800 */
[----:B------:R-:W3:Y:S01]  /*418a0*/  LDL R12, [R1+0x3778] ;  /* 0x00377800010c7983 */ /* 0x000ee20000100800 */
[----:B------:R-:W-:-:S06]  /*418b0*/  PRMT R18, RZ, 0x7610, R18 ;  /* 0x00007610ff127816 */ /* 0x000fcc0000000012 */
[----:B------:R0:W3:Y:S01]  /*418c0*/  @P1 LDG.E.U16 R18, desc[UR8][R4.64] ;  /* 0x0000000804121981 */ /* 0x0000e2000c1e1500 */
[----:B------:R-:W-:Y:S02]  /*418d0*/  PRMT R17, RZ, 0x7610, R17 ;  /* 0x00007610ff117816 */ /* 0x000fe40000000011 */
[----:B------:R-:W-:Y:S01]  /*418e0*/  PRMT R16, RZ, 0x7610, R16 ;  /* 0x00007610ff107816 */ /* 0x000fe20000000010 */
[----:B0-----:R-:W-:Y:S02]  /*418f0*/  @P1 IMAD.MOV.U32 R4, RZ, RZ, R25 ;  /* 0x000000ffff041224 */ /* 0x001fe400078e0019 */
[----:B------:R-:W-:-:S05]  /*41900*/  @P1 IMAD.MOV.U32 R5, RZ, RZ, R26 ;  /* 0x000000ffff051224 */ /* 0x000fca00078e001a */
[----:B------:R4:W3:Y:S01]  /*41910*/  @P1 LDG.E.U16 R17, desc[UR8][R4.64] ;  /* 0x0000000804111981 */ /* 0x0008e2000c1e1500 */
[----:B------:R-:W-:Y:S01]  /*41920*/  PRMT R15, RZ, 0x7610, R15 ;  /* 0x00007610ff0f7816 */ /* 0x000fe2000000000f */
[----:B----4-:R-:W-:Y:S02]  /*41930*/  @P1 IMAD.MOV.U32 R4, RZ, RZ, R23 ;  /* 0x000000ffff041224 */ /* 0x010fe400078e0017 */
[----:B------:R-:W-:-:S05]  /*41940*/  @P1 IMAD.MOV.U32 R5, RZ, RZ, R24 ;  /* 0x000000ffff051224 */ /* 0x000fca00078e0018 */
[----:B------:R2:W4:Y:S02]  /*41950*/  @P1 LDG.E.U16 R16, desc[UR8][R4.64] ;  /* 0x0000000804101981 */ /* 0x000524000c1e1500 */
[----:B--2---:R-:W-:Y:S02]  /*41960*/  @P1 IMAD.MOV.U32 R5, RZ, RZ, R13 ;  /* 0x000000ffff051224 */ /* 0x004fe400078e000d */
[----:B---3--:R-:W-:-:S05]  /*41970*/  @P1 IMAD.MOV.U32 R4, RZ, RZ, R12 ;  /* 0x000000ffff041224 */ /* 0x008fca00078e000c */
[----:B------:R-:W2:Y:S04]  /*41980*/  @P1 LDG.E.U16 R15, desc[UR8][R4.64] ;  /* 0x00000008040f1981 */ /* 0x000ea8000c1e1500 */
[----:B------:R-:W-:Y:S04]  /*41990*/  STL [R1+0x3e78], R18 ;  /* 0x003e781201007387 */ /* 0x000fe80000100800 */
[----:B-1----:R-:W3:Y:S04]  /*419a0*/  LDL R21, [R1+0x3774] ;  /* 0x0037740001157983 */ /* 0x002ee80000100800 */
[----:B------:R-:W3:Y:S04]  /*419b0*/  LDL R20, [R1+0x3780] ;  /* 0x0037800001147983 */ /* 0x000ee80000100800 */
[----:B------:R0:W-:Y:S04]  /*419c0*/  STL [R1+0x3e8c], R17 ;  /* 0x003e8c1101007387 */ /* 0x0001e80000100800 */
[----:B------:R-:W3:Y:S04]  /*419d0*/  LDL R25, [R1+0x377c] ;  /* 0x00377c0001197983 */ /* 0x000ee80000100800 */
[----:B0-----:R-:W3:Y:S04]  /*419e0*/  LDL R17, [R1+0x3788] ;  /* 0x0037880001117983 */ /* 0x001ee80000100800 */
[----:B----4-:R0:W-:Y:S04]  /*419f0*/  STL [R1+0x3e90], R16 ;  /* 0x003e901001007387 */ /* 0x0101e80000100800 */
[----:B------:R-:W4:Y:S04]  /*41a00*/  LDL R13, [R1+0x3784] ;  /* 0x00378400010d7983 */ /* 0x000f280000100800 */
[----:B------:R-:W4:Y:S01]  /*41a10*/  LDL R12, [R1+0x3790] ;  /* 0x00379000010c7983 */ /* 0x000f220000100800 */
[----:B------:R-:W-:-:S03]  /*41a20*/  ISETP.GT.AND P0, PT, R11, 0x7e, PT ;  /* 0x0000007e0b00780c */ /* 0x000fc60003f04270 */
[----:B--2---:R-:W-:Y:S04]  /*41a30*/  STL [R1+0x3e94], R15 ;  /* 0x003e940f01007387 */ /* 0x004fe80000100800 */
[----:B------:R-:W2:Y:S04]  /*41a40*/  LDL R24, [R1+0x378c] ;  /* 0x00378c0001187983 */ /* 0x000ea80000100800 */
[----:B------:R-:W2:Y:S01]  /*41a50*/  LDL R23, [R1+0x3798] ;  /* 0x0037980001177983 */ /* 0x000ea20000100800 */
[----:B------:R-:W-:Y:S01]  /*41a60*/  PRMT R14, RZ, 0x7610, R14 ;  /* 0x00007610ff0e7816 */ /* 0x000fe2000000000e */
[----:B---3--:R-:W-:-:S02]  /*41a70*/  @P0 IMAD.MOV.U32 R4, RZ, RZ, R20 ;  /* 0x000000ffff040224 */ /* 0x008fc400078e0014 */
[----:B------:R-:W-:Y:S01]  /*41a80*/  @P0 IMAD.MOV.U32 R5, RZ, RZ, R21 ;  /* 0x000000ffff050224 */ /* 0x000fe200078e0015 */
[----:B------:R-:W-:Y:S02]  /*41a90*/  PRMT R10, RZ, 0x7610, R10 ;  /* 0x00007610ff0a7816 */ /* 0x000fe4000000000a */
[----:B------:R-:W-:Y:S02]  /*41aa0*/  PRMT R9, RZ, 0x7610, R9 ;  /* 0x00007610ff097816 */ /* 0x000fe40000000009 */
[----:B------:R-:W-:Y:S01]  /*41ab0*/  PRMT R8, RZ, 0x7610, R8 ;  /* 0x00007610ff087816 */ /* 0x000fe20000000008 */
[----:B------:R-:W3:Y:S04]  /*41ac0*/  LDL R21, [R1+0x3794] ;  /* 0x0037940001157983 */ /* 0x000ee80000100800 */
[----:B------:R1:W3:Y:S04]  /*41ad0*/  @P0 LDG.E.U16 R14, desc[UR8][R4.64] ;  /* 0x00000008040e0981 */ /* 0x0002e8000c1e1500 */
[----:B------:R-:W3:Y:S01]  /*41ae0*/  LDL R20, [R1+0x37a0] ;  /* 0x0037a00001147983 */ /* 0x000ee20000100800 */
[----:B-1----:R-:W-:-:S02]  /*41af0*/  @P0 IMAD.MOV.U32 R5, RZ, RZ, R25 ;  /* 0x000000ffff050224 */ /* 0x002fc400078e0019 */
[----:B------:R-:W-:-:S05]  /*41b00*/  @P0 IMAD.MOV.U32 R4, RZ, RZ, R17 ;  /* 0x000000ffff040224 */ /* 0x000fca00078e0011 */
[----:B------:R4:W3:Y:S02]  /*41b10*/  @P0 LDG.E.U16 R10, desc[UR8][R4.64] ;  /* 0x00000008040a0981 */ /* 0x0008e4000c1e1500 */
[----:B----4-:R-:W-:Y:S02]  /*41b20*/  @P0 IMAD.MOV.U32 R4, RZ, RZ, R12 ;  /* 0x000000ffff040224 */ /* 0x010fe400078e000c */
[----:B------:R-:W-:-:S05]  /*41b30*/  @P0 IMAD.MOV.U32 R5, RZ, RZ, R13 ;  /* 0x000000ffff050224 */ /* 0x000fca00078e000d */
[----:B------:R2:W4:Y:S02]  /*41b40*/  @P0 LDG.E.U16 R9, desc[UR8][R4.64] ;  /* 0x0000000804090981 */ /* 0x000524000c1e1500 */
[----:B--2---:R-:W-:Y:S02]  /*41b50*/  @P0 IMAD.MOV.U32 R5, RZ, RZ, R24 ;  /* 0x000000ffff050224 */ /* 0x004fe400078e0018 */
[----:B------:R-:W-:-:S05]  /*41b60*/  @P0 IMAD.MOV.U32 R4, RZ, RZ, R23 ;  /* 0x000000ffff040224 */ /* 0x000fca00078e0017 */
[----:B------:R-:W2:Y:S04]  /*41b70*/  @P0 LDG.E.U16 R8, desc[UR8][R4.64] ;  /* 0x0000000804080981 */ /* 0x000ea8000c1e1500 */
[----:B---3--:R1:W-:Y:S04]  /*41b80*/  STL [R1+0x3e48], R14 ;  /* 0x003e480e01007387 */ /* 0x0083e80000100800 */
[----:B------:R-:W3:Y:S04]  /*41b90*/  LDL R17, [R1+0x379c] ;  /* 0x00379c0001117983 */ /* 0x000ee80000100800 */
[----:B0-----:R-:W3:Y:S04]  /*41ba0*/  LDL R16, [R1+0x37a8] ;  /* 0x0037a80001107983 */ /* 0x001ee80000100800 */
[----:B------:R0:W-:Y:S04]  /*41bb0*/  STL [R1+0x3e4c], R10 ;  /* 0x003e4c0a01007387 */ /* 0x0001e80000100800 */
[----:B------:R-:W3:Y:S04]  /*41bc0*/  LDL R13, [R1+0x37a4] ;  /* 0x0037a400010d7983 */ /* 0x000ee80000100800 */
[----:B------:R-:W3:Y:S04]  /*41bd0*/  LDL R12, [R1+0x37b0] ;  /* 0x0037b000010c7983 */ /* 0x000ee80000100800 */
[----:B----4-:R-:W-:Y:S04]  /*41be0*/  STL [R1+0x3e50], R9 ;  /* 0x003e500901007387 */ /* 0x010fe80000100800 */
[----:B--2---:R2:W-:Y:S04]  /*41bf0*/  STL [R1+0x3e54], R8 ;  /* 0x003e540801007387 */ /* 0x0045e80000100800 */
[----:B-1----:R-:W4:Y:S04]  /*41c00*/  LDL R14, [R1+0x37ac] ;  /* 0x0037ac00010e7983 */ /* 0x002f280000100800 */
[----:B0-----:R-:W2:Y:S01]  /*41c10*/  LDL R10, [R1+0x37b8] ;  /* 0x0037b800010a7983 */ /* 0x001ea20000100800 */
[----:B------:R-:W-:Y:S01]  /*41c20*/  PRMT R7, RZ, 0x7610, R7 ;  /* 0x00007610ff077816 */ /* 0x000fe20000000007 */
[----:B------:R-:W-:-:S02]  /*41c30*/  @P0 IMAD.MOV.U32 R4, RZ, RZ, R20 ;  /* 0x000000ffff040224 */ /* 0x000fc400078e0014 */
[----:B------:R-:W-:Y:S01]  /*41c40*/  @P0 IMAD.MOV.U32 R5, RZ, RZ, R21 ;  /* 0x000000ffff050224 */ /* 0x000fe200078e0015 */
[----:B------:R-:W-:-:S04]  /*41c50*/  PRMT R6, RZ, 0x7610, R6 ;  /* 0x00007610ff067816 */ /* 0x000fc80000000006 */
[----:B------:R3:W2:Y:S02]  /*41c60*/  @P0 LDG.E.U16 R7, desc[UR8][R4.64] ;  /* 0x0000000804070981 */ /* 0x0006a4000c1e1500 */
[----:B---3--:R-:W-:Y:S02]  /*41c70*/  @P0 IMAD.MOV.U32 R4, RZ, RZ, R16 ;  /* 0x000000ffff040224 */ /* 0x008fe400078e0010 */
[----:B------:R-:W-:-:S05]  /*41c80*/  @P0 IMAD.MOV.U32 R5, RZ, RZ, R17 ;  /* 0x000000ffff050224 */ /* 0x000fca00078e0011 */
[----:B------:R0:W3:Y:S02]  /*41c90*/  @P0 LDG.E.U16 R6, desc[UR8][R4.64] ;  /* 0x0000000804060981 */ /* 0x0000e4000c1e1500 */
[----:B0-----:R-:W-:-:S06]  /*41ca0*/  PRMT R5, RZ, 0x7610, R5 ;  /* 0x00007610ff057816 */ /* 0x001fcc0000000005 */
[----:B------:R4:W3:Y:S01]  /*41cb0*/  @P0 LDG.E.U16 R5, desc[UR8][R12.64] ;  /* 0x000000080c050981 */ /* 0x0008e2000c1e1500 */
[----:B------:R-:W-:Y:S01]  /*41cc0*/  PRMT R4, RZ, 0x7610, R4 ;  /* 0x00007610ff047816 */ /* 0x000fe20000000004 */
[----:B----4-:R-:W-:Y:S02]  /*41cd0*/  @P0 IMAD.MOV.U32 R13, RZ, RZ, R14 ;  /* 0x000000ffff0d0224 */ /* 0x010fe400078e000e */
[----:B--2---:R-:W-:-:S05]  /*41ce0*/  @P0 IMAD.MOV.U32 R12, RZ, RZ, R10 ;  /* 0x000000ffff0c0224 */ /* 0x004fca00078e000a */
[----:B------:R-:W2:Y:S04]  /*41cf0*/  @P0 LDG.E.U16 R4, desc[UR8][R12.64] ;  /* 0x000000080c040981 */ /* 0x000ea8000c1e1500 */
[----:B------:R0:W-:Y:S04]  /*41d00*/  STL [R1+0x3e58], R7 ;  /* 0x003e580701007387 */ /* 0x0001e80000100800 */
[----:B---3--:R-:W-:Y:S04]  /*41d10*/  STL [R1+0x3e5c], R6 ;  /* 0x003e5c0601007387 */ /* 0x008fe80000100800 */
[----:B------:R-:W3:Y:S04]  /*41d20*/  LDL R24, [R1+0x37b4] ;  /* 0x0037b40001187983 */ /* 0x000ee80000100800 */
[----:B------:R-:W4:Y:S04]  /*41d30*/  LDL R23, [R1+0x37c0] ;  /* 0x0037c00001177983 */ /* 0x000f280000100800 */
[----:B------:R-:W4:Y:S04]  /*41d40*/  LDL R21, [R1+0x37bc] ;  /* 0x0037bc0001157983 */ /* 0x000f280000100800 */
[----:B------:R-:W4:Y:S04]  /*41d50*/  LDL R20, [R1+0x37c8] ;  /* 0x0037c80001147983 */ /* 0x000f280000100800 */
[----:B------:R-:W4:Y:S04]  /*41d60*/  LDL R8, [R1+0x37c4] ;  /* 0x0037c40001087983 */ /* 0x000f280000100800 */
[----:B0-----:R-:W4:Y:S04]  /*41d70*/  LDL R7, [R1+0x37d0] ;  /* 0x0037d00001077983 */ /* 0x001f280000100800 */
[----:B------:R0:W-:Y:S04]  /*41d80*/  STL [R1+0x3e60], R5 ;  /* 0x003e600501007387 */ /* 0x0001e80000100800 */
[----:B------:R-:W4:Y:S04]  /*41d90*/  LDL R17, [R1+0x37cc] ;  /* 0x0037cc0001117983 */ /* 0x000f280000100800 */
[----:B------:R-:W4:Y:S04]  /*41da0*/  LDL R16, [R1+0x37d8] ;  /* 0x0037d80001107983 */ /* 0x000f280000100800 */
[----:B------:R-:W4:Y:S04]  /*41db0*/  LDL R14, [R1+0x37d4] ;  /* 0x0037d400010e7983 */ /* 0x000f280000100800 */
[----:B------:R-:W4:Y:S01]  /*41dc0*/  LDL R10, [R1+0x37e0] ;  /* 0x0037e000010a7983 */ /* 0x000f220000100800 */
[----:B------:R-:W-:-:S03]  /*41dd0*/  ISETP.GT.AND P1, PT, R11, 0x7f, PT ;  /* 0x0000007f0b00780c */ /* 0x000fc60003f24270 */
[----:B--2---:R1:W-:Y:S04]  /*41de0*/  STL [R1+0x3e64], R4 ;  /* 0x003e640401007387 */ /* 0x0043e80000100800 */
[----:B0-----:R-:W2:Y:S04]  /*41df0*/  LDL R5, [R1+0x37dc] ;  /* 0x0037dc0001057983 */ /* 0x001ea80000100800 */
[----:B-1----:R-:W2:Y:S01]  /*41e00*/  LDL R4, [R1+0x37e8] ;  /* 0x0037e80001047983 */ /* 0x002ea20000100800 */
[----:B------:R-:W-:Y:S02]  /*41e10*/  PRMT R22, RZ, 0x7610, R22 ;  /* 0x00007610ff167816 */ /* 0x000fe40000000016 */
[----:B------:R-:W-:Y:S01]  /*41e20*/  PRMT R19, RZ, 0x7610, R19 ;  /* 0x00007610ff137816 */ /* 0x000fe20000000013 */
[----:B---3--:R-:W-:-:S02]  /*41e30*/  @P1 IMAD.MOV.U32 R13, RZ, RZ, R24 ;  /* 0x000000ffff0d1224 */ /* 0x008fc400078e0018 */
[----:B----4-:R-:W-:-:S05]  /*41e40*/  @P1 IMAD.MOV.U32 R12, RZ, RZ, R23 ;  /* 0x000000ffff0c1224 */ /* 0x010fca00078e0017 */
[----:B------:R0:W3:Y:S01]  /*41e50*/  @P1 LDG.E.U16 R22, desc[UR8][R12.64] ;  /* 0x000000080c161981 */ /* 0x0000e2000c1e1500 */
[----:B------:R-:W-:Y:S01]  /*41e60*/  PRMT R18, RZ, 0x7610, R18 ;  /* 0x00007610ff127816 */ /* 0x000fe20000000012 */
[----:B0-----:R-:W-:Y:S02]  /*41e70*/  @P1 IMAD.MOV.U32 R12, RZ, RZ, R20 ;  /* 0x000000ffff0c1224 */ /* 0x001fe400078e0014 */
[----:B------:R-:W-:-:S05]  /*41e80*/  @P1 IMAD.MOV.U32 R13, RZ, RZ, R21 ;  /* 0x000000ffff0d1224 */ /* 0x000fca00078e0015 */
[----:B------:R0:W4:Y:S01]  /*41e90*/  @P1 LDG.E.U16 R19, desc[UR8][R12.64] ;  /* 0x000000080c131981 */ /* 0x000122000c1e1500 */
[----:B------:R-:W-:Y:S01]  /*41ea0*/  PRMT R15, RZ, 0x7610, R15 ;  /* 0x00007610ff0f7816 */ /* 0x000fe2000000000f */
[----:B0-----:R-:W-:Y:S02]  /*41eb0*/  @P1 IMAD.MOV.U32 R12, RZ, RZ, R7 ;  /* 0x000000ffff0c1224 */ /* 0x001fe400078e0007 */
[----:B------:R-:W-:Y:S01]  /*41ec0*/  @P1 IMAD.MOV.U32 R13, RZ, RZ, R8 ;  /* 0x000000ffff0d1224 */ /* 0x000fe200078e0008 */
[----:B------:R-:W-:Y:S01]  /*41ed0*/  PRMT R9, RZ, 0x7610, R9 ;  /* 0x00007610ff097816 */ /* 0x000fe20000000009 */
[----:B------:R-:W3:Y:S04]  /*41ee0*/  LDL R8, [R1+0x37e4] ;  /* 0x0037e40001087983 */ /* 0x000ee80000100800 */
[----:B------:R0:W4:Y:S04]  /*41ef0*/  @P1 LDG.E.U16 R18, desc[UR8][R12.64] ;  /* 0x000000080c121981 */ /* 0x000128000c1e1500 */
[----:B------:R-:W4:Y:S01]  /*41f00*/  LDL R7, [R1+0x37f0] ;  /* 0x0037f00001077983 */ /* 0x000f220000100800 */
[----:B0-----:R-:W-:-:S02]  /*41f10*/  @P1 IMAD.MOV.U32 R12, RZ, RZ, R16 ;  /* 0x000000ffff0c1224 */ /* 0x001fc400078e0010 */
[----:B------:R-:W-:-:S05]  /*41f20*/  @P1 IMAD.MOV.U32 R13, RZ, RZ, R17 ;  /* 0x000000ffff0d1224 */ /* 0x000fca00078e0011 */
[----:B------:R0:W4:Y:S02]  /*41f30*/  @P1 LDG.E.U16 R15, desc[UR8][R12.64] ;  /* 0x000000080c0f1981 */ /* 0x000124000c1e1500 */
[----:B0-----:R-:W-:Y:S02]  /*41f40*/  @P1 IMAD.MOV.U32 R12, RZ, RZ, R10 ;  /* 0x000000ffff0c1224 */ /* 0x001fe400078e000a */
[----:B------:R-:W-:-:S05]  /*41f50*/  @P1 IMAD.MOV.U32 R13, RZ, RZ, R14 ;  /* 0x000000ffff0d1224 */ /* 0x000fca00078e000e */
[----:B------:R2:W4:Y:S02]  /*41f60*/  @P1 LDG.E.U16 R9, desc[UR8][R12.64] ;  /* 0x000000080c091981 */ /* 0x000524000c1e1500 */
[----:B--2---:R-:W-:Y:S02]  /*41f70*/  @P1 IMAD.MOV.U32 R13, RZ, RZ, R5 ;  /* 0x000000ffff0d1224 */ /* 0x004fe400078e0005 */
[----:B------:R-:W2:Y:S01]  /*41f80*/  LDL R5, [R1+0x37ec] ;  /* 0x0037ec0001057983 */ /* 0x000ea20000100800 */
[----:B------:R-:W-:-:S03]  /*41f90*/  @P1 IMAD.MOV.U32 R12, RZ, RZ, R4 ;  /* 0x000000ffff0c1224 */ /* 0x000fc600078e0004 */
[----:B------:R-:W2:Y:S01]  /*41fa0*/  LDL R4, [R1+0x37f8] ;  /* 0x0037f80001047983 */ /* 0x000ea20000100800 */
[----:B------:R-:W-:Y:S02]  /*41fb0*/  PRMT R0, RZ, 0x7610, R0 ;  /* 0x00007610ff007816 */ /* 0x000fe40000000000 */
[----:B------:R-:W-:Y:S02]  /*41fc0*/  PRMT R6, RZ, 0x7610, R6 ;  /* 0x00007610ff067816 */ /* 0x000fe40000000006 */
[----:B------:R-:W-:Y:S01]  /*41fd0*/  PRMT R3, RZ, 0x7610, R3 ;  /* 0x00007610ff037816 */ /* 0x000fe20000000003 */
[----:B------:R-:W2:Y:S04]  /*41fe0*/  LDL.LU R27, [R1+0x17f4] ;  /* 0x0017f400011b7983 */ /* 0x000ea80000300800 */
[----:B------:R3:W2:Y:S02]  /*41ff0*/  @P1 LDG.E.U16 R0, desc[UR8][R12.64] ;  /* 0x000000080c001981 */ /* 0x0006a4000c1e1500 */
[----:B---3--:R-:W-:-:S02]  /*42000*/  @P1 IMAD.MOV.U32 R13, RZ, RZ, R8 ;  /* 0x000000ffff0d1224 */ /* 0x008fc400078e0008 */
[----:B----4-:R-:W-:-:S05]  /*42010*/  @P1 IMAD.MOV.U32 R12, RZ, RZ, R7 ;  /* 0x000000ffff0c1224 */ /* 0x010fca00078e0007 */
[----:B------:R2:W3:Y:S02]  /*42020*/  @P1 LDG.E.U16 R6, desc[UR8][R12.64] ;  /* 0x000000080c061981 */ /* 0x0004e4000c1e1500 */
[----:B--2---:R-:W-:Y:S02]  /*42030*/  @P1 IMAD.MOV.U32 R13, RZ, RZ, R5 ;  /* 0x000000ffff0d1224 */ /* 0x004fe400078e0005 */
[----:B------:R-:W-:-:S05]  /*42040*/  @P1 IMAD.MOV.U32 R12, RZ, RZ, R4 ;  /* 0x000000ffff0c1224 */ /* 0x000fca00078e0004 */
[----:B------:R-:W2:Y:S04]  /*42050*/  @P1 LDG.E.U16 R3, desc[UR8][R12.64] ;  /* 0x000000080c031981 */ /* 0x000ea8000c1e1500 */
[----:B------:R0:W-:Y:S01]  /*42060*/  STL [R1+0x278], R0 ;  /* 0x0002780001007387 */ /* 0x0001e20000100800 */
[----:B------:R-:W1:Y:S01]  /*42070*/  S2R R2, SR_TID.X ;  /* 0x0000000000027919 */ /* 0x000e620000002100 */
[----:B------:R-:W4:Y:S01]  /*42080*/  S2R R28, SR_TID.X ;  /* 0x00000000001c7919 */ /* 0x000f220000002100 */
[----:B------:R-:W-:Y:S06]  /*42090*/  BAR.SYNC.DEFER_BLOCKING 0x0 ;  /* 0x0000000000007b1d */ /* 0x000fec0000010000 */
[----:B0-----:R-:W3:Y:S04]  /*420a0*/  LDL.LU R0, [R1+0x17f0] ;  /* 0x0017f00001007983 */ /* 0x001ee80000300800 */
[----:B------:R0:W-:Y:S04]  /*420b0*/  STL [R1+0x2b0], R22 ;  /* 0x0002b01601007387 */ /* 0x0001e80000100800 */
[----:B0-----:R-:W3:Y:S04]  /*420c0*/  LDL.LU R22, [R1+0x17ec] ;  /* 0x0017ec0001167983 */ /* 0x001ee80000300800 */
[----:B------:R-:W3:Y:S04]  /*420d0*/  LDL.LU R25, [R1+0x17e8] ;  /* 0x0017e80001197983 */ /* 0x000ee80000300800 */
[----:B------:R-:W3:Y:S04]  /*420e0*/  LDL.LU R26, [R1+0x17e4] ;  /* 0x0017e400011a7983 */ /* 0x000ee80000300800 */
[----:B------:R-:W3:Y:S04]  /*420f0*/  LDL.LU R16, [R1+0x17e0] ;  /* 0x0017e00001107983 */ /* 0x000ee80000300800 */
[----:B------:R-:W3:Y:S04]  /*42100*/  LDL.LU R17, [R1+0x17dc] ;  /* 0x0017dc0001117983 */ /* 0x000ee80000300800 */
[----:B------:R0:W-:Y:S04]  /*42110*/  STL [R1+0x29c], R18 ;  /* 0x00029c1201007387 */ /* 0x0001e80000100800 */
[----:B0-----:R-:W3:Y:S04]  /*42120*/  LDL.LU R18, [R1+0x17d8] ;  /* 0x0017d80001127983 */ /* 0x001ee80000300800 */
[----:B------:R0:W-:Y:S04]  /*42130*/  STL [R1+0x2a8], R19 ;  /* 0x0002a81301007387 */ /* 0x0001e80000100800 */
[----:B0-----:R-:W3:Y:S04]  /*42140*/  LDL.LU R19, [R1+0x16f4] ;  /* 0x0016f40001137983 */ /* 0x001ee80000300800 */
[----:B------:R-:W3:Y:S04]  /*42150*/  LDL.LU R20, [R1+0x16f0] ;  /* 0x0016f00001147983 */ /* 0x000ee80000300800 */
[----:B------:R-:W3:Y:S04]  /*42160*/  LDL.LU R23, [R1+0x16ec] ;  /* 0x0016ec0001177983 */ /* 0x000ee80000300800 */
[----:B------:R-:W3:Y:S04]  /*42170*/  LDL.LU R24, [R1+0x16e8] ;  /* 0x0016e80001187983 */ /* 0x000ee80000300800 */
[----:B------:R-:W3:Y:S01]  /*42180*/  LDL.LU R29, [R1+0x16e4] ;  /* 0x0016e400011d7983 */ /* 0x000ee20000300800 */
[----:B-1----:R-:W-:-:S03]  /*42190*/  LOP3.LUT R2, R2, 0x3f, RZ, 0xc0, !PT ;  /* 0x0000003f02027812 */ /* 0x002fc600078ec0ff */
[----:B------:R-:W-:Y:S02]  /*421a0*/  STL [R1+0x290], R15 ;  /* 0x0002900f01007387 */ /* 0x000fe40000100800 */
[----:B------:R-:W-:-:S05]  /*421b0*/  IMAD.SHL.U32 R2, R2, 0x2, RZ ;  /* 0x0000000202027824 */ /* 0x000fca00078e00ff */
[----:B------:R-:W-:Y:S01]  /*421c0*/  STS.U16 [R2+UR5], R27 ;  /* 0x0000001b02007988 */ /* 0x000fe20008000405 */
[----:B------:R-:W0:Y:S03]  /*421d0*/  S2R R21, SR_TID.X ;  /* 0x0000000000157919 */ /* 0x000e260000002100 */
[----:B--2---:R1:W-:Y:S04]  /*421e0*/  STL [R1+0x260], R3 ;  /* 0x0002600301007387 */ /* 0x0043e80000100800 */
[----:B------:R-:W-:Y:S04]  /*421f0*/  STL [R1+0x284], R9 ;  /* 0x0002840901007387 */ /* 0x000fe80000100800 */
[----:B----4-:R-:W-:Y:S04]  /*42200*/  STL [R1+0x3ee0], R28 ;  /* 0x003ee01c01007387 */ /* 0x010fe80000100800 */
[----:B------:R-:W-:Y:S04]  /*42210*/  STL [R1+0x3dd8], R12 ;  /* 0x003dd80c01007387 */ /* 0x000fe80000100800 */
[----:B------:R-:W-:Y:S01]  /*42220*/  STL [R1+0x3dd4], R13 ;  /* 0x003dd40d01007387 */ /* 0x000fe20000100800 */
[----:B-1----:R-:W-:-:S05]  /*42230*/  LOP3.LUT R3, R28, 0x3f, RZ, 0xc0, !PT ;  /* 0x0000003f1c037812 */ /* 0x002fca00078ec0ff */
[----:B------:R-:W-:Y:S04]  /*42240*/  STL [R1+0x3e98], R3 ;  /* 0x003e980301007387 */ /* 0x000fe80000100800 */
[----:B------:R-:W-:Y:S04]  /*42250*/  STL [R1+0x3ddc], R11 ;  /* 0x003ddc0b01007387 */ /* 0x000fe80000100800 */
[----:B------:R-:W2:Y:S01]  /*42260*/  LDL.LU R27, [R1+0x16e0] ;  /* 0x0016e000011b7983 */ /* 0x000ea20000300800 */
[----:B0-----:R-:W-:-:S03]  /*42270*/  LOP3.LUT R21, R21, 0x3f, RZ, 0xc0, !PT ;  /* 0x0000003f15157812 */ /* 0x001fc600078ec0ff */
[----:B---3--:R0:W-:Y:S04]  /*42280*/  STS.U16 [R2+UR5+0x80], R0 ;  /* 0x0000800002007988 */ /* 0x0081e80008000405 */
[----:B------:R-:W-:Y:S04]  /*42290*/  STS.U16 [R2+UR5+0x100], R22 ;  /* 0x0001001602007988 */ /* 0x000fe80008000405 */
[----:B------:R1:W-:Y:S01]  /*422a0*/  STS.U16 [R2+UR5+0x180], R25 ;  /* 0x0001801902007988 */ /* 0x0003e20008000405 */
[----:B------:R-:W-:-:S03]  /*422b0*/  LOP3.LUT R4, R21, 0x40, RZ, 0xfc, !PT ;  /* 0x0000004015047812 */ /* 0x000fc600078efcff */
[----:B------:R3:W-:Y:S04]  /*422c0*/  STS.U16 [R2+UR5+0x200], R26 ;  /* 0x0002001a02007988 */ /* 0x0007e80008000405 */
[----:B0-----:R-:W4:Y:S04]  /*422d0*/  LDL.LU R0, [R1+0x16dc] ;  /* 0x0016dc0001007983 */ /* 0x001f280000300800 */
[----:B------:R0:W-:Y:S04]  /*422e0*/  STL [R1+0x26c], R6 ;  /* 0x00026c0601007387 */ /* 0x0001e80000100800 */
[----:B-1----:R-:W4:Y:S04]  /*422f0*/  LDL.LU R25, [R1+0x16d8] ;  /* 0x0016d80001197983 */ /* 0x002f280000300800 */
[----:B------:R-:W4:Y:S04]  /*42300*/  LDL.LU R21, [R1+0x15f4] ;  /* 0x0015f40001157983 */ /* 0x000f280000300800 */
[----:B------:R-:W4:Y:S04]  /*42310*/  LDL.LU R22, [R1+0x15f0] ;  /* 0x0015f00001167983 */ /* 0x000f280000300800 */
[----:B---3--:R-:W3:Y:S04]  /*42320*/  LDL.LU R26, [R1+0x15ec] ;  /* 0x0015ec00011a7983 */ /* 0x008ee80000300800 */
[----:B------:R-:W3:Y:S01]  /*42330*/  LDL.LU R12, [R1+0x15e8] ;  /* 0x0015e800010c7983 */ /* 0x000ee20000300800 */
[----:B------:R-:W-:-:S02]  /*42340*/  ISETP.GE.AND P2, PT, R4, R11, PT ;  /* 0x0000000b0400720c */ /* 0x000fc40003f46270 */
[----:B------:R-:W-:Y:S01]  /*42350*/  ISETP.GE.AND P1, PT, R4, R11, PT ;  /* 0x0000000b0400720c */ /* 0x000fe20003f26270 */
[----:B------:R-:W3:Y:S04]  /*42360*/  LDL.LU R28, [R1+0x15e4] ;  /* 0x0015e400011c7983 */ /* 0x000ee80000300800 */
[----:B------:R-:W3:Y:S04]  /*42370*/  LDL.LU R4, [R1+0x15e0] ;  /* 0x0015e00001047983 */ /* 0x000ee80000300800 */
[----:B------:R-:W3:Y:S04]  /*42380*/  LDL.LU R5, [R1+0x15dc] ;  /* 0x0015dc0001057983 */ /* 0x000ee80000300800 */
[----:B0-----:R-:W3:Y:S04]  /*42390*/  LDL.LU R6, [R1+0x15d8] ;  /* 0x0015d80001067983 */ /* 0x001ee80000300800 */
[----:B------:R-:W3:Y:S04]  /*423a0*/  LDL.LU R7, [R1+0x14f0] ;  /* 0x0014f00001077983 */ /* 0x000ee80000300800 */
[----:B------:R-:W3:Y:S04]  /*423b0*/  LDL.LU R8, [R1+0x14ec] ;  /* 0x0014ec0001087983 */ /* 0x000ee80000300800 */
[----:B------:R-:W3:Y:S04]  /*423c0*/  LDL.LU R9, [R1+0x14e8] ;  /* 0x0014e80001097983 */ /* 0x000ee80000300800 */
[----:B------:R-:W3:Y:S04]  /*423d0*/  LDL.LU R10, [R1+0x14e4] ;  /* 0x0014e400010a7983 */ /* 0x000ee80000300800 */
[----:B------:R-:W3:Y:S04]  /*423e0*/  LDL.LU R14, [R1+0x14e0] ;  /* 0x0014e000010e7983 */ /* 0x000ee80000300800 */
[----:B------:R-:W3:Y:S04]  /*423f0*/  LDL.LU R15, [R1+0x14dc] ;  /* 0x0014dc00010f7983 */ /* 0x000ee80000300800 */
[----:B------:R0:W-:Y:S04]  /*42400*/  STS.U16 [R2+UR5+0x2100], R23 ;  /* 0x0021001702007988 */ /* 0x0001e80008000405 */
[----:B------:R1:W-:Y:S04]  /*42410*/  STS.U16 [R2+UR5+0x2200], R29 ;  /* 0x0022001d02007988 */ /* 0x0003e80008000405 */
[----:B0-----:R-:W3:Y:S04]  /*42420*/  LDL.LU R23, [R1+0x14d8] ;  /* 0x0014d80001177983 */ /* 0x001ee80000300800 */
[----:B-1----:R-:W3:Y:S04]  /*42430*/  LDL.LU R29, [R1+0x14d4] ;  /* 0x0014d400011d7983 */ /* 0x002ee80000300800 */
[----:B------:R-:W-:Y:S04]  /*42440*/  STS.U16 [R2+UR5+0x2180], R24 ;  /* 0x0021801802007988 */ /* 0x000fe80008000405 */
[----:B------:R-:W-:Y:S04]  /*42450*/  STS.U16 [R2+UR5+0x280], R16 ;  /* 0x0002801002007988 */ /* 0x000fe80008000405 */
[----:B------:R-:W-:Y:S04]  /*42460*/  STS.U16 [R2+UR5+0x300], R17 ;  /* 0x0003001102007988 */ /* 0x000fe80008000405 */
[----:B------:R-:W-:Y:S04]  /*42470*/  STS.U16 [R2+UR5+0x380], R18 ;  /* 0x0003801202007988 */ /* 0x000fe80008000405 */
[----:B------:R-:W-:Y:S04]  /*42480*/  STS.U16 [R2+UR5+0x2000], R19 ;  /* 0x0020001302007988 */ /* 0x000fe80008000405 */
[----:B------:R-:W-:Y:S04]  /*42490*/  STS.U16 [R2+UR5+0x2080], R20 ;  /* 0x0020801402007988 */ /* 0x000fe80008000405 */
[----:B--2---:R0:W-:Y:S04]  /*424a0*/  STS.U16 [R2+UR5+0x2280], R27 ;  /* 0x0022801b02007988 */ /* 0x0041e80008000405 */
[----:B0-----:R-:W2:Y:S04]  /*424b0*/  LDL.LU R27, [R1+0x13f0] ;  /* 0x0013f000011b7983 */ /* 0x001ea80000300800 */
[----:B----4-:R0:W-:Y:S04]  /*424c0*/  STS.U16 [R2+UR5+0x2300], R0 ;  /* 0x0023000002007988 */ /* 0x0101e80008000405 */
[----:B------:R-:W4:Y:S04]  /*424d0*/  LDL.LU R24, [R1+0x13ec] ;  /* 0x0013ec0001187983 */ /* 0x000f280000300800 */
[----:B------:R1:W-:Y:S04]  /*424e0*/  STS.U16 [R2+UR5+0x2380], R25 ;  /* 0x0023801902007988 */ /* 0x0003e80008000405 */
[----:B0-----:R-:W4:Y:S04]  /*424f0*/  LDL.LU R0, [R1+0x13e8] ;  /* 0x0013e80001007983 */ /* 0x001f280000300800 */
[----:B-1----:R-:W4:Y:S04]  /*42500*/  LDL.LU R25, [R1+0x13e4] ;  /* 0x0013e40001197983 */ /* 0x002f280000300800 */
[----:B------:R-:W4:Y:S04]  /*42510*/  LDL.LU R16, [R1+0x13e0] ;  /* 0x0013e00001107983 */ /* 0x000f280000300800 */
[----:B------:R-:W4:Y:S04]  /*42520*/  LDL.LU R17, [R1+0x13dc] ;  /* 0x0013dc0001117983 */ /* 0x000f280000300800 */
[----:B------:R-:W4:Y:S04]  /*42530*/  LDL.LU R18, [R1+0x13d8] ;  /* 0x0013d80001127983 */ /* 0x000f280000300800 */
[----:B------:R-:W4:Y:S04]  /*42540*/  LDL.LU R19, [R1+0x13d4] ;  /* 0x0013d40001137983 */ /* 0x000f280000300800 */
[----:B------:R0:W-:Y:S04]  /*42550*/  STS.U16 [R2+UR5+0x4000], R21 ;  /* 0x0040001502007988 */ /* 0x0001e80008000405 */
[----:B------:R-:W4:Y:S04]  /*42560*/  LDL.LU R20, [R1+0x12f0] ;  /* 0x0012f00001147983 */ /* 0x000f280000300800 */
[----:B------:R1:W-:Y:S04]  /*42570*/  STS.U16 [R2+UR5+0x4080], R22 ;  /* 0x0040801602007988 */ /* 0x0003e80008000405 */
[----:B---3--:R3:W-:Y:S04]  /*42580*/  STS.U16 [R2+UR5+0x4100], R26 ;  /* 0x0041001a02007988 */ /* 0x0087e80008000405 */
[----:B0-----:R-:W4:Y:S04]  /*42590*/  LDL.LU R21, [R1+0x12ec] ;  /* 0x0012ec0001157983 */ /* 0x001f280000300800 */
[----:B-1----:R-:W4:Y:S04]  /*425a0*/  LDL.LU R22, [R1+0x12e8] ;  /* 0x0012e80001167983 */ /* 0x002f280000300800 */
[----:B---3--:R-:W3:Y:S04]  /*425b0*/  LDL.LU R26, [R1+0x12e4] ;  /* 0x0012e400011a7983 */ /* 0x008ee80000300800 */
[----:B------:R0:W-:Y:S04]  /*425c0*/  STS.U16 [R2+UR5+0x6380], R29 ;  /* 0x0063801d02007988 */ /* 0x0001e80008000405 */
[----:B0-----:R-:W3:Y:S04]  /*425d0*/  LDL.LU R29, [R1+0x12e0] ;  /* 0x0012e000011d7983 */ /* 0x001ee80000300800 */
[----:B------:R-:W-:Y:S04]  /*425e0*/  STS.U16 [R2+UR5+0x6300], R23 ;  /* 0x0063001702007988 */ /* 0x000fe80008000405 */
        /* <DEDUP_REMOVED lines=14> */
[----:B------:R1:W-:Y:S04]  /*426d0*/  STS.U16 [R2+UR5+0x8080], R24 ;  /* 0x0080801802007988 */ /* 0x0003e80008000405 */
[----:B------:R4:W-:Y:S04]  /*426e0*/  STS.U16 [R2+UR5+0x8180], R25 ;  /* 0x0081801902007988 */ /* 0x0009e80008000405 */
[----:B0-----:R-:W2:Y:S04]  /*426f0*/  LDL.LU R0, [R1+0x12d8] ;  /* 0x0012d80001007983 */ /* 0x001ea80000300800 */
[----:B------:R-:W2:Y:S04]  /*42700*/  LDL.LU R23, [R1+0x12d4] ;  /* 0x0012d40001177983 */ /* 0x000ea80000300800 */
[----:B-1----:R-:W2:Y:S04]  /*42710*/  LDL.LU R24, [R1+0x11f0] ;  /* 0x0011f00001187983 */ /* 0x002ea80000300800 */
[----:B----4-:R-:W4:Y:S04]  /*42720*/  LDL.LU R25, [R1+0x11ec] ;  /* 0x0011ec0001197983 */ /* 0x010f280000300800 */
        /* <DEDUP_REMOVED lines=10> */
[----:B------:R0:W-:Y:S04]  /*427d0*/  STS.U16 [R2+UR5+0xa080], R21 ;  /* 0x00a0801502007988 */ /* 0x0001e80008000405 */
[----:B------:R-:W4:Y:S04]  /*427e0*/  LDL.LU R15, [R1+0x10e0] ;  /* 0x0010e000010f7983 */ /* 0x000f280000300800 */
[----:B---3--:R1:W-:Y:S04]  /*427f0*/  STS.U16 [R2+UR5+0xa180], R26 ;  /* 0x00a1801a02007988 */ /* 0x0083e80008000405 */
[----:B------:R3:W-:Y:S04]  /*42800*/  STS.U16 [R2+UR5+0xa200], R29 ;  /* 0x00a2001d02007988 */ /* 0x0007e80008000405 */
        /* <DEDUP_REMOVED lines=10> */
[----:B--2---:R0:W-:Y:S04]  /*428b0*/  STS.U16 [R2+UR5+0xa280], R27 ;  /* 0x00a2801b02007988 */ /* 0x0041e80008000405 */
[----:B0-----:R-:W2:Y:S04]  /*428c0*/  LDL.LU R27, [R1+0xfec] ;  /* 0x000fec00011b7983 */ /* 0x001ea80000300800 */
[----:B------:R0:W-:Y:S04]  /*428d0*/  STS.U16 [R2+UR5+0xa300], R0 ;  /* 0x00a3000002007988 */ /* 0x0001e80008000405 */
[----:B0-----:R-:W2:Y:S04]  /*428e0*/  LDL.LU R0, [R1+0xfe8] ;  /* 0x000fe80001007983 */ /* 0x001ea80000300800 */
[----:B------:R-:W2:Y:S04]  /*428f0*/  LDL.LU R16, [R1+0xfe4] ;  /* 0x000fe40001107983 */ /* 0x000ea80000300800 */
[----:B------:R-:W2:Y:S04]  /*42900*/  LDL.LU R17, [R1+0xfe0] ;  /* 0x000fe00001117983 */ /* 0x000ea80000300800 */
[----:B------:R-:W2:Y:S04]  /*42910*/  LDL.LU R18, [R1+0xfdc] ;  /* 0x000fdc0001127983 */ /* 0x000ea80000300800 */
[----:B------:R-:W2:Y:S04]  /*42920*/  LDL.LU R19, [R1+0xfd8] ;  /* 0x000fd80001137983 */ /* 0x000ea80000300800 */
[----:B------:R0:W-:Y:S04]  /*42930*/  STS.U16 [R2+UR5+0xa380], R23 ;  /* 0x00a3801702007988 */ /* 0x0001e80008000405 */
[----:B------:R-:W2:Y:S04]  /*42940*/  LDL.LU R20, [R1+0xfd4] ;  /* 0x000fd40001147983 */ /* 0x000ea80000300800 */
[----:B------:R1:W-:Y:S04]  /*42950*/  STS.U16 [R2+UR5+0xc000], R24 ;  /* 0x00c0001802007988 */ /* 0x0003e80008000405 */
[----:B----4-:R4:W-:Y:S04]  /*42960*/  STS.U16 [R2+UR5+0xc080], R25 ;  /* 0x00c0801902007988 */ /* 0x0109e80008000405 */
[----:B0-----:R-:W2:Y:S04]  /*42970*/  LDL.LU R23, [R1+0xef0] ;  /* 0x000ef00001177983 */ /* 0x001ea80000300800 */
[----:B-1----:R-:W2:Y:S04]  /*42980*/  LDL.LU R24, [R1+0xeec] ;  /* 0x000eec0001187983 */ /* 0x002ea80000300800 */
[----:B----4-:R-:W4:Y:S04]  /*42990*/  LDL.LU R25, [R1+0xee8] ;  /* 0x000ee80001197983 */ /* 0x010f280000300800 */
[----:B------:R0:W-:Y:S04]  /*429a0*/  STS.U16 [R2+UR5+0xe300], R26 ;  /* 0x00e3001a02007988 */ /* 0x0001e80008000405 */
[----:B---3--:R1:W-:Y:S04]  /*429b0*/  STS.U16 [R2+UR5+0xe380], R29 ;  /* 0x00e3801d02007988 */ /* 0x0083e80008000405 */
        /* <DEDUP_REMOVED lines=17> */
[----:B------:R-:W2:Y:S04]  /*42ad0*/  LDL.LU R21, [R1+0xed8] ;  /* 0x000ed80001157983 */ /* 0x000ea80000300800 */
[----:B------:R0:W-:Y:S04]  /*42ae0*/  STS.U16 [R2+UR5+0x10100], R0 ;  /* 0x0101000002007988 */ /* 0x0001e80008000405 */
[----:B------:R-:W2:Y:S04]  /*42af0*/  LDL.LU R22, [R1+0xed4] ;  /* 0x000ed40001167983 */ /* 0x000ea80000300800 */
[----:B0-----:R-:W2:Y:S04]  /*42b00*/  LDL.LU R0, [R1+0xdec] ;  /* 0x000dec0001007983 */ /* 0x001ea80000300800 */
        /* <DEDUP_REMOVED lines=14> */
[----:B---3--:R3:W-:Y:S04]  /*42bf0*/  STS.U16 [R2+UR5+0x12180], R26 ;  /* 0x0121801a02007988 */ /* 0x0087e80008000405 */
[----:B0-----:R-:W2:Y:S04]  /*42c00*/  LDL.LU R23, [R1+0x4d8] ;  /* 0x0004d80001177983 */ /* 0x001ea80000300800 */
[----:B-1----:R-:W2:Y:S04]  /*42c10*/  LDL.LU R24, [R1+0x4d4] ;  /* 0x0004d40001187983 */ /* 0x002ea80000300800 */
[----:B----4-:R-:W4:Y:S04]  /*42c20*/  LDL.LU R25, [R1+0x4d0] ;  /* 0x0004d00001197983 */ /* 0x010f280000300800 */
[----:B------:R0:W-:Y:S04]  /*42c30*/  STS.U16 [R2+UR5+0x12200], R29 ;  /* 0x0122001d02007988 */ /* 0x0001e80008000405 */
[----:B---3--:R-:W3:Y:S04]  /*42c40*/  LDL.LU R26, [R1+0x4cc] ;  /* 0x0004cc00011a7983 */ /* 0x008ee80000300800 */
        /* <DEDUP_REMOVED lines=15> */
[----:B------:R1:W-:Y:S04]  /*42d40*/  STS.U16 [R2+UR5+0x14000], R0 ;  /* 0x0140000002007988 */ /* 0x0003e80008000405 */
[----:B0-----:R-:W2:Y:S04]  /*42d50*/  LDL.LU R21, [R1+0x35c] ;  /* 0x00035c0001157983 */ /* 0x001ea80000300800 */
[----:B-1----:R-:W2:Y:S04]  /*42d60*/  LDL.LU R22, [R1+0x258] ;  /* 0x0002580001167983 */ /* 0x002ea80000300800 */
[----:B------:R-:W2:Y:S04]  /*42d70*/  LDL.LU R0, [R1+0x254] ;  /* 0x0002540001007983 */ /* 0x000ea80000300800 */
[----:B------:R0:W-:Y:S04]  /*42d80*/  STS.U16 [R2+UR5+0x16200], R23 ;  /* 0x0162001702007988 */ /* 0x0001e80008000405 */
[----:B------:R1:W-:Y:S04]  /*42d90*/  STS.U16 [R2+UR5+0x16280], R24 ;  /* 0x0162801802007988 */ /* 0x0003e80008000405 */
[----:B0-----:R-:W2:Y:S04]  /*42da0*/  LDL.LU R23, [R1+0x250] ;  /* 0x0002500001177983 */ /* 0x001ea80000300800 */
[----:B-1----:R-:W2:Y:S04]  /*42db0*/  LDL.LU R24, [R1+0x24c] ;  /* 0x00024c0001187983 */ /* 0x002ea80000300800 */
[----:B---3--:R0:W-:Y:S04]  /*42dc0*/  STS.U16 [R2+UR5+0x18000], R29 ;  /* 0x0180001d02007988 */ /* 0x0081e80008000405 */
[----:B0-----:R-:W3:Y:S04]  /*42dd0*/  LDL.LU R29, [R1+0x248] ;  /* 0x00024800011d7983 */ /* 0x001ee80000300800 */
[----:B----4-:R0:W-:Y:S04]  /*42de0*/  STS.U16 [R2+UR5+0x16300], R25 ;  /* 0x0163001902007988 */ /* 0x0101e80008000405 */
[----:B0-----:R-:W4:Y:S04]  /*42df0*/  LDL.LU R25, [R1+0x244] ;  /* 0x0002440001197983 */ /* 0x001f280000300800 */
[----:B------:R0:W-:Y:S04]  /*42e00*/  STS.U16 [R2+UR5+0x16380], R26 ;  /* 0x0163801a02007988 */ /* 0x0001e80008000405 */
[----:B0-----:R-:W4:Y:S04]  /*42e10*/  LDL.LU R26, [R1+0x240] ;  /* 0x00024000011a7983 */ /* 0x001f280000300800 */
        /* <DEDUP_REMOVED lines=30> */
[----:B------:R1:W-:Y:S04]  /*43000*/  STS.U16 [R2+UR5+0x1a180], R24 ;  /* 0x01a1801802007988 */ /* 0x0003e80008000405 */
[----:B0-----:R-:W2:Y:S04]  /*43010*/  LDL.LU R17, [R1+0x74] ;  /* 0x0000740001117983 */ /* 0x001ea80000300800 */
[----:B-1----:R-:W2:Y:S04]  /*43020*/  LDL.LU R23, [R1+0x70] ;  /* 0x0000700001177983 */ /* 0x002ea80000300800 */
[----:B------:R-:W2:Y:S04]  /*43030*/  LDL.LU R24, [R1+0x6c] ;  /* 0x00006c0001187983 */ /* 0x000ea80000300800 */
[----:B---3--:R0:W-:Y:S04]  /*43040*/  STS.U16 [R2+UR5+0x1a200], R29 ;  /* 0x01a2001d02007988 */ /* 0x0081e80008000405 */
[----:B------:R1:W-:Y:S04]  /*43050*/  STS.U16 [R2+UR5+0x18200], R18 ;  /* 0x0182001202007988 */ /* 0x0003e80008000405 */
[----:B------:R3:W-:Y:S04]  /*43060*/  STS.U16 [R2+UR5+0x18280], R19 ;  /* 0x0182801302007988 */ /* 0x0007e80008000405 */
[----:B0-----:R-:W2:Y:S04]  /*43070*/  LDL.LU R29, [R1+0x17d4] ;  /* 0x0017d400011d7983 */ /* 0x001ea80000300800 */
[----:B-1----:R-:W2:Y:S04]  /*43080*/  LDL.LU R18, [R1+0x17d0] ;  /* 0x0017d00001127983 */ /* 0x002ea80000300800 */
[----:B------:R0:W-:Y:S04]  /*43090*/  STS.U16 [R2+UR5+0x18300], R20 ;  /* 0x0183001402007988 */ /* 0x0001e80008000405 */
[----:B---3--:R-:W3:Y:S04]  /*430a0*/  LDL.LU R19, [R1+0x17cc] ;  /* 0x0017cc0001137983 */ /* 0x008ee80000300800 */
[----:B------:R1:W-:Y:S04]  /*430b0*/  STS.U16 [R2+UR5+0x18380], R21 ;  /* 0x0183801502007988 */ /* 0x0003e80008000405 */
[----:B------:R1:W-:Y:S04]  /*430c0*/  STS.U16 [R2+UR5+0x1a000], R22 ;  /* 0x01a0001602007988 */ /* 0x0003e80008000405 */
[----:B----4-:R4:W-:Y:S04]  /*430d0*/  STS.U16 [R2+UR5+0x1a280], R25 ;  /* 0x01a2801902007988 */ /* 0x0109e80008000405 */
[----:B0-----:R-:W3:Y:S04]  /*430e0*/  LDL.LU R20, [R1+0x17c8] ;  /* 0x0017c80001147983 */ /* 0x001ee80000300800 */
[----:B-1----:R-:W3:Y:S04]  /*430f0*/  LDL.LU R21, [R1+0x17c4] ;  /* 0x0017c40001157983 */ /* 0x002ee80000300800 */
[----:B------:R-:W3:Y:S04]  /*43100*/  LDL.LU R22, [R1+0x17c0] ;  /* 0x0017c00001167983 */ /* 0x000ee80000300800 */
[----:B----4-:R-:W4:Y:S04]  /*43110*/  LDL.LU R25, [R1+0x17bc] ;  /* 0x0017bc0001197983 */ /* 0x010f280000300800 */
[----:B------:R0:W-:Y:S04]  /*43120*/  STS.U16 [R2+UR5+0x1a300], R26 ;  /* 0x01a3001a02007988 */ /* 0x0001e80008000405 */
[----:B0-----:R-:W3:Y:S04]  /*43130*/  LDL.LU R26, [R1+0x17b8] ;  /* 0x0017b800011a7983 */ /* 0x001ee80000300800 */
[----:B--2---:R0:W-:Y:S04]  /*43140*/  STS.U16 [R2+UR5+0x1a380], R27 ;  /* 0x01a3801b02007988 */ /* 0x0041e80008000405 */
[----:B0-----:R-:W2:Y:S04]  /*43150*/  LDL.LU R27, [R1+0x16d4] ;  /* 0x0016d400011b7983 */ /* 0x001ea80000300800 */
[----:B------:R0:W-:Y:S04]  /*43160*/  STS.U16 [R2+UR5+0x1c100], R4 ;  /* 0x01c1000402007988 */ /* 0x0001e80008000405 */
[----:B------:R1:W-:Y:S01]  /*43170*/  STS.U16 [R2+UR5+0x1e200], R0 ;  /* 0x01e2000002007988 */ /* 0x0003e20008000405 */
[----:B0-----:R-:W-:-:S03]  /*43180*/  LOP3.LUT R4, R2, 0x10, RZ, 0x3c, !PT ;  /* 0x0000001002047812 */ /* 0x001fc600078e3cff */
[----:B-1----:R-:W2:Y:S04]  /*43190*/  LDL.LU R0, [R1+0x16d0] ;  /* 0x0016d00001007983 */ /* 0x002ea80000300800 */
[----:B------:R0:W-:Y:S04]  /*431a0*/  STS.U16 [R2+UR5+0x1e300], R23 ;  /* 0x01e3001702007988 */ /* 0x0001e80008000405 */
[----:B------:R-:W-:Y:S04]  /*431b0*/  STL [R1+0x3de0], R2 ;  /* 0x003de00201007387 */ /* 0x000fe80000100800 */
        /* <DEDUP_REMOVED lines=12> */
[----:B------:R1:W-:Y:S04]  /*43280*/  STS.U16 [R2+UR5+0x1e380], R24 ;  /* 0x01e3801802007988 */ /* 0x0003e80008000405 */
[----:B0-----:R-:W2:Y:S04]  /*43290*/  LDL.LU R23, [R1+0x16cc] ;  /* 0x0016cc0001177983 */ /* 0x001ea80000300800 */
[----:B------:R0:W-:Y:S01]  /*432a0*/  STS.U16 [R4+UR5+0x400], R29 ;  /* 0x0004001d04007988 */ /* 0x0001e20008000405 */
[----:B------:R-:W-:-:S03]  /*432b0*/  ISETP.GE.AND P0, PT, R3, R11, PT ;  /* 0x0000000b0300720c */ /* 0x000fc60003f06270 */
[----:B-1----:R-:W2:Y:S04]  /*432c0*/  LDL.LU R24, [R1+0x16c8] ;  /* 0x0016c80001187983 */ /* 0x002ea80000300800 */
[----:B0-----:R-:W2:Y:S04]  /*432d0*/  LDL.LU R29, [R1+0x16c4] ;  /* 0x0016c400011d7983 */ /* 0x001ea80000300800 */
[----:B------:R-:W2:Y:S04]  /*432e0*/  LDL.LU R11, [R1+0x16c0] ;  /* 0x0016c000010b7983 */ /* 0x000ea80000300800 */
[----:B------:R-:W2:Y:S04]  /*432f0*/  LDL.LU R3, [R1+0x16bc] ;  /* 0x0016bc0001037983 */ /* 0x000ea80000300800 */
[----:B------:R-:W2:Y:S04]  /*43300*/  LDL.LU R13, [R1+0x16b8] ;  /* 0x0016b800010d7983 */ /* 0x000ea80000300800 */
[----:B------:R-:W2:Y:S04]  /*43310*/  LDL.LU R12, [R1+0x15d4] ;  /* 0x0015d400010c7983 */ /* 0x000ea80000300800 */
[----:B------:R-:W2:Y:S04]  /*43320*/  LDL.LU R28, [R1+0x15d0] ;  /* 0x0015d000011c7983 */ /* 0x000ea80000300800 */
[----:B------:R-:W2:Y:S04]  /*43330*/  LDL.LU R5, [R1+0x15cc] ;  /* 0x0015cc0001057983 */ /* 0x000ea80000300800 */
[----:B------:R-:W-:Y:S04]  /*43340*/  STS.U16 [R4+UR5+0x480], R18 ;  /* 0x0004801204007988 */ /* 0x000fe80008000405 */
[----:B------:R-:W2:Y:S04]  /*43350*/  LDL.LU R6, [R1+0x15c8] ;  /* 0x0015c80001067983 */ /* 0x000ea80000300800 */
[----:B---3--:R-:W-:Y:S04]  /*43360*/  STS.U16 [R4+UR5+0x500], R19 ;  /* 0x0005001304007988 */ /* 0x008fe80008000405 */
[----:B------:R-:W3:Y:S04]  /*43370*/  LDL.LU R7, [R1+0x15c0] ;  /* 0x0015c00001077983 */ /* 0x000ee80000300800 */
[----:B------:R-:W-:Y:S04]  /*43380*/  STS.U16 [R4+UR5+0x580], R20 ;  /* 0x0005801404007988 */ /* 0x000fe80008000405 */
[----:B------:R-:W3:Y:S04]  /*43390*/  LDL.LU R8, [R1+0x15bc] ;  /* 0x0015bc0001087983 */ /* 0x000ee80000300800 */
[----:B------:R-:W-:Y:S04]  /*433a0*/  STS.U16 [R4+UR5+0x600], R21 ;  /* 0x0006001504007988 */ /* 0x000fe80008000405 */
[----:B------:R-:W3:Y:S04]  /*433b0*/  LDL.LU R9, [R1+0x15b8] ;  /* 0x0015b80001097983 */ /* 0x000ee80000300800 */
[----:B------:R-:W-:Y:S04]  /*433c0*/  STS.U16 [R4+UR5+0x680], R22 ;  /* 0x0006801604007988 */ /* 0x000fe80008000405 */
[----:B------:R-:W3:Y:S04]  /*433d0*/  LDL.LU R10, [R1+0x15b4] ;  /* 0x0015b400010a7983 */ /* 0x000ee80000300800 */
[----:B----4-:R0:W-:Y:S04]  /*433e0*/  STS.U16 [R4+UR5+0x700], R25 ;  /* 0x0007001904007988 */ /* 0x0101e80008000405 */
[----:B------:R-:W4:Y:S04]  /*433f0*/  LDL.LU R14, [R1+0x14d0] ;  /* 0x0014d000010e7983 */ /* 0x000f280000300800 */
[----:B0-----:R-:W4:Y:S04]  /*43400*/  LDL.LU R25, [R1+0x14cc] ;  /* 0x0014cc0001197983 */ /* 0x001f280000300800 */
[----:B------:R-:W4:Y:S04]  /*43410*/  LDL.LU R15, [R1+0x14c8] ;  /* 0x0014c800010f7983 */ /* 0x000f280000300800 */
[----:B------:R-:W4:Y:S04]  /*43420*/  LDL.LU R16, [R1+0x14c4] ;  /* 0x0014c40001107983 */ /* 0x000f280000300800 */
[----:B------:R0:W-:Y:S04]  /*43430*/  STS.U16 [R4+UR5+0x780], R26 ;  /* 0x0007801a04007988 */ /* 0x0001e80008000405 */
[----:B------:R-:W4:Y:S04]  /*43440*/  LDL.LU R17, [R1+0x14c0] ;  /* 0x0014c00001117983 */ /* 0x000f280000300800 */
[----:B0-----:R-:W4:Y:S04]  /*43450*/  LDL.LU R26, [R1+0x14bc] ;  /* 0x0014bc00011a7983 */ /* 0x001f280000300800 */
        /* <DEDUP_REMOVED lines=11> */
[----:B0-----:R-:W2:Y:S04]  /*43510*/  LDL.LU R23, [R1+0x13bc] ;  /* 0x0013bc0001177983 */ /* 0x001ea80000300800 */
[----:B------:R0:W-:Y:S04]  /*43520*/  STS.U16 [R4+UR5+0x2600], R29 ;  /* 0x0026001d04007988 */ /* 0x0001e80008000405 */
[----:B------:R-:W-:Y:S04]  /*43530*/  STS.U16 [R4+UR5+0x2680], R11 ;  /* 0x0026800b04007988 */ /* 0x000fe80008000405 */
[----:B------:R-:W-:Y:S04]  /*43540*/  STS.U16 [R4+UR5+0x2700], R3 ;  /* 0x0027000304007988 */ /* 0x000fe80008000405 */
[----:B------:R-:W-:Y:S04]  /*43550*/  STS.U16 [R4+UR5+0x2780], R13 ;  /* 0x0027800d04007988 */ /* 0x000fe80008000405 */
[----:B------:R-:W-:Y:S04]  /*43560*/  STS.U16 [R4+UR5+0x4400], R12 ;  /* 0x0044000c04007988 */ /* 0x000fe80008000405 */
[----:B-1----:R-:W2:Y:S04]  /*43570*/  LDL.LU R24, [R1+0x13b8] ;  /* 0x0013b80001187983 */ /* 0x002ea80000300800 */
[----:B0-----:R-:W2:Y:S04]  /*43580*/  LDL.LU R29, [R1+0x13b4] ;  /* 0x0013b400011d7983 */ /* 0x001ea80000300800 */
[----:B------:R-:W-:Y:S04]  /*43590*/  STS.U16 [R4+UR5+0x4480], R28 ;  /* 0x0044801c04007988 */ /* 0x000fe80008000405 */
[----:B------:R-:W-:Y:S04]  /*435a0*/  STS.U16 [R4+UR5+0x4500], R5 ;  /* 0x0045000504007988 */ /* 0x000fe80008000405 */
[----:B------:R-:W-:Y:S04]  /*435b0*/  STS.U16 [R4+UR5+0x4580], R6 ;  /* 0x0045800604007988 */ /* 0x000fe80008000405 */
[----:B---3--:R-:W-:Y:S04]  /*435c0*/  STS.U16 [R4+UR5+0x4600], R7 ;  /* 0x0046000704007988 */ /* 0x008fe80008000405 */
[----:B------:R-:W-:Y:S04]  /*435d0*/  STS.U16 [R4+UR5+0x4680], R8 ;  /* 0x0046800804007988 */ /* 0x000fe80008000405 */
[----:B------:R-:W-:Y:S04]  /*435e0*/  STS.U16 [R4+UR5+0x4700], R9 ;  /* 0x0047000904007988 */ /* 0x000fe80008000405 */
[----:B------:R-:W-:Y:S04]  /*435f0*/  STS.U16 [R4+UR5+0x4780], R10 ;  /* 0x0047800a04007988 */ /* 0x000fe80008000405 */
[----:B----4-:R-:W-:Y:S04]  /*43600*/  STS.U16 [R4+UR5+0x6400], R14 ;  /* 0x0064000e04007988 */ /* 0x010fe80008000405 */
[----:B------:R0:W-:Y:S04]  /*43610*/  STS.U16 [R4+UR5+0x6480], R25 ;  /* 0x0064801904007988 */ /* 0x0001e80008000405 */
[----:B0-----:R-:W3:Y:S04]  /*43620*/  LDL.LU R25, [R1+0x12d0] ;  /* 0x0012d00001197983 */ /* 0x001ee80000300800 */
[----:B------:R-:W-:Y:S04]  /*43630*/  STS.U16 [R4+UR5+0x6500], R15 ;  /* 0x0065000f04007988 */ /* 0x000fe80008000405 */
[----:B------:R-:W-:Y:S04]  /*43640*/  STS.U16 [R4+UR5+0x6580], R16 ;  /* 0x0065801004007988 */ /* 0x000fe80008000405 */
[----:B------:R-:W-:Y:S04]  /*43650*/  STS.U16 [R4+UR5+0x6600], R17 ;  /* 0x0066001104007988 */ /* 0x000fe80008000405 */
[----:B------:R0:W-:Y:S04]  /*43660*/  STS.U16 [R4+UR5+0x6680], R26 ;  /* 0x0066801a04007988 */ /* 0x0001e80008000405 */
[----:B0-----:R-:W4:Y:S04]  /*43670*/  LDL.LU R26, [R1+0x12cc] ;  /* 0x0012cc00011a7983 */ /* 0x001f280000300800 */
[----:B--2---:R0:W-:Y:S04]  /*43680*/  STS.U16 [R4+UR5+0x6700], R27 ;  /* 0x0067001b04007988 */ /* 0x0041e80008000405 */
[----:B0-----:R-:W2:Y:S04]  /*43690*/  LDL.LU R27, [R1+0x12c8] ;  /* 0x0012c800011b7983 */ /* 0x001ea80000300800 */
[----:B------:R0:W-:Y:S04]  /*436a0*/  STS.U16 [R4+UR5+0x6780], R0 ;  /* 0x0067800004007988 */ /* 0x0001e80008000405 */
[----:B------:R-:W-:Y:S04]  /*436b0*/  STS.U16 [R4+UR5+0x8400], R18 ;  /* 0x0084001204007988 */ /* 0x000fe80008000405 */
[----:B------:R-:W-:Y:S04]  /*436c0*/  STS.U16 [R4+UR5+0x8480], R19 ;  /* 0x0084801304007988 */ /* 0x000fe80008000405 */
[----:B------:R-:W-:Y:S04]  /*436d0*/  STS.U16 [R4+UR5+0x8500], R20 ;  /* 0x0085001404007988 */ /* 0x000fe80008000405 */
        /* <DEDUP_REMOVED lines=10> */
[----:B------:R-:W-:Y:S04]  /*43780*/  STS.U16 [R4+UR5+0x8600], R22 ;  /* 0x0086001604007988 */ /* 0x000fe80008000405 */
[----:B------:R-:W2:Y:S04]  /*43790*/  LDL.LU R8, [R1+0x11c0] ;  /* 0x0011c00001087983 */ /* 0x000ea80000300800 */
[----:B------:R-:W-:Y:S04]  /*437a0*/  STS.U16 [R4+UR5+0x8680], R23 ;  /* 0x0086801704007988 */ /* 0x000fe80008000405 */
[----:B------:R-:W2:Y:S04]  /*437b0*/  LDL.LU R9, [R1+0x11bc] ;  /* 0x0011bc0001097983 */ /* 0x000ea80000300800 */
[----:B------:R-:W-:Y:S04]  /*437c0*/  STS.U16 [R4+UR5+0x8700], R24 ;  /* 0x0087001804007988 */ /* 0x000fe80008000405 */
        /* <DEDUP_REMOVED lines=9> */
[----:B---3--:R0:W-:Y:S04]  /*43860*/  STS.U16 [R4+UR5+0xa400], R25 ;  /* 0x00a4001904007988 */ /* 0x0081e80008000405 */
[----:B0-----:R-:W3:Y:S04]  /*43870*/  LDL.LU R25, [R1+0x10b8] ;  /* 0x0010b80001197983 */ /* 0x001ee80000300800 */
[----:B------:R-:W3:Y:S04]  /*43880*/  LDL.LU R18, [R1+0x10b4] ;  /* 0x0010b40001127983 */ /* 0x000ee80000300800 */
[----:B------:R-:W3:Y:S04]  /*43890*/  LDL.LU R19, [R1+0xfd0] ;  /* 0x000fd00001137983 */ /* 0x000ee80000300800 */
[----:B------:R-:W3:Y:S04]  /*438a0*/  LDL.LU R20, [R1+0xfcc] ;  /* 0x000fcc0001147983 */ /* 0x000ee80000300800 */
[----:B------:R-:W3:Y:S04]  /*438b0*/  LDL.LU R21, [R1+0xfc8] ;  /* 0x000fc80001157983 */ /* 0x000ee80000300800 */
[----:B----4-:R0:W-:Y:S04]  /*438c0*/  STS.U16 [R4+UR5+0xa480], R26 ;  /* 0x00a4801a04007988 */ /* 0x0101e80008000405 */
[----:B------:R-:W4:Y:S04]  /*438d0*/  LDL.LU R22, [R1+0xfc4] ;  /* 0x000fc40001167983 */ /* 0x000f280000300800 */
[----:B0-----:R-:W4:Y:S04]  /*438e0*/  LDL.LU R26, [R1+0xfc0] ;  /* 0x000fc000011a7983 */ /* 0x001f280000300800 */
[----:B--2---:R0:W-:Y:S04]  /*438f0*/  STS.U16 [R4+UR5+0xa500], R27 ;  /* 0x00a5001b04007988 */ /* 0x0041e80008000405 */
[----:B0-----:R-:W2:Y:S04]  /*43900*/  LDL.LU R27, [R1+0xfbc] ;  /* 0x000fbc00011b7983 */ /* 0x001ea80000300800 */
[----:B------:R0:W-:Y:S04]  /*43910*/  STS.U16 [R4+UR5+0xa580], R0 ;  /* 0x00a5800004007988 */ /* 0x0001e80008000405 */
        /* <DEDUP_REMOVED lines=9> */
[----:B0-----:R-:W2:Y:S04]  /*439b0*/  LDL.LU R0, [R1+0xfb8] ;  /* 0x000fb80001007983 */ /* 0x001ea80000300800 */
[----:B------:R-:W-:Y:S04]  /*439c0*/  STS.U16 [R4+UR5+0xc680], R9 ;  /* 0x00c6800904007988 */ /* 0x000fe80008000405 */
[----:B------:R-:W-:Y:S04]  /*439d0*/  STS.U16 [R4+UR5+0xc700], R10 ;  /* 0x00c7000a04007988 */ /* 0x000fe80008000405 */
[----:B------:R-:W-:Y:S04]  /*439e0*/  STS.U16 [R4+UR5+0xc780], R14 ;  /* 0x00c7800e04007988 */ /* 0x000fe80008000405 */
[----:B------:R0:W-:Y:S04]  /*439f0*/  STS.U16 [R4+UR5+0xe400], R29 ;  /* 0x00e4001d04007988 */ /* 0x0001e80008000405 */
[----:B------:R-:W-:Y:S04]  /*43a00*/  STS.U16 [R4+UR5+0xe480], R15 ;  /* 0x00e4800f04007988 */ /* 0x000fe80008000405 */
[----:B------:R-:W-:Y:S04]  /*43a10*/  STS.U16 [R4+UR5+0xe500], R16 ;  /* 0x00e5001004007988 */ /* 0x000fe80008000405 */
[----:B0-----:R-:W2:Y:S04]  /*43a20*/  LDL.LU R29, [R1+0xfb4] ;  /* 0x000fb400011d7983 */ /* 0x001ea80000300800 */
[----:B------:R-:W-:Y:S04]  /*43a30*/  STS.U16 [R4+UR5+0xe580], R17 ;  /* 0x00e5801104007988 */ /* 0x000fe80008000405 */
[----:B------:R0:W-:Y:S04]  /*43a40*/  STS.U16 [R4+UR5+0xe600], R23 ;  /* 0x00e6001704007988 */ /* 0x0001e80008000405 */
[----:B------:R1:W-:Y:S04]  /*43a50*/  STS.U16 [R4+UR5+0xe680], R24 ;  /* 0x00e6801804007988 */ /* 0x0003e80008000405 */
[----:B0-----:R-:W2:Y:S04]  /*43a60*/  LDL.LU R23, [R1+0xed0] ;  /* 0x000ed00001177983 */ /* 0x001ea80000300800 */
[----:B-1----:R-:W2:Y:S04]  /*43a70*/  LDL.LU R24, [R1+0xecc] ;  /* 0x000ecc0001187983 */ /* 0x002ea80000300800 */
[----:B---3--:R0:W-:Y:S04]  /*43a80*/  STS.U16 [R4+UR5+0xe700], R25 ;  /* 0x00e7001904007988 */ /* 0x0081e80008000405 */
[----:B0-----:R-:W3:Y:S04]  /*43a90*/  LDL.LU R25, [R1+0xec8] ;  /* 0x000ec80001197983 */ /* 0x001ee80000300800 */
[----:B------:R-:W3:Y:S04]  /*43aa0*/  LDL.LU R11, [R1+0xec4] ;  /* 0x000ec400010b7983 */ /* 0x000ee80000300800 */
[----:B------:R-:W3:Y:S04]  /*43ab0*/  LDL.LU R3, [R1+0xec0] ;  /* 0x000ec00001037983 */ /* 0x000ee80000300800 */
[----:B------:R-:W3:Y:S04]  /*43ac0*/  LDL.LU R13, [R1+0xebc] ;  /* 0x000ebc00010d7983 */ /* 0x000ee80000300800 */
[----:B------:R-:W3:Y:S04]  /*43ad0*/  LDL.LU R12, [R1+0xeb8] ;  /* 0x000eb800010c7983 */ /* 0x000ee80000300800 */
[----:B------:R-:W3:Y:S04]  /*43ae0*/  LDL.LU R28, [R1+0xeb4] ;  /* 0x000eb400011c7983 */ /* 0x000ee80000300800 */
[----:B------:R-:W3:Y:S04]  /*43af0*/  LDL.LU R5, [R1+0xdcc] ;  /* 0x000dcc0001057983 */ /* 0x000ee80000300800 */
[----:B------:R-:W-:Y:S04]  /*43b00*/  STS.U16 [R4+UR5+0xe780], R18 ;  /* 0x00e7801204007988 */ /* 0x000fe80008000405 */
[----:B------:R-:W3:Y:S04]  /*43b10*/  LDL.LU R6, [R1+0xdc8] ;  /* 0x000dc80001067983 */ /* 0x000ee80000300800 */
[----:B------:R-:W-:Y:S04]  /*43b20*/  STS.U16 [R4+UR5+0x10400], R19 ;  /* 0x0104001304007988 */ /* 0x000fe80008000405 */
[----:B------:R-:W3:Y:S04]  /*43b30*/  LDL.LU R7, [R1+0xdc4] ;  /* 0x000dc40001077983 */ /* 0x000ee80000300800 */
[----:B------:R-:W-:Y:S04]  /*43b40*/  STS.U16 [R4+UR5+0x10480], R20 ;  /* 0x0104801404007988 */ /* 0x000fe80008000405 */
[----:B------:R-:W3:Y:S04]  /*43b50*/  LDL.LU R8, [R1+0xdc0] ;  /* 0x000dc00001087983 */ /* 0x000ee80000300800 */
[----:B------:R-:W-:Y:S04]  /*43b60*/  STS.U16 [R4+UR5+0x10500], R21 ;  /* 0x0105001504007988 */ /* 0x000fe80008000405 */
[----:B------:R-:W3:Y:S04]  /*43b70*/  LDL.LU R9, [R1+0xdbc] ;  /* 0x000dbc0001097983 */ /* 0x000ee80000300800 */
[----:B----4-:R-:W-:Y:S04]  /*43b80*/  STS.U16 [R4+UR5+0x10580], R22 ;  /* 0x0105801604007988 */ /* 0x010fe80008000405 */
[----:B------:R-:W4:Y:S04]  /*43b90*/  LDL.LU R10, [R1+0xdb8] ;  /* 0x000db800010a7983 */ /* 0x000f280000300800 */
[----:B------:R0:W-:Y:S04]  /*43ba0*/  STS.U16 [R4+UR5+0x10600], R26 ;  /* 0x0106001a04007988 */ /* 0x0001e80008000405 */
[----:B------:R-:W4:Y:S04]  /*43bb0*/  LDL.LU R14, [R1+0xdb4] ;  /* 0x000db400010e7983 */ /* 0x000f280000300800 */
[----:B0-----:R-:W4:Y:S04]  /*43bc0*/  LDL.LU R26, [R1+0xdb0] ;  /* 0x000db000011a7983 */ /* 0x001f280000300800 */
[----:B------:R-:W4:Y:S04]  /*43bd0*/  LDL.LU R15, [R1+0x4c8] ;  /* 0x0004c800010f7983 */ /* 0x000f280000300800 */
[----:B------:R-:W4:Y:S04]  /*43be0*/  LDL.LU R16, [R1+0x4c4] ;  /* 0x0004c40001107983 */ /* 0x000f280000300800 */
[----:B------:R-:W4:Y:S04]  /*43bf0*/  LDL.LU R17, [R1+0x4c0] ;  /* 0x0004c00001117983 */ /* 0x000f280000300800 */
[----:B--2---:R0:W-:Y:S04]  /*43c00*/  STS.U16 [R4+UR5+0x10680], R27 ;  /* 0x0106801b04007988 */ /* 0x0041e80008000405 */
[----:B0-----:R-:W2:Y:S04]  /*43c10*/  LDL.LU R27, [R1+0x4bc] ;  /* 0x0004bc00011b7983 */ /* 0x001ea80000300800 */
[----:B------:R0:W-:Y:S04]  /*43c20*/  STS.U16 [R4+UR5+0x10700], R0 ;  /* 0x0107000004007988 */ /* 0x0001e80008000405 */
        /* <DEDUP_REMOVED lines=11> */
[----:B---3--:R0:W-:Y:S04]  /*43ce0*/  STS.U16 [R4+UR5+0x12500], R25 ;  /* 0x0125001904007988 */ /* 0x0081e80008000405 */
[----:B-1----:R-:W3:Y:S04]  /*43cf0*/  LDL.LU R24, [R1+0x348] ;  /* 0x0003480001187983 */ /* 0x002ee80000300800 */
        /* <DEDUP_REMOVED lines=11> */
[----:B----4-:R-:W-:Y:S04]  /*43db0*/  STS.U16 [R4+UR5+0x14680], R10 ;  /* 0x0146800a04007988 */ /* 0x010fe80008000405 */
[----:B------:R-:W-:Y:S04]  /*43dc0*/  STS.U16 [R4+UR5+0x14700], R14 ;  /* 0x0147000e04007988 */ /* 0x000fe80008000405 */
[----:B------:R0:W-:Y:S04]  /*43dd0*/  STS.U16 [R4+UR5+0x14780], R26 ;  /* 0x0147801a04007988 */ /* 0x0001e80008000405 */
[----:B------:R-:W-:Y:S04]  /*43de0*/  STS.U16 [R4+UR5+0x16400], R15 ;  /* 0x0164000f04007988 */ /* 0x000fe80008000405 */
[----:B------:R-:W-:Y:S04]  /*43df0*/  STS.U16 [R4+UR5+0x16480], R16 ;  /* 0x0164801004007988 */ /* 0x000fe80008000405 */
[----:B------:R-:W-:Y:S04]  /*43e00*/  STS.U16 [R4+UR5+0x16500], R17 ;  /* 0x0165001104007988 */ /* 0x000fe80008000405 */
[----:B0-----:R-:W4:Y:S04]  /*43e10*/  LDL.LU R26, [R1+0x340] ;  /* 0x00034000011a7983 */ /* 0x001f280000300800 */
[----:B--2---:R0:W-:Y:S04]  /*43e20*/  STS.U16 [R4+UR5+0x16580], R27 ;  /* 0x0165801b04007988 */ /* 0x0041e80008000405 */
[----:B0-----:R-:W2:Y:S04]  /*43e30*/  LDL.LU R27, [R1+0x33c] ;  /* 0x00033c00011b7983 */ /* 0x001ea80000300800 */
[----:B------:R0:W-:Y:S04]  /*43e40*/  STS.U16 [R4+UR5+0x16600], R0 ;  /* 0x0166000004007988 */ /* 0x0001e80008000405 */
        /* <DEDUP_REMOVED lines=19> */
[----:B---3--:R-:W-:Y:S04]  /*43f80*/  STS.U16 [R4+UR5+0x18600], R24 ;  /* 0x0186001804007988 */ /* 0x008fe80008000405 */
[----:B------:R-:W3:Y:S04]  /*43f90*/  LDL.LU R10, [R1+0x138] ;  /* 0x00013800010a7983 */ /* 0x000ee80000300800 */
[----:B------:R0:W-:Y:S04]  /*43fa0*/  STS.U16 [R4+UR5+0x18680], R25 ;  /* 0x0186801904007988 */ /* 0x0001e80008000405 */
        /* <DEDUP_REMOVED lines=12> */
[----:B----4-:R0:W-:Y:S04]  /*44070*/  STS.U16 [R4+UR5+0x18700], R26 ;  /* 0x0187001a04007988 */ /* 0x0101e80008000405 */
        /* <DEDUP_REMOVED lines=17> */
[----:B---3--:R-:W-:Y:S04]  /*44190*/  STS.U16 [R4+UR5+0x1c600], R10 ;  /* 0x01c6000a04007988 */ /* 0x008fe80008000405 */
[----:B------:R-:W-:Y:S04]  /*441a0*/  STS.U16 [R4+UR5+0x1c680], R14 ;  /* 0x01c6800e04007988 */ /* 0x000fe80008000405 */
[----:B------:R0:W-:Y:S02]  /*441b0*/  STS.U16 [R4+UR5+0x1c700], R25 ;  /* 0x01c7001904007988 */ /* 0x0001e40008000405 */
[----:B0-----:R-:W0:Y:S02]  /*441c0*/  S2R R25, SR_TID.X ;  /* 0x0000000000197919 */ /* 0x001e240000002100 */
        /* <DEDUP_REMOVED lines=8> */
[----:B------:R-:W-:Y:S01]  /*44250*/  STS.U16 [R4+UR5+0x1e780], R23 ;  /* 0x01e7801704007988 */ /* 0x000fe20008000405 */
[----:B0-----:R-:W-:-:S05]  /*44260*/  LOP3.LUT R25, R25, 0x3f, RZ, 0xc0, !PT ;  /* 0x0000003f19197812 */ /* 0x001fca00078ec0ff */
[----:B------:R-:W-:-:S05]  /*44270*/  IMAD.SHL.U32 R3, R25, 0x2, RZ ;  /* 0x0000000219037824 */ /* 0x000fca00078e00ff */
[----:B------:R-:W-:Y:S01]  /*44280*/  LOP3.LUT R3, R3, 0x20, RZ, 0x3c, !PT ;  /* 0x0000002003037812 */ /* 0x000fe200078e3cff */
[----:B------:R-:W-:Y:S04]  /*44290*/  STL [R1+0x3f3c], R25 ;  /* 0x003f3c1901007387 */ /* 0x000fe80000100800 */
[----:B------:R-:W-:Y:S04]  /*442a0*/  STS.U16 [R3+UR5+0x800], R24 ;  /* 0x0008001803007988 */ /* 0x000fe80008000405 */
[----:B----4-:R-:W-:Y:S04]  /*442b0*/  STS.U16 [R3+UR5+0x880], R26 ;  /* 0x0008801a03007988 */ /* 0x010fe80008000405 */
[----:B--2---:R0:W-:Y:S04]  /*442c0*/  STS.U16 [R3+UR5+0x900], R27 ;  /* 0x0009001b03007988 */ /* 0x0041e80008000405 */
[----:B0-----:R-:W2:Y:S04]  /*442d0*/  LDL.LU R27, [R1+0x179c] ;  /* 0x00179c00011b7983 */ /* 0x001ea80000300800 */
[----:B--2---:R0:W-:Y:S04]  /*442e0*/  STL [R1+0x3f50], R27 ;  /* 0x003f501b01007387 */ /* 0x0041e80000100800 */
[----:B0-----:R-:W2:Y:S04]  /*442f0*/  LDL.LU R27, [R1+0x17a0] ;  /* 0x0017a000011b7983 */ /* 0x001ea80000300800 */
[----:B------:R-:W3:Y:S04]  /*44300*/  LDL.LU R25, [R1+0x16b4] ;  /* 0x0016b40001197983 */ /* 0x000ee80000300800 */
[----:B------:R-:W-:Y:S04]  /*44310*/  STS.U16 [R3+UR5+0x980], R0 ;  /* 0x0009800003007988 */ /* 0x000fe80008000405 */
[----:B------:R-:W-:Y:S04]  /*44320*/  STS.U16 [R3+UR5+0xa00], R29 ;  /* 0x000a001d03007988 */ /* 0x000fe80008000405 */
[----:B---3--:R0:W-:Y:S04]  /*44330*/  STL [R1+0x3f4c], R25 ;  /* 0x003f4c1901007387 */ /* 0x0081e80000100800 */
[----:B0-----:R-:W3:Y:S04]  /*44340*/  LDL.LU R25, [R1+0x1798] ;  /* 0x0017980001197983 */ /* 0x001ee80000300800 */
        /* <DEDUP_REMOVED lines=26> */
[----:B--2---:R0:W-:Y:S04]  /*444f0*/  STS.U16 [R3+UR5+0xa80], R27 ;  /* 0x000a801b03007988 */ /* 0x0041e80008000405 */
[----:B0-----:R-:W2:Y:S04]  /*44500*/  LDL.LU R27, [R1+0x3f50] ;  /* 0x003f5000011b7983 */ /* 0x001ea80000300800 */
[----:B--2---:R0:W-:Y:S04]  /*44510*/  STS.U16 [R3+UR5+0xb00], R27 ;  /* 0x000b001b03007988 */ /* 0x0041e80008000405 */
[----:B---3--:R1:W-:Y:S04]  /*44520*/  STS.U16 [R3+UR5+0xb80], R25 ;  /* 0x000b801903007988 */ /* 0x0083e80008000405 */
[----:B0-----:R-:W2:Y:S04]  /*44530*/  LDL.LU R27, [R1+0x13a4] ;  /* 0x0013a400011b7983 */ /* 0x001ea80000300800 */
[----:B-1----:R-:W3:Y:S04]  /*44540*/  LDL.LU R25, [R1+0x3f4c] ;  /* 0x003f4c0001197983 */ /* 0x002ee80000300800 */
[----:B---3--:R-:W-:Y:S04]  /*44550*/  STS.U16 [R3+UR5+0x2800], R25 ;  /* 0x0028001903007988 */ /* 0x008fe80008000405 */
[----:B----4-:R-:W-:Y:S04]  /*44560*/  STS.U16 [R3+UR5+0x2880], R2 ;  /* 0x0028800203007988 */ /* 0x010fe80008000405 */
        /* <DEDUP_REMOVED lines=24> */
[----:B------:R1:W-:Y:S04]  /*446f0*/  STS.U16 [R3+UR5+0x8900], R29 ;  /* 0x0089001d03007988 */ /* 0x0003e80008000405 */
[----:B0-----:R-:W3:Y:S04]  /*44700*/  LDL.LU R0, [R1+0x13a0] ;  /* 0x0013a00001007983 */ /* 0x001ee80000300800 */
[----:B-1----:R-:W4:Y:S04]  /*44710*/  LDL.LU R29, [R1+0x139c] ;  /* 0x00139c00011d7983 */ /* 0x002f280000300800 */
[----:B------:R-:W3:Y:S04]  /*44720*/  LDL.LU R25, [R1+0x1394] ;  /* 0x0013940001197983 */ /* 0x000ee80000300800 */
[----:B--2---:R-:W-:Y:S04]  /*44730*/  STS.U16 [R3+UR5+0x8980], R27 ;  /* 0x0089801b03007988 */ /* 0x004fe80008000405 */
[----:B---3--:R0:W-:Y:S04]  /*44740*/  STL [R1+0x3f48], R25 ;  /* 0x003f481901007387 */ /* 0x0081e80000100800 */
[----:B0-----:R-:W2:Y:S04]  /*44750*/  LDL.LU R25, [R1+0x1398] ;  /* 0x0013980001197983 */ /* 0x001ea80000300800 */
        /* <DEDUP_REMOVED lines=25> */
[----:B------:R0:W-:Y:S04]  /*448f0*/  STS.U16 [R3+UR5+0x8a00], R0 ;  /* 0x008a000003007988 */ /* 0x0001e80008000405 */
[----:B----4-:R1:W-:Y:S04]  /*44900*/  STS.U16 [R3+UR5+0x8a80], R29 ;  /* 0x008a801d03007988 */ /* 0x0103e80008000405 */
[----:B0-----:R-:W4:Y:S04]  /*44910*/  LDL.LU R0, [R1+0xfac] ;  /* 0x000fac0001007983 */ /* 0x001f280000300800 */
[----:B-1----:R-:W3:Y:S04]  /*44920*/  LDL.LU R29, [R1+0xfa8] ;  /* 0x000fa800011d7983 */ /* 0x002ee80000300800 */
[----:B--2---:R0:W-:Y:S04]  /*44930*/  STS.U16 [R3+UR5+0x8b00], R25 ;  /* 0x008b001903007988 */ /* 0x0041e80008000405 */
[----:B0-----:R-:W2:Y:S04]  /*44940*/  LDL.LU R25, [R1+0x3f48] ;  /* 0x003f480001197983 */ /* 0x001ea80000300800 */
[----:B--2---:R-:W-:Y:S04]  /*44950*/  STS.U16 [R3+UR5+0x8b80], R25 ;  /* 0x008b801903007988 */ /* 0x004fe80008000405 */
[----:B---3--:R-:W-:Y:S04]  /*44960*/  STS.U16 [R3+UR5+0xa800], R2 ;  /* 0x00a8000203007988 */ /* 0x008fe80008000405 */
        /* <DEDUP_REMOVED lines=24> */
[----:B0-----:R-:W2:Y:S04]  /*44af0*/  LDL.LU R26, [R1+0xfa4] ;  /* 0x000fa400011a7983 */ /* 0x001ea80000300800 */
[----:B-1----:R-:W3:Y:S04]  /*44b00*/  LDL.LU R27, [R1+0xfa0] ;  /* 0x000fa000011b7983 */ /* 0x002ee80000300800 */
[----:B------:R-:W2:Y:S04]  /*44b10*/  LDL.LU R25, [R1+0xf98] ;  /* 0x000f980001197983 */ /* 0x000ea80000300800 */
[----:B----4-:R-:W-:Y:S04]  /*44b20*/  STS.U16 [R3+UR5+0x10880], R0 ;  /* 0x0108800003007988 */ /* 0x010fe80008000405 */
[----:B------:R-:W-:Y:S04]  /*44b30*/  STS.U16 [R3+UR5+0x10900], R29 ;  /* 0x0109001d03007988 */ /* 0x000fe80008000405 */
[----:B--2---:R0:W-:Y:S04]  /*44b40*/  STL [R1+0x3f44], R25 ;  /* 0x003f441901007387 */ /* 0x0041e80000100800 */
[----:B0-----:R-:W2:Y:S04]  /*44b50*/  LDL.LU R25, [R1+0xf9c] ;  /* 0x000f9c0001197983 */ /* 0x001ea80000300800 */
        /* <DEDUP_REMOVED lines=27> */
[----:B0-----:R-:W3:Y:S04]  /*44d10*/  LDL.LU R26, [R1+0x338] ;  /* 0x00033800011a7983 */ /* 0x001ee80000300800 */
[----:B-1----:R-:W3:Y:S04]  /*44d20*/  LDL.LU R27, [R1+0x334] ;  /* 0x00033400011b7983 */ /* 0x002ee80000300800 */
[----:B--2---:R0:W-:Y:S04]  /*44d30*/  STS.U16 [R3+UR5+0x10a80], R25 ;  /* 0x010a801903007988 */ /* 0x0041e80008000405 */
[----:B0-----:R-:W2:Y:S04]  /*44d40*/  LDL.LU R25, [R1+0x3f44] ;  /* 0x003f440001197983 */ /* 0x001ea80000300800 */
[----:B--2---:R-:W-:Y:S04]  /*44d50*/  STS.U16 [R3+UR5+0x10b00], R25 ;  /* 0x010b001903007988 */ /* 0x004fe80008000405 */
        /* <DEDUP_REMOVED lines=25> */
[----:B-1----:R-:W4:Y:S04]  /*44ef0*/  LDL.LU R29, [R1+0x32c] ;  /* 0x00032c00011d7983 */ /* 0x002f280000300800 */
[----:B------:R-:W2:Y:S04]  /*44f00*/  LDL.LU R25, [R1+0x324] ;  /* 0x0003240001197983 */ /* 0x000ea80000300800 */
[----:B------:R-:W-:Y:S04]  /*44f10*/  STS.U16 [R3+UR5+0x16b80], R24 ;  /* 0x016b801803007988 */ /* 0x000fe80008000405 */
[----:B---3--:R-:W-:Y:S04]  /*44f20*/  STS.U16 [R3+UR5+0x18800], R26 ;  /* 0x0188001a03007988 */ /* 0x008fe80008000405 */
[----:B--2---:R0:W-:Y:S04]  /*44f30*/  STL [R1+0x3f40], R25 ;  /* 0x003f401901007387 */ /* 0x0041e80000100800 */
        /* <DEDUP_REMOVED lines=25> */
[----:B------:R-:W3:Y:S04]  /*450d0*/  LDL.LU R26, [R1+0x34] ;  /* 0x00003400011a7983 */ /* 0x000ee80000300800 */
[----:B------:R1:W-:Y:S04]  /*450e0*/  STS.U16 [R3+UR5+0x18900], R0 ;  /* 0x0189000003007988 */ /* 0x0003e80008000405 */
[----:B----4-:R4:W-:Y:S04]  /*450f0*/  STS.U16 [R3+UR5+0x18980], R29 ;  /* 0x0189801d03007988 */ /* 0x0109e80008000405 */
[----:B0-----:R-:W3:Y:S04]  /*45100*/  LDL.LU R27, [R1+0x30] ;  /* 0x00003000011b7983 */ /* 0x001ee80000300800 */
[----:B-1----:R-:W3:Y:S04]  /*45110*/  LDL.LU R0, [R1+0x2c] ;  /* 0x00002c0001007983 */ /* 0x002ee80000300800 */
[----:B----4-:R-:W4:Y:S04]  /*45120*/  LDL.LU R29, [R1+0x1794] ;  /* 0x00179400011d7983 */ /* 0x010f280000300800 */
[----:B--2---:R0:W-:Y:S04]  /*45130*/  STS.U16 [R3+UR5+0x18a00], R25 ;  /* 0x018a001903007988 */ /* 0x0041e80008000405 */
[----:B0-----:R-:W2:Y:S04]  /*45140*/  LDL.LU R25, [R1+0x3f40] ;  /* 0x003f400001197983 */ /* 0x001ea80000300800 */
[----:B--2---:R0:W-:Y:S04]  /*45150*/  STS.U16 [R3+UR5+0x18a80], R25 ;  /* 0x018a801903007988 */ /* 0x0041e80008000405 */
[----:B---3--:R-:W-:Y:S04]  /*45160*/  STS.U16 [R3+UR5+0x18b00], R2 ;  /* 0x018b000203007988 */ /* 0x008fe80008000405 */
[----:B------:R1:W-:Y:S04]  /*45170*/  STS.U16 [R3+UR5+0x18b80], R11 ;  /* 0x018b800b03007988 */ /* 0x0003e80008000405 */
[----:B0-----:R-:W2:Y:S04]  /*45180*/  LDL.LU R25, [R1+0x3f3c] ;  /* 0x003f3c0001197983 */ /* 0x001ea80000300800 */
[----:B-1----:R-:W3:Y:S04]  /*45190*/  LDL.LU R11, [R1+0x1784] ;  /* 0x00178400010b7983 */ /* 0x002ee80000300800 */
[----:B---3--:R0:W-:Y:S04]  /*451a0*/  STL [R1+0x3f30], R11 ;  /* 0x003f300b01007387 */ /* 0x0081e80000100800 */
[----:B0-----:R-:W3:Y:S04]  /*451b0*/  LDL.LU R11, [R1+0x1788] ;  /* 0x00178800010b7983 */ /* 0x001ee80000300800 */
[----:B---3--:R0:W-:Y:S04]  /*451c0*/  STL [R1+0x3f34], R11 ;  /* 0x003f340b01007387 */ /* 0x0081e80000100800 */
        /* <DEDUP_REMOVED lines=25> */
[----:B---3--:R0:W-:Y:S04]  /*45360*/  STL [R1+0x3f38], R11 ;  /* 0x003f380b01007387 */ /* 0x0081e80000100800 */
        /* <DEDUP_REMOVED lines=16> */
[----:B--2---:R-:W-:-:S03]  /*45470*/  IMAD.SHL.U32 R2, R25, 0x2, RZ ;  /* 0x0000000219027824 */ /* 0x004fc600078e00ff */
[----:B------:R-:W2:Y:S04]  /*45480*/  LDL.LU R18, [R1+0x1580] ;  /* 0x0015800001127983 */ /* 0x000ea80000300800 */
[----:B------:R-:W2:Y:S04]  /*45490*/  LDL.LU R19, [R1+0x157c] ;  /* 0x00157c0001137983 */ /* 0x000ea80000300800 */
[----:B------:R-:W2:Y:S04]  /*454a0*/  LDL.LU R20, [R1+0x1578] ;  /* 0x0015780001147983 */ /* 0x000ea80000300800 */
[----:B------:R-:W2:Y:S04]  /*454b0*/  LDL.LU R21, [R1+0x1574] ;  /* 0x0015740001157983 */ /* 0x000ea80000300800 */
[----:B------:R-:W2:Y:S01]  /*454c0*/  LDL.LU R22, [R1+0x1490] ;  /* 0x0014900001167983 */ /* 0x000ea20000300800 */
[----:B------:R-:W-:-:S03]  /*454d0*/  LOP3.LUT R2, R2, 0x30, RZ, 0x3c, !PT ;  /* 0x0000003002027812 */ /* 0x000fc600078e3cff */
[----:B------:R-:W2:Y:S04]  /*454e0*/  LDL.LU R23, [R1+0x148c] ;  /* 0x00148c0001177983 */ /* 0x000ea80000300800 */
[----:B------:R-:W2:Y:S04]  /*454f0*/  LDL.LU R24, [R1+0x1488] ;  /* 0x0014880001187983 */ /* 0x000ea80000300800 */
[----:B------:R-:W2:Y:S04]  /*45500*/  LDL.LU R25, [R1+0x1484] ;  /* 0x0014840001197983 */ /* 0x000ea80000300800 */
[----:B------:R-:W2:Y:S04]  /*45510*/  LDL.LU R26, [R1+0x1480] ;  /* 0x00148000011a7983 */ /* 0x000ea80000300800 */
[----:B------:R-:W2:Y:S04]  /*45520*/  LDL.LU R27, [R1+0x147c] ;  /* 0x00147c00011b7983 */ /* 0x000ea80000300800 */
[----:B----4-:R0:W-:Y:S04]  /*45530*/  STS.U16 [R2+UR5+0xc00], R29 ;  /* 0x000c001d02007988 */ /* 0x0101e80008000405 */
[----:B------:R-:W4:Y:S04]  /*45540*/  LDL.LU R0, [R1+0x1478] ;  /* 0x0014780001007983 */ /* 0x000f280000300800 */
[----:B0-----:R-:W2:Y:S04]  /*45550*/  LDL.LU R29, [R1+0x1474] ;  /* 0x00147400011d7983 */ /* 0x001ea80000300800 */
[----:B---3--:R0:W-:Y:S04]  /*45560*/  STS.U16 [R2+UR5+0xc80], R11 ;  /* 0x000c800b02007988 */ /* 0x0081e80008000405 */
[----:B0-----:R-:W3:Y:S04]  /*45570*/  LDL.LU R11, [R1+0x3f38] ;  /* 0x003f3800010b7983 */ /* 0x001ee80000300800 */
[----:B---3--:R0:W-:Y:S04]  /*45580*/  STS.U16 [R2+UR5+0xd00], R11 ;  /* 0x000d000b02007988 */ /* 0x0081e80008000405 */
[----:B0-----:R-:W3:Y:S04]  /*45590*/  LDL.LU R11, [R1+0x3f34] ;  /* 0x003f3400010b7983 */ /* 0x001ee80000300800 */
[----:B---3--:R0:W-:Y:S04]  /*455a0*/  STS.U16 [R2+UR5+0xd80], R11 ;  /* 0x000d800b02007988 */ /* 0x0081e80008000405 */
[----:B0-----:R-:W3:Y:S04]  /*455b0*/  LDL.LU R11, [R1+0x3f30] ;  /* 0x003f3000010b7983 */ /* 0x001ee80000300800 */
        /* <DEDUP_REMOVED lines=16> */
[----:B--2---:R-:W-:Y:S04]  /*456c0*/  STS.U16 [R2+UR5+0x4e00], R18 ;  /* 0x004e001202007988 */ /* 0x004fe80008000405 */
        /* <DEDUP_REMOVED lines=9> */
[----:B----4-:R0:W-:Y:S04]  /*45760*/  STS.U16 [R2+UR5+0x6f00], R0 ;  /* 0x006f000002007988 */ /* 0x0101e80008000405 */
[----:B0-----:R-:W2:Y:S04]  /*45770*/  LDL.LU R0, [R1+0x1390] ;  /* 0x0013900001007983 */ /* 0x001ea80000300800 */
[----:B------:R-:W3:Y:S04]  /*45780*/  LDL.LU R11, [R1+0x1384] ;  /* 0x00138400010b7983 */ /* 0x000ee80000300800 */
[----:B---3--:R0:W-:Y:S04]  /*45790*/  STL [R1+0x3f28], R11 ;  /* 0x003f280b01007387 */ /* 0x0081e80000100800 */
[----:B0-----:R-:W3:Y:S04]  /*457a0*/  LDL.LU R11, [R1+0x1388] ;  /* 0x00138800010b7983 */ /* 0x001ee80000300800 */
[----:B------:R-:W-:Y:S04]  /*457b0*/  STS.U16 [R2+UR5+0x6f80], R29 ;  /* 0x006f801d02007988 */ /* 0x000fe80008000405 */
[----:B---3--:R0:W-:Y:S04]  /*457c0*/  STL [R1+0x3f2c], R11 ;  /* 0x003f2c0b01007387 */ /* 0x0081e80000100800 */
[----:B0-----:R-:W3:Y:S04]  /*457d0*/  LDL.LU R11, [R1+0x138c] ;  /* 0x00138c00010b7983 */ /* 0x001ee80000300800 */
        /* <DEDUP_REMOVED lines=25> */
[----:B--2---:R0:W-:Y:S04]  /*45970*/  STS.U16 [R2+UR5+0x8c00], R0 ;  /* 0x008c000002007988 */ /* 0x0041e80008000405 */
[----:B------:R-:W2:Y:S04]  /*45980*/  LDL.LU R27, [R1+0x107c] ;  /* 0x00107c00011b7983 */ /* 0x000ea80000300800 */
[----:B0-----:R-:W2:Y:S04]  /*45990*/  LDL.LU R0, [R1+0x1078] ;  /* 0x0010780001007983 */ /* 0x001ea80000300800 */
[----:B---3--:R0:W-:Y:S04]  /*459a0*/  STS.U16 [R2+UR5+0x8c80], R11 ;  /* 0x008c800b02007988 */ /* 0x0081e80008000405 */
[----:B0-----:R-:W3:Y:S04]  /*459b0*/  LDL.LU R11, [R1+0x3f2c] ;  /* 0x003f2c00010b7983 */ /* 0x001ee80000300800 */
[----:B---3--:R0:W-:Y:S04]  /*459c0*/  STS.U16 [R2+UR5+0x8d00], R11 ;  /* 0x008d000b02007988 */ /* 0x0081e80008000405 */
[----:B0-----:R-:W3:Y:S04]  /*459d0*/  LDL.LU R11, [R1+0x3f28] ;  /* 0x003f2800010b7983 */ /* 0x001ee80000300800 */
        /* <DEDUP_REMOVED lines=26> */
[----:B0-----:R-:W3:Y:S04]  /*45b80*/  LDL.LU R29, [R1+0x1074] ;  /* 0x00107400011d7983 */ /* 0x001ee80000300800 */
[----:B------:R-:W4:Y:S04]  /*45b90*/  LDL.LU R11, [R1+0xf88] ;  /* 0x000f8800010b7983 */ /* 0x000f280000300800 */
[----:B----4-:R0:W-:Y:S04]  /*45ba0*/  STL [R1+0x3f20], R11 ;  /* 0x003f200b01007387 */ /* 0x0101e80000100800 */
[----:B0-----:R-:W4:Y:S04]  /*45bb0*/  LDL.LU R11, [R1+0xf8c] ;  /* 0x000f8c00010b7983 */ /* 0x001f280000300800 */
[----:B--2---:R-:W-:Y:S04]  /*45bc0*/  STS.U16 [R2+UR5+0xee80], R27 ;  /* 0x00ee801b02007988 */ /* 0x004fe80008000405 */
[----:B------:R-:W-:Y:S04]  /*45bd0*/  STS.U16 [R2+UR5+0xef00], R0 ;  /* 0x00ef000002007988 */ /* 0x000fe80008000405 */
[----:B----4-:R0:W-:Y:S04]  /*45be0*/  STL [R1+0x3f24], R11 ;  /* 0x003f240b01007387 */ /* 0x0101e80000100800 */
        /* <DEDUP_REMOVED lines=26> */
[----:B---3--:R0:W-:Y:S04]  /*45d90*/  STS.U16 [R2+UR5+0xef80], R29 ;  /* 0x00ef801d02007988 */ /* 0x0081e80008000405 */
[----:B------:R-:W3:Y:S04]  /*45da0*/  LDL.LU R27, [R1+0x428] ;  /* 0x00042800011b7983 */ /* 0x000ee80000300800 */
[----:B0-----:R-:W3:Y:S04]  /*45db0*/  LDL.LU R29, [R1+0x424] ;  /* 0x00042400011d7983 */ /* 0x001ee80000300800 */
[----:B--2---:R0:W-:Y:S04]  /*45dc0*/  STS.U16 [R2+UR5+0x10c00], R11 ;  /* 0x010c000b02007988 */ /* 0x0041e80008000405 */
[----:B0-----:R-:W2:Y:S04]  /*45dd0*/  LDL.LU R11, [R1+0x3f24] ;  /* 0x003f2400010b7983 */ /* 0x001ea80000300800 */
        /* <DEDUP_REMOVED lines=27> */
[----:B------:R-:W4:Y:S04]  /*45f90*/  LDL.LU R11, [R1+0x314] ;  /* 0x00031400010b7983 */ /* 0x000f280000300800 */
[----:B----4-:R0:W-:Y:S04]  /*45fa0*/  STL [R1+0x3f18], R11 ;  /* 0x003f180b01007387 */ /* 0x0101e80000100800 */
[----:B0-----:R-:W4:Y:S04]  /*45fb0*/  LDL.LU R11, [R1+0x318] ;  /* 0x00031800010b7983 */ /* 0x001f280000300800 */
[----:B------:R-:W-:Y:S04]  /*45fc0*/  STS.U16 [R2+UR5+0x16d00], R25 ;  /* 0x016d001902007988 */ /* 0x000fe80008000405 */
[----:B------:R-:W-:Y:S04]  /*45fd0*/  STS.U16 [R2+UR5+0x16d80], R26 ;  /* 0x016d801a02007988 */ /* 0x000fe80008000405 */
[----:B---3--:R-:W-:Y:S04]  /*45fe0*/  STS.U16 [R2+UR5+0x16e00], R27 ;  /* 0x016e001b02007988 */ /* 0x008fe80008000405 */
[----:B------:R-:W-:Y:S04]  /*45ff0*/  STS.U16 [R2+UR5+0x16e80], R29 ;  /* 0x016e801d02007988 */ /* 0x000fe80008000405 */
[----:B----4-:R0:W-:Y:S04]  /*46000*/  STL [R1+0x3f1c], R11 ;  /* 0x003f1c0b01007387 */ /* 0x0101e80000100800 */
        /* <DEDUP_REMOVED lines=33> */
[----:B---3--:R0:W-:Y:S04]  /*46220*/  STS.U16 [R2+UR5+0x18c80], R11 ;  /* 0x018c800b02007988 */ /* 0x0081e80008000405 */
[----:B0-----:R-:W3:Y:S04]  /*46230*/  LDL.LU R11, [R1+0x1774] ;  /* 0x00177400010b7983 */ /* 0x001ee80000300800 */
[----:B---3--:R0:W-:Y:S04]  /*46240*/  STL [R1+0x3f08], R11 ;  /* 0x003f080b01007387 */ /* 0x0081e80000100800 */
[----:B0-----:R-:W3:Y:S04]  /*46250*/  LDL.LU R11, [R1+0xc] ;  /* 0x00000c00010b7983 */ /* 0x001ee80000300800 */
[----:B---3--:R0:W-:Y:S04]  /*46260*/  STL [R1+0x3f10], R11 ;  /* 0x003f100b01007387 */ /* 0x0081e80000100800 */
[----:B0-----:R-:W3:Y:S04]  /*46270*/  LDL.LU R11, [R1+0x10] ;  /* 0x00001000010b7983 */ /* 0x001ee80000300800 */
        /* <DEDUP_REMOVED lines=22> */
[----:B------:R-:W4:Y:S04]  /*463e0*/  LDL.LU R3, [R1+0x1770] ;  /* 0x0017700001037983 */ /* 0x000f280000300800 */
[----:B------:R0:W-:Y:S02]  /*463f0*/  STS.U16 [R2+UR5+0x1cf00], R29 ;  /* 0x01cf001d02007988 */ /* 0x0001e40008000405 */
[----:B0-----:R-:W0:Y:S02]  /*46400*/  S2R R29, SR_TID.X ;  /* 0x00000000001d7919 */ /* 0x001e240000002100 */
[----:B------:R-:W-:Y:S04]  /*46410*/  STS.U16 [R2+UR5+0x1cf80], R23 ;  /* 0x01cf801702007988 */ /* 0x000fe80008000405 */
[----:B------:R-:W-:Y:S04]  /*46420*/  STS.U16 [R2+UR5+0x1ec00], R24 ;  /* 0x01ec001802007988 */ /* 0x000fe80008000405 */
[----:B------:R-:W-:Y:S04]  /*46430*/  STS.U16 [R2+UR5+0x1ec80], R25 ;  /* 0x01ec801902007988 */ /* 0x000fe80008000405 */
[----:B------:R-:W-:Y:S04]  /*46440*/  STS.U16 [R2+UR5+0x1ed00], R26 ;  /* 0x01ed001a02007988 */ /* 0x000fe80008000405 */
[----:B--2---:R-:W-:Y:S04]  /*46450*/  STS.U16 [R2+UR5+0x1ed80], R27 ;  /* 0x01ed801b02007988 */ /* 0x004fe80008000405 */
[----:B------:R1:W-:Y:S01]  /*46460*/  STS.U16 [R2+UR5+0x1ee00], R0 ;  /* 0x01ee000002007988 */ /* 0x0003e20008000405 */
[----:B0-----:R-:W-:-:S05]  /*46470*/  LOP3.LUT R29, R29, 0x3f, RZ, 0xc0, !PT ;  /* 0x0000003f1d1d7812 */ /* 0x001fca00078ec0ff */
[C---:B-1----:R-:W-:Y:S01]  /*46480*/  IMAD.SHL.U32 R2, R29.reuse, 0x2, RZ ;  /* 0x000000021d027824 */ /* 0x042fe200078e00ff */
[----:B----4-:R0:W-:Y:S04]  /*46490*/  STL [R1+0x3f0c], R3 ;  /* 0x003f0c0301007387 */ /* 0x0101e80000100800 */
[----:B------:R-:W2:Y:S04]  /*464a0*/  LDL.LU R13, [R1+0x176c] ;  /* 0x00176c00010d7983 */ /* 0x000ea80000300800 */
[----:B------:R-:W4:Y:S04]  /*464b0*/  LDL.LU R12, [R1+0x1768] ;  /* 0x00176800010c7983 */ /* 0x000f280000300800 */
        /* <DEDUP_REMOVED lines=14> */
[----:B0-----:R-:W-:-:S03]  /*465a0*/  IMAD.SHL.U32 R3, R29, 0x2, RZ ;  /* 0x000000021d037824 */ /* 0x001fc600078e00ff */
        /* <DEDUP_REMOVED lines=11> */
[----:B---3--:R0:W-:Y:S04]  /*46660*/  STS.U16 [R3+UR5+0x1ee80], R11 ;  /* 0x01ee800b03007988 */ /* 0x0081e80008000405 */
[----:B0-----:R-:W3:Y:S04]  /*46670*/  LDL.LU R11, [R1+0x3f14] ;  /* 0x003f1400010b7983 */ /* 0x001ee80000300800 */
[----:B---3--:R0:W-:Y:S04]  /*46680*/  STS.U16 [R3+UR5+0x1ef00], R11 ;  /* 0x01ef000b03007988 */ /* 0x0081e80008000405 */
[----:B0-----:R-:W3:Y:S01]  /*46690*/  LDL.LU R11, [R1+0x3f10] ;  /* 0x003f1000010b7983 */ /* 0x001ee20000300800 */
[----:B------:R-:W-:-:S03]  /*466a0*/  LOP3.LUT R2, R2, 0x40, RZ, 0x3c, !PT ;  /* 0x0000004002027812 */ /* 0x000fc600078e3cff */
[----:B---3--:R0:W-:Y:S04]  /*466b0*/  STS.U16 [R3+UR5+0x1ef80], R11 ;  /* 0x01ef800b03007988 */ /* 0x0081e80008000405 */
[----:B0-----:R-:W3:Y:S04]  /*466c0*/  LDL.LU R3, [R1+0x3f0c] ;  /* 0x003f0c0001037983 */ /* 0x001ee80000300800 */
[----:B------:R-:W2:Y:S04]  /*466d0*/  LDL.LU R11, [R1+0x3f08] ;  /* 0x003f0800010b7983 */ /* 0x000ea80000300800 */
[----:B--2---:R0:W-:Y:S04]  /*466e0*/  STS.U16 [R2+UR5+0x1000], R11 ;  /* 0x0010000b02007988 */ /* 0x0041e80008000405 */
[----:B0-----:R-:W2:Y:S04]  /*466f0*/  LDL.LU R11, [R1+0x1454] ;  /* 0x00145400010b7983 */ /* 0x001ea80000300800 */
[----:B--2---:R0:W-:Y:S04]  /*46700*/  STL [R1+0x3efc], R11 ;  /* 0x003efc0b01007387 */ /* 0x0041e80000100800 */
[----:B0-----:R-:W2:Y:S04]  /*46710*/  LDL.LU R11, [R1+0x1458] ;  /* 0x00145800010b7983 */ /* 0x001ea80000300800 */
[----:B--2---:R0:W-:Y:S04]  /*46720*/  STL [R1+0x3f00], R11 ;  /* 0x003f000b01007387 */ /* 0x0041e80000100800 */
[----:B0-----:R-:W2:Y:S04]  /*46730*/  LDL.LU R11, [R1+0x145c] ;  /* 0x00145c00010b7983 */ /* 0x001ea80000300800 */
[----:B---3--:R-:W-:Y:S04]  /*46740*/  STS.U16 [R2+UR5+0x1080], R3 ;  /* 0x0010800302007988 */ /* 0x008fe80008000405 */
[----:B------:R-:W-:Y:S04]  /*46750*/  STS.U16 [R2+UR5+0x1100], R13 ;  /* 0x0011000d02007988 */ /* 0x000fe80008000405 */
        /* <DEDUP_REMOVED lines=28> */
[----:B------:R0:W-:Y:S04]  /*46920*/  STS.U16 [R2+UR5+0x5000], R18 ;  /* 0x0050001202007988 */ /* 0x0001e80008000405 */
[----:B------:R0:W-:Y:S04]  /*46930*/  STS.U16 [R2+UR5+0x5080], R19 ;  /* 0x0050801302007988 */ /* 0x0001e80008000405 */
[----:B------:R1:W-:Y:S04]  /*46940*/  STS.U16 [R2+UR5+0x5100], R20 ;  /* 0x0051001402007988 */ /* 0x0003e80008000405 */
[----:B------:R1:W-:Y:S04]  /*46950*/  STS.U16 [R2+UR5+0x5180], R21 ;  /* 0x0051801502007988 */ /* 0x0003e80008000405 */
[----:B0-----:R-:W3:Y:S04]  /*46960*/  LDL.LU R16, [R1+0x125c] ;  /* 0x00125c0001107983 */ /* 0x001ee80000300800 */
[----:B-1----:R-:W3:Y:S04]  /*46970*/  LDL.LU R17, [R1+0x1258] ;  /* 0x0012580001117983 */ /* 0x002ee80000300800 */
        /* <DEDUP_REMOVED lines=18> */
[----:B0-----:R-:W3:Y:S04]  /*46aa0*/  LDL.LU R0, [R1+0x106c] ;  /* 0x00106c0001007983 */ /* 0x001ee80000300800 */
[----:B-1----:R-:W3:Y:S04]  /*46ab0*/  LDL.LU R29, [R1+0x1068] ;  /* 0x00106800011d7983 */ /* 0x002ee80000300800 */
[----:B--2---:R0:W-:Y:S04]  /*46ac0*/  STS.U16 [R2+UR5+0x7200], R11 ;  /* 0x0072000b02007988 */ /* 0x0041e80008000405 */
[----:B0-----:R-:W2:Y:S04]  /*46ad0*/  LDL.LU R11, [R1+0x3f04] ;  /* 0x003f0400010b7983 */ /* 0x001ea80000300800 */
[----:B--2---:R0:W-:Y:S04]  /*46ae0*/  STS.U16 [R2+UR5+0x7280], R11 ;  /* 0x0072800b02007988 */ /* 0x0041e80008000405 */
[----:B0-----:R-:W2:Y:S04]  /*46af0*/  LDL.LU R11, [R1+0x3f00] ;  /* 0x003f0000010b7983 */ /* 0x001ea80000300800 */
[----:B--2---:R0:W-:Y:S04]  /*46b00*/  STS.U16 [R2+UR5+0x7300], R11 ;  /* 0x0073000b02007988 */ /* 0x0041e80008000405 */
[----:B0-----:R-:W2:Y:S04]  /*46b10*/  LDL.LU R11, [R1+0x3efc] ;  /* 0x003efc00010b7983 */ /* 0x001ea80000300800 */
[----:B--2---:R0:W-:Y:S04]  /*46b20*/  STS.U16 [R2+UR5+0x7380], R11 ;  /* 0x0073800b02007988 */ /* 0x0041e80008000405 */
[----:B0-----:R-:W2:Y:S04]  /*46b30*/  LDL.LU R11, [R1+0x1058] ;  /* 0x00105800010b7983 */ /* 0x001ea80000300800 */
[----:B--2---:R0:W-:Y:S04]  /*46b40*/  STL [R1+0x3ef0], R11 ;  /* 0x003ef00b01007387 */ /* 0x0041e80000100800 */
[----:B0-----:R-:W2:Y:S04]  /*46b50*/  LDL.LU R11, [R1+0x105c] ;  /* 0x00105c00010b7983 */ /* 0x001ea80000300800 */
[----:B--2---:R0:W-:Y:S04]  /*46b60*/  STL [R1+0x3ef4], R11 ;  /* 0x003ef40b01007387 */ /* 0x0041e80000100800 */
[----:B0-----:R-:W2:Y:S04]  /*46b70*/  LDL.LU R11, [R1+0x1060] ;  /* 0x00106000010b7983 */ /* 0x001ea80000300800 */
        /* <DEDUP_REMOVED lines=62> */
[----:B--2---:R-:W-:Y:S04]  /*46f60*/  STS.U16 [R2+UR5+0xf300], R11 ;  /* 0x00f3000b02007988 */ /* 0x004fe80008000405 */
[----:B---3--:R-:W-:Y:S04]  /*46f70*/  STS.U16 [R2+UR5+0xf380], R3 ;  /* 0x00f3800302007988 */ /* 0x008fe80008000405 */
[----:B----4-:R-:W-:Y:S04]  /*46f80*/  STS.U16 [R2+UR5+0x11000], R13 ;  /* 0x0110000d02007988 */ /* 0x010fe80008000405 */
[----:B------:R-:W-:Y:S04]  /*46f90*/  STS.U16 [R2+UR5+0x11080], R12 ;  /* 0x0110800c02007988 */ /* 0x000fe80008000405 */
[----:B------:R0:W-:Y:S04]  /*46fa0*/  STS.U16 [R2+UR5+0x11100], R28 ;  /* 0x0111001c02007988 */ /* 0x0001e80008000405 */
[----:B0-----:R-:W2:Y:S04]  /*46fb0*/  LDL.LU R28, [R1+0x404] ;  /* 0x00040400011c7983 */ /* 0x001ea80000300800 */
[----:B--2---:R0:W-:Y:S04]  /*46fc0*/  STL [R1+0x3ee4], R28 ;  /* 0x003ee41c01007387 */ /* 0x0041e80000100800 */
[----:B0-----:R-:W2:Y:S04]  /*46fd0*/  LDL.LU R28, [R1+0x408] ;  /* 0x00040800011c7983 */ /* 0x001ea80000300800 */
[----:B--2---:R0:W-:Y:S04]  /*46fe0*/  STL [R1+0x3ee8], R28 ;  /* 0x003ee81c01007387 */ /* 0x0041e80000100800 */
[----:B0-----:R-:W2:Y:S04]  /*46ff0*/  LDL.LU R28, [R1+0x40c] ;  /* 0x00040c00011c7983 */ /* 0x001ea80000300800 */
        /* <DEDUP_REMOVED lines=27> */
[----:B------:R0:W-:Y:S04]  /*471b0*/  STS.U16 [R2+UR5+0x17000], R0 ;  /* 0x0170000002007988 */ /* 0x0001e80008000405 */
[----:B------:R-:W3:Y:S04]  /*471c0*/  LDL.LU R27, [R1+0x2f0] ;  /* 0x0002f000011b7983 */ /* 0x000ee80000300800 */
[----:B------:R1:W-:Y:S04]  /*471d0*/  STS.U16 [R2+UR5+0x17080], R29 ;  /* 0x0170801d02007988 */ /* 0x0003e80008000405 */
[----:B0-----:R-:W3:Y:S04]  /*471e0*/  LDL.LU R0, [R1+0x2ec] ;  /* 0x0002ec0001007983 */ /* 0x001ee80000300800 */
[----:B-1----:R-:W3:Y:S04]  /*471f0*/  LDL.LU R29, [R1+0x2e8] ;  /* 0x0002e800011d7983 */ /* 0x002ee80000300800 */
        /* <DEDUP_REMOVED lines=23> */
[----:B0-----:R-:W2:Y:S04]  /*47370*/  LDL.LU R28, [R1+0x3ee8] ;  /* 0x003ee800011c7983 */ /* 0x001ea80000300800 */
[----:B--2---:R0:W-:Y:S04]  /*47380*/  STS.U16 [R2+UR5+0x17200], R28 ;  /* 0x0172001c02007988 */ /* 0x0041e80008000405 */
[----:B0-----:R-:W2:Y:S04]  /*47390*/  LDL.LU R28, [R1+0x3ee4] ;  /* 0x003ee400011c7983 */ /* 0x001ea80000300800 */
[----:B--2---:R0:W-:Y:S04]  /*473a0*/  STS.U16 [R2+UR5+0x17280], R28 ;  /* 0x0172801c02007988 */ /* 0x0041e80008000405 */
[----:B---3--:R1:W-:Y:S04]  /*473b0*/  STS.U16 [R2+UR5+0x17300], R23 ;  /* 0x0173001702007988 */ /* 0x0083e80008000405 */
[----:B----4-:R2:W-:Y:S04]  /*473c0*/  STS.U16 [R2+UR5+0x17380], R24 ;  /* 0x0173801802007988 */ /* 0x0105e80008000405 */
[----:B------:R3:W-:Y:S04]  /*473d0*/  STS.U16 [R2+UR5+0x19000], R25 ;  /* 0x0190001902007988 */ /* 0x0007e80008000405 */
[----:B------:R4:W-:Y:S04]  /*473e0*/  STS.U16 [R2+UR5+0x19080], R26 ;  /* 0x0190801a02007988 */ /* 0x0009e80008000405 */
[----:B------:R2:W-:Y:S04]  /*473f0*/  STS.U16 [R2+UR5+0x19100], R27 ;  /* 0x0191001b02007988 */ /* 0x0005e80008000405 */
[----:B0-----:R-:W4:Y:S04]  /*47400*/  LDL.LU R28, [R1+0x3ee0] ;  /* 0x003ee000011c7983 */ /* 0x001f280000300800 */
[----:B-1----:R-:W4:Y:S04]  /*47410*/  LDL.LU R23, [R1+0x3edc] ;  /* 0x003edc0001177983 */ /* 0x002f280000300800 */
[----:B--2---:R-:W2:Y:S04]  /*47420*/  LDL.LU R24, [R1+0x3ed8] ;  /* 0x003ed80001187983 */ /* 0x004ea80000300800 */
[----:B---3--:R-:W3:Y:S04]  /*47430*/  LDL.LU R25, [R1+0x3ed4] ;  /* 0x003ed40001197983 */ /* 0x008ee80000300800 */
[----:B----4-:R-:W4:Y:S04]  /*47440*/  LDL.LU R26, [R1+0x3ed0] ;  /* 0x003ed000011a7983 */ /* 0x010f280000300800 */
[----:B------:R-:W2:Y:S04]  /*47450*/  LDL.LU R27, [R1+0x3ecc] ;  /* 0x003ecc00011b7983 */ /* 0x000ea80000300800 */
        /* <DEDUP_REMOVED lines=24> */
[----:B--2---:R-:W-:Y:S04]  /*475e0*/  STL [R1+0x3de4], R27 ;  /* 0x003de41b01007387 */ /* 0x004fe80000100800 */
[----:B----4-:R-:W-:Y:S04]  /*475f0*/  STL [R1+0x3de8], R26 ;  /* 0x003de81a01007387 */ /* 0x010fe80000100800 */
[----:B---3--:R-:W-:Y:S04]  /*47600*/  STL [R1+0x3dec], R25 ;  /* 0x003dec1901007387 */ /* 0x008fe80000100800 */
[----:B------:R-:W-:Y:S04]  /*47610*/  STS.U16 [R2+UR5+0x1f080], R29 ;  /* 0x01f0801d02007988 */ /* 0x000fe80008000405 */
[----:B------:R-:W-:Y:S04]  /*47620*/  STS.U16 [R2+UR5+0x1f100], R0 ;  /* 0x01f1000002007988 */ /* 0x000fe80008000405 */
[----:B------:R-:W-:Y:S04]  /*47630*/  STS.U16 [R2+UR5+0x1f180], R27 ;  /* 0x01f1801b02007988 */ /* 0x000fe80008000405 */
[----:B------:R-:W-:Y:S04]  /*47640*/  STS.U16 [R2+UR5+0x1f200], R26 ;  /* 0x01f2001a02007988 */ /* 0x000fe80008000405 */
[----:B------:R0:W-:Y:S04]  /*47650*/  STS.U16 [R2+UR5+0x1f280], R25 ;  /* 0x01f2801902007988 */ /* 0x0001e80008000405 */
[----:B0-----:R-:W2:Y:S01]  /*47660*/  LDL.LU R25, [R1+0x1750] ;  /* 0x0017500001197983 */ /* 0x001ea20000300800 */
[----:B------:R-:W0:Y:S03]  /*47670*/  S2R R0, SR_TID.X ;  /* 0x0000000000007919 */ /* 0x000e260000002100 */
[----:B------:R1:W-:Y:S01]  /*47680*/  STS.U16 [R2+UR5+0x1f300], R24 ;  /* 0x01f3001802007988 */ /* 0x0003e20008000405 */
[----:B0-----:R-:W-:-:S05]  /*47690*/  LOP3.LUT R0, R0, 0x3f, RZ, 0xc0, !PT ;  /* 0x0000003f00007812 */ /* 0x001fca00078ec0ff */
[----:B------:R-:W-:Y:S01]  /*476a0*/  IMAD.SHL.U32 R18, R0, 0x2, RZ ;  /* 0x0000000200127824 */ /* 0x000fe200078e00ff */
[----:B--2---:R0:W-:Y:S04]  /*476b0*/  STL [R1+0x3ec0], R25 ;  /* 0x003ec01901007387 */ /* 0x0041e80000100800 */
[----:B------:R-:W2:Y:S04]  /*476c0*/  LDL.LU R26, [R1+0x174c] ;  /* 0x00174c00011a7983 */ /* 0x000ea80000300800 */
[----:B------:R-:W3:Y:S04]  /*476d0*/  LDL.LU R27, [R1+0x1748] ;  /* 0x00174800011b7983 */ /* 0x000ee80000300800 */
[----:B-1----:R-:W4:Y:S04]  /*476e0*/  LDL.LU R2, [R1+0x1744] ;  /* 0x0017440001027983 */ /* 0x002f280000300800 */
        /* <DEDUP_REMOVED lines=9> */
[----:B0-----:R-:W-:-:S03]  /*47780*/  LOP3.LUT R25, R28, 0x3f, RZ, 0xc0, !PT ;  /* 0x0000003f1c197812 */ /* 0x001fc600078ec0ff */
[----:B------:R-:W2:Y:S04]  /*47790*/  LDL.LU R9, [R1+0x163c] ;  /* 0x00163c0001097983 */ /* 0x000ea80000300800 */
[----:B------:R-:W2:Y:S04]  /*477a0*/  LDL.LU R10, [R1+0x1638] ;  /* 0x00163800010a7983 */ /* 0x000ea80000300800 */
[----:B------:R-:W2:Y:S04]  /*477b0*/  LDL.LU R14, [R1+0x1550] ;  /* 0x00155000010e7983 */ /* 0x000ea80000300800 */
[----:B------:R-:W2:Y:S04]  /*477c0*/  LDL.LU R15, [R1+0x154c] ;  /* 0x00154c00010f7983 */ /* 0x000ea80000300800 */
[----:B------:R-:W2:Y:S01]  /*477d0*/  LDL.LU R16, [R1+0x1548] ;  /* 0x0015480001107983 */ /* 0x000ea20000300800 */
[----:B------:R-:W-:-:S03]  /*477e0*/  IMAD.SHL.U32 R25, R25, 0x2, RZ ;  /* 0x0000000219197824 */ /* 0x000fc600078e00ff */
        /* <DEDUP_REMOVED lines=9> */
[----:B------:R0:W-:Y:S04]  /*47880*/  STL [R1+0x3df0], R24 ;  /* 0x003df01801007387 */ /* 0x0001e80000100800 */
[----:B------:R1:W-:Y:S04]  /*47890*/  STS.U16 [R25+UR5+0x1f380], R23 ;  /* 0x01f3801719007988 */ /* 0x0003e80008000405 */
[----:B0-----:R-:W2:Y:S04]  /*478a0*/  LDL.LU R24, [R1+0x1754] ;  /* 0x0017540001187983 */ /* 0x001ea80000300800 */
[----:B-1----:R-:W2:Y:S04]  /*478b0*/  LDL.LU R25, [R1+0x3ec0] ;  /* 0x003ec00001197983 */ /* 0x002ea80000300800 */
[----:B------:R0:W-:Y:S04]  /*478c0*/  STL [R1+0x3df4], R23 ;  /* 0x003df41701007387 */ /* 0x0001e80000100800 */
[----:B0-----:R-:W2:Y:S04]  /*478d0*/  LDL.LU R23, [R1+0x1438] ;  /* 0x0014380001177983 */ /* 0x001ea80000300800 */
[----:B--2---:R0:W-:Y:S04]  /*478e0*/  STL [R1+0x3eb4], R23 ;  /* 0x003eb41701007387 */ /* 0x0041e80000100800 */
[----:B0-----:R-:W2:Y:S04]  /*478f0*/  LDL.LU R23, [R1+0x143c] ;  /* 0x00143c0001177983 */ /* 0x001ea80000300800 */
[----:B--2---:R0:W-:Y:S04]  /*47900*/  STL [R1+0x3eb8], R23 ;  /* 0x003eb81701007387 */ /* 0x0041e80000100800 */
[----:B0-----:R-:W2:Y:S01]  /*47910*/  LDL.LU R23, [R1+0x1440] ;  /* 0x0014400001177983 */ /* 0x001ea20000300800 */
[----:B------:R-:W-:-:S05]  /*47920*/  LOP3.LUT R18, R18, 0x50, RZ, 0x3c, !PT ;  /* 0x0000005012127812 */ /* 0x000fca00078e3cff */
[----:B------:R-:W-:Y:S04]  /*47930*/  STS.U16 [R18+UR5+0x1400], R24 ;  /* 0x0014001812007988 */ /* 0x000fe80008000405 */
[----:B------:R-:W-:Y:S04]  /*47940*/  STS.U16 [R18+UR5+0x1480], R25 ;  /* 0x0014801912007988 */ /* 0x000fe80008000405 */
[----:B------:R-:W-:Y:S04]  /*47950*/  STS.U16 [R18+UR5+0x1500], R26 ;  /* 0x0015001a12007988 */ /* 0x000fe80008000405 */
        /* <DEDUP_REMOVED lines=49> */
[----:B0-----:R-:W3:Y:S04]  /*47c70*/  LDL.LU R22, [R1+0x1138] ;  /* 0x0011380001167983 */ /* 0x001ee80000300800 */
[----:B-1----:R-:W3:Y:S04]  /*47c80*/  LDL.LU R29, [R1+0x1134] ;  /* 0x00113400011d7983 */ /* 0x002ee80000300800 */
        /* <DEDUP_REMOVED lines=80> */
[----:B------:R-:W-:Y:S04]  /*48190*/  STS.U16 [R18+UR5+0x11480], R27 ;  /* 0x0114801b12007988 */ /* 0x000fe80008000405 */
[----:B------:R-:W-:Y:S04]  /*481a0*/  STS.U16 [R18+UR5+0x11500], R2 ;  /* 0x0115000212007988 */ /* 0x000fe80008000405 */
        /* <DEDUP_REMOVED lines=53> */
[----:B0-----:R-:W3:Y:S04]  /*48500*/  LDL.LU R29, [R1+0xb4] ;  /* 0x0000b400011d7983 */ /* 0x001ee80000300800 */
[----:B-1----:R-:W3:Y:S04]  /*48510*/  LDL.LU R0, [R1+0xb0] ;  /* 0x0000b00001007983 */ /* 0x002ee80000300800 */
        /* <DEDUP_REMOVED lines=21> */
[----:B0-----:R-:W2:Y:S04]  /*48670*/  LDL.LU R21, [R1+0x3e80] ;  /* 0x003e800001157983 */ /* 0x001ea80000300800 */
[----:B-1----:R-:W2:Y:S04]  /*48680*/  LDL.LU R22, [R1+0x3e7c] ;  /* 0x003e7c0001167983 */ /* 0x002ea80000300800 */
        /* <DEDUP_REMOVED lines=40> */
[----:B--2---:R-:W-:Y:S04]  /*48910*/  STS.U16 [R18+UR5+0x1f400], R22 ;  /* 0x01f4001612007988 */ /* 0x004fe80008000405 */
[----:B------:R-:W-:Y:S04]  /*48920*/  STL [R1+0x3df8], R22 ;  /* 0x003df81601007387 */ /* 0x000fe80000100800 */
[----:B------:R-:W-:Y:S04]  /*48930*/  STS.U16 [R18+UR5+0x1f480], R21 ;  /* 0x01f4801512007988 */ /* 0x000fe80008000405 */
[----:B------:R0:W-:Y:S04]  /*48940*/  STL [R1+0x3dfc], R21 ;  /* 0x003dfc1501007387 */ /* 0x0001e80000100800 */
[----:B------:R-:W-:Y:S04]  /*48950*/  STS.U16 [R18+UR5+0x1f500], R20 ;  /* 0x01f5001412007988 */ /* 0x000fe80008000405 */
[----:B----4-:R-:W-:Y:S04]  /*48960*/  STS.U16 [R18+UR5+0x1f580], R19 ;  /* 0x01f5801312007988 */ /* 0x010fe80008000405 */
[----:B0-----:R-:W2:Y:S04]  /*48970*/  LDL.LU R21, [R1+0x172c] ;  /* 0x00172c0001157983 */ /* 0x001ea80000300800 */
[----:B------:R0:W-:Y:S04]  /*48980*/  STL [R1+0x3e00], R20 ;  /* 0x003e001401007387 */ /* 0x0001e80000100800 */
[----:B0-----:R-:W4:Y:S04]  /*48990*/  LDL.LU R20, [R1+0x1734] ;  /* 0x0017340001147983 */ /* 0x001f280000300800 */
[----:B------:R-:W2:Y:S01]  /*489a0*/  LDL.LU R18, [R1+0x3e78] ;  /* 0x003e780001127983 */ /* 0x000ea20000300800 */
[----:B------:R-:W0:Y:S03]  /*489b0*/  S2R R22, SR_TID.X ;  /* 0x0000000000167919 */ /* 0x000e260000002100 */
[----:B------:R1:W-:Y:S01]  /*489c0*/  STL [R1+0x3e04], R19 ;  /* 0x003e041301007387 */ /* 0x0003e20000100800 */
[----:B0-----:R-:W-:-:S05]  /*489d0*/  LOP3.LUT R22, R22, 0x3f, RZ, 0xc0, !PT ;  /* 0x0000003f16167812 */ /* 0x001fca00078ec0ff */
[----:B-1----:R-:W-:Y:S02]  /*489e0*/  IMAD.SHL.U32 R19, R22, 0x2, RZ ;  /* 0x0000000216137824 */ /* 0x002fe400078e00ff */
[----:B------:R-:W-:-:S03]  /*489f0*/  IMAD.SHL.U32 R22, R3, 0x2, RZ ;  /* 0x0000000203167824 */ /* 0x000fc600078e00ff */
[----:B------:R-:W-:Y:S02]  /*48a00*/  LOP3.LUT R19, R19, 0x50, RZ, 0x3c, !PT ;  /* 0x0000005013137812 */ /* 0x000fe400078e3cff */
[----:B------:R-:W-:-:S03]  /*48a10*/  LOP3.LUT R22, R22, 0x60, RZ, 0x3c, !PT ;  /* 0x0000006016167812 */ /* 0x000fc600078e3cff */
[----:B--2---:R-:W-:Y:S04]  /*48a20*/  STS.U16 [R19+UR5+0x1f600], R18 ;  /* 0x01f6001213007988 */ /* 0x004fe80008000405 */
[----:B---3--:R-:W-:Y:S04]  /*48a30*/  STS.U16 [R19+UR5+0x1f680], R17 ;  /* 0x01f6801113007988 */ /* 0x008fe80008000405 */
[----:B------:R-:W-:Y:S04]  /*48a40*/  STS.U16 [R19+UR5+0x1f700], R16 ;  /* 0x01f7001013007988 */ /* 0x000fe80008000405 */
[----:B------:R-:W-:Y:S04]  /*48a50*/  STS.U16 [R19+UR5+0x1f780], R15 ;  /* 0x01f7800f13007988 */ /* 0x000fe80008000405 */
[----:B----4-:R-:W-:Y:S04]  /*48a60*/  STS.U16 [R22+UR5+0x1800], R20 ;  /* 0x0018001416007988 */ /* 0x010fe80008000405 */
[----:B------:R0:W-:Y:S04]  /*48a70*/  STS.U16 [R22+UR5+0x1880], R0 ;  /* 0x0018800016007988 */ /* 0x0001e80008000405 */
[----:B------:R-:W-:Y:S04]  /*48a80*/  STS.U16 [R22+UR5+0x1900], R21 ;  /* 0x0019001516007988 */ /* 0x000fe80008000405 */
[----:B------:R-:W-:Y:S04]  /*48a90*/  STS.U16 [R22+UR5+0x1980], R23 ;  /* 0x0019801716007988 */ /* 0x000fe80008000405 */
[----:B------:R-:W-:Y:S04]  /*48aa0*/  STS.U16 [R22+UR5+0x1a00], R24 ;  /* 0x001a001816007988 */ /* 0x000fe80008000405 */
[----:B------:R-:W-:Y:S04]  /*48ab0*/  STL [R1+0x3e08], R18 ;  /* 0x003e081201007387 */ /* 0x000fe80000100800 */
        /* <DEDUP_REMOVED lines=9> */
[----:B0-----:R-:W2:Y:S04]  /*48b50*/  LDL.LU R0, [R1+0x1518] ;  /* 0x0015180001007983 */ /* 0x001ea80000300800 */
[----:B------:R0:W-:Y:S04]  /*48b60*/  STS.U16 [R22+UR5+0x3900], R28 ;  /* 0x0039001c16007988 */ /* 0x0001e80008000405 */
[----:B0-----:R-:W3:Y:S04]  /*48b70*/  LDL.LU R28, [R1+0x1514] ;  /* 0x00151400011c7983 */ /* 0x001ee80000300800 */
[----:B------:R-:W4:Y:S04]  /*48b80*/  LDL.LU R15, [R1+0x142c] ;  /* 0x00142c00010f7983 */ /* 0x000f280000300800 */
        /* <DEDUP_REMOVED lines=11> */
[----:B----4-:R0:W-:Y:S04]  /*48c40*/  STL [R1+0x3e74], R15 ;  /* 0x003e740f01007387 */ /* 0x0101e80000100800 */
        /* <DEDUP_REMOVED lines=27> */
[----:B---3--:R0:W-:Y:S04]  /*48e00*/  STS.U16 [R22+UR5+0x5b80], R28 ;  /* 0x005b801c16007988 */ /* 0x0081e80008000405 */
[----:B------:R-:W3:Y:S04]  /*48e10*/  LDL.LU R14, [R1+0x1124] ;  /* 0x00112400010e7983 */ /* 0x000ee80000300800 */
[----:B0-----:R-:W2:Y:S04]  /*48e20*/  LDL.LU R28, [R1+0x1120] ;  /* 0x00112000011c7983 */ /* 0x001ea80000300800 */
[----:B----4-:R0:W-:Y:S04]  /*48e30*/  STS.U16 [R22+UR5+0x7800], R15 ;  /* 0x0078000f16007988 */ /* 0x0101e80008000405 */
[----:B0-----:R-:W4:Y:S04]  /*48e40*/  LDL.LU R15, [R1+0x3e74] ;  /* 0x003e7400010f7983 */ /* 0x001f280000300800 */
[----:B----4-:R-:W-:Y:S04]  /*48e50*/  STS.U16 [R22+UR5+0x7880], R15 ;  /* 0x0078800f16007988 */ /* 0x010fe80008000405 */
[----:B------:R-:W-:Y:S04]  /*48e60*/  STS.U16 [R22+UR5+0x7900], R16 ;  /* 0x0079001016007988 */ /* 0x000fe80008000405 */
[----:B------:R-:W-:Y:S04]  /*48e70*/  STS.U16 [R22+UR5+0x7980], R3 ;  /* 0x0079800316007988 */ /* 0x000fe80008000405 */
[----:B------:R-:W-:Y:S04]  /*48e80*/  STS.U16 [R22+UR5+0x7a00], R17 ;  /* 0x007a001116007988 */ /* 0x000fe80008000405 */
[----:B------:R-:W-:Y:S04]  /*48e90*/  STS.U16 [R22+UR5+0x7a80], R18 ;  /* 0x007a801216007988 */ /* 0x000fe80008000405 */
[----:B------:R-:W-:Y:S04]  /*48ea0*/  STS.U16 [R22+UR5+0x7b00], R19 ;  /* 0x007b001316007988 */ /* 0x000fe80008000405 */
        /* <DEDUP_REMOVED lines=9> */
[----:B------:R1:W-:Y:S04]  /*48f40*/  STS.U16 [R22+UR5+0xb800], R0 ;  /* 0x00b8000016007988 */ /* 0x0003e80008000405 */
[----:B0-----:R-:W2:Y:S04]  /*48f50*/  LDL.LU R29, [R1+0x111c] ;  /* 0x00111c00011d7983 */ /* 0x001ea80000300800 */
[----:B-1----:R-:W4:Y:S04]  /*48f60*/  LDL.LU R0, [R1+0x1118] ;  /* 0x0011180001007983 */ /* 0x002f280000300800 */
[----:B------:R-:W2:Y:S04]  /*48f70*/  LDL.LU R15, [R1+0x1030] ;  /* 0x00103000010f7983 */ /* 0x000ea80000300800 */
        /* <DEDUP_REMOVED lines=10> */
[----:B---3--:R-:W-:Y:S04]  /*49020*/  STS.U16 [R22+UR5+0xd980], R14 ;  /* 0x00d9800e16007988 */ /* 0x008fe80008000405 */
[----:B------:R-:W-:Y:S04]  /*49030*/  STS.U16 [R22+UR5+0xda00], R28 ;  /* 0x00da001c16007988 */ /* 0x000fe80008000405 */
        /* <DEDUP_REMOVED lines=48> */
[----:B------:R0:W-:Y:S04]  /*49340*/  STS.U16 [R22+UR5+0x11b00], R13 ;  /* 0x011b000d16007988 */ /* 0x0001e80008000405 */
[----:B0-----:R-:W3:Y:S04]  /*49350*/  LDL.LU R13, [R1+0x5e4] ;  /* 0x0005e400010d7983 */ /* 0x001ee80000300800 */
        /* <DEDUP_REMOVED lines=48> */
[----:B----4-:R1:W-:Y:S04]  /*49660*/  STS.U16 [R22+UR5+0x17800], R4 ;  /* 0x0178000416007988 */ /* 0x0103e80008000405 */
[----:B------:R2:W-:Y:S04]  /*49670*/  STS.U16 [R22+UR5+0x17880], R5 ;  /* 0x0178800516007988 */ /* 0x0005e80008000405 */
[----:B------:R4:W-:Y:S04]  /*49680*/  STS.U16 [R22+UR5+0x17900], R6 ;  /* 0x0179000616007988 */ /* 0x0009e80008000405 */
[----:B------:R1:W-:Y:S04]  /*49690*/  STS.U16 [R22+UR5+0x17980], R12 ;  /* 0x0179800c16007988 */ /* 0x0003e80008000405 */
[----:B------:R2:W-:Y:S04]  /*496a0*/  STS.U16 [R22+UR5+0x17a00], R7 ;  /* 0x017a000716007988 */ /* 0x0005e80008000405 */
[----:B0-----:R-:W3:Y:S04]  /*496b0*/  LDL.LU R3, [R1+0x3e68] ;  /* 0x003e680001037983 */ /* 0x001ee80000300800 */
[----:B-1----:R-:W3:Y:S04]  /*496c0*/  LDL.LU R4, [R1+0x3e64] ;  /* 0x003e640001047983 */ /* 0x002ee80000300800 */
[----:B--2---:R-:W2:Y:S04]  /*496d0*/  LDL.LU R5, [R1+0x3e60] ;  /* 0x003e600001057983 */ /* 0x004ea80000300800 */
[----:B----4-:R-:W4:Y:S04]  /*496e0*/  LDL.LU R6, [R1+0x3e5c] ;  /* 0x003e5c0001067983 */ /* 0x010f280000300800 */
[----:B------:R-:W2:Y:S04]  /*496f0*/  LDL.LU R12, [R1+0x94] ;  /* 0x00009400010c7983 */ /* 0x000ea80000300800 */
[----:B------:R-:W2:Y:S04]  /*49700*/  LDL.LU R7, [R1+0x3e58] ;  /* 0x003e580001077983 */ /* 0x000ea80000300800 */
[----:B------:R0:W-:Y:S04]  /*49710*/  STS.U16 [R22+UR5+0x17a80], R8 ;  /* 0x017a800816007988 */ /* 0x0001e80008000405 */
[----:B------:R1:W-:Y:S04]  /*49720*/  STS.U16 [R22+UR5+0x17b00], R9 ;  /* 0x017b000916007988 */ /* 0x0003e80008000405 */
[----:B------:R0:W-:Y:S04]  /*49730*/  STS.U16 [R22+UR5+0x17b80], R10 ;  /* 0x017b800a16007988 */ /* 0x0001e80008000405 */
[----:B------:R0:W-:Y:S04]  /*49740*/  STS.U16 [R22+UR5+0x19800], R14 ;  /* 0x0198000e16007988 */ /* 0x0001e80008000405 */
[----:B------:R1:W-:Y:S04]  /*49750*/  STS.U16 [R22+UR5+0x19880], R29 ;  /* 0x0198801d16007988 */ /* 0x0003e80008000405 */
[----:B------:R1:W-:Y:S04]  /*49760*/  STS.U16 [R22+UR5+0x19900], R0 ;  /* 0x0199000016007988 */ /* 0x0003e80008000405 */
[----:B0-----:R-:W2:Y:S04]  /*49770*/  LDL.LU R8, [R1+0x3e54] ;  /* 0x003e540001087983 */ /* 0x001ea80000300800 */
[----:B-1----:R-:W2:Y:S04]  /*49780*/  LDL.LU R9, [R1+0x3e50] ;  /* 0x003e500001097983 */ /* 0x002ea80000300800 */
[----:B------:R-:W2:Y:S04]  /*49790*/  LDL.LU R10, [R1+0x3e4c] ;  /* 0x003e4c00010a7983 */ /* 0x000ea80000300800 */
[----:B------:R-:W2:Y:S04]  /*497a0*/  LDL.LU R14, [R1+0x3e48] ;  /* 0x003e4800010e7983 */ /* 0x000ea80000300800 */
[----:B------:R-:W2:Y:S04]  /*497b0*/  LDL.LU R29, [R1+0x3e44] ;  /* 0x003e4400011d7983 */ /* 0x000ea80000300800 */
        /* <DEDUP_REMOVED lines=10> */
[----:B------:R1:W-:Y:S04]  /*49860*/  STS.U16 [R22+UR5+0x1b980], R23 ;  /* 0x01b9801716007988 */ /* 0x0003e80008000405 */
[----:B0-----:R-:W4:Y:S04]  /*49870*/  LDL.LU R21, [R1+0x8c] ;  /* 0x00008c0001157983 */ /* 0x001f280000300800 */
[----:B------:R0:W-:Y:S04]  /*49880*/  STS.U16 [R22+UR5+0x1ba00], R24 ;  /* 0x01ba001816007988 */ /* 0x0001e80008000405 */
[----:B------:R-:W-:Y:S04]  /*49890*/  STS.U16 [R22+UR5+0x1ba80], R25 ;  /* 0x01ba801916007988 */ /* 0x000fe80008000405 */
[----:B------:R-:W-:Y:S04]  /*498a0*/  STS.U16 [R22+UR5+0x1bb00], R26 ;  /* 0x01bb001a16007988 */ /* 0x000fe80008000405 */
[----:B------:R-:W-:Y:S04]  /*498b0*/  STS.U16 [R22+UR5+0x1bb80], R27 ;  /* 0x01bb801b16007988 */ /* 0x000fe80008000405 */
[----:B------:R-:W-:Y:S04]  /*498c0*/  STS.U16 [R22+UR5+0x1d800], R2 ;  /* 0x01d8000216007988 */ /* 0x000fe80008000405 */
[----:B---3--:R-:W-:Y:S04]  /*498d0*/  STS.U16 [R22+UR5+0x1d880], R11 ;  /* 0x01d8800b16007988 */ /* 0x008fe80008000405 */
[----:B------:R-:W-:Y:S04]  /*498e0*/  STS.U16 [R22+UR5+0x1d900], R13 ;  /* 0x01d9000d16007988 */ /* 0x000fe80008000405 */
[----:B-1----:R-:W3:Y:S04]  /*498f0*/  LDL.LU R23, [R1+0x1714] ;  /* 0x0017140001177983 */ /* 0x002ee80000300800 */
[----:B0-----:R-:W3:Y:S04]  /*49900*/  LDL.LU R24, [R1+0x1710] ;  /* 0x0017100001187983 */ /* 0x001ee80000300800 */
[----:B--2---:R-:W-:Y:S04]  /*49910*/  STS.U16 [R22+UR5+0x1d980], R28 ;  /* 0x01d9801c16007988 */ /* 0x004fe80008000405 */
[----:B------:R0:W-:Y:S04]  /*49920*/  STS.U16 [R22+UR5+0x1da00], R0 ;  /* 0x01da000016007988 */ /* 0x0001e80008000405 */
[----:B0-----:R-:W2:Y:S04]  /*49930*/  LDL.LU R0, [R1+0x170c] ;  /* 0x00170c0001007983 */ /* 0x001ea80000300800 */
[----:B------:R-:W2:Y:S04]  /*49940*/  LDL.LU R28, [R1+0x1708] ;  /* 0x00170800011c7983 */ /* 0x000ea80000300800 */
[----:B------:R0:W-:Y:S04]  /*49950*/  STS.U16 [R22+UR5+0x1da80], R12 ;  /* 0x01da800c16007988 */ /* 0x0001e80008000405 */
[----:B------:R-:W2:Y:S04]  /*49960*/  LDL.LU R25, [R1+0x1704] ;  /* 0x0017040001197983 */ /* 0x000ea80000300800 */
[----:B------:R1:W-:Y:S04]  /*49970*/  STS.U16 [R22+UR5+0x1db00], R29 ;  /* 0x01db001d16007988 */ /* 0x0003e80008000405 */
[----:B------:R-:W2:Y:S01]  /*49980*/  LDL.LU R26, [R1+0x1700] ;  /* 0x00170000011a7983 */ /* 0x000ea20000300800 */
[----:B------:R-:W-:-:S03]  /*49990*/  IMAD.SHL.U32 R3, R3, 0x2, RZ ;  /* 0x0000000203037824 */ /* 0x000fc600078e00ff */
[----:B------:R-:W2:Y:S04]  /*499a0*/  LDL.LU R27, [R1+0x16fc] ;  /* 0x0016fc00011b7983 */ /* 0x000ea80000300800 */
[----:B----4-:R-:W-:Y:S04]  /*499b0*/  STS.U16 [R22+UR5+0x1db80], R21 ;  /* 0x01db801516007988 */ /* 0x010fe80008000405 */
[----:B------:R-:W4:Y:S04]  /*499c0*/  LDL.LU R2, [R1+0x16f8] ;  /* 0x0016f80001027983 */ /* 0x000f280000300800 */
[----:B------:R-:W-:Y:S04]  /*499d0*/  STS.U16 [R22+UR5+0x1f800], R14 ;  /* 0x01f8000e16007988 */ /* 0x000fe80008000405 */
[----:B------:R-:W4:Y:S04]  /*499e0*/  LDL.LU R11, [R1+0x1614] ;  /* 0x00161400010b7983 */ /* 0x000f280000300800 */
[----:B------:R-:W-:Y:S04]  /*499f0*/  STS.U16 [R22+UR5+0x1f880], R10 ;  /* 0x01f8800a16007988 */ /* 0x000fe80008000405 */
[----:B------:R-:W4:Y:S04]  /*49a00*/  LDL.LU R13, [R1+0x1610] ;  /* 0x00161000010d7983 */ /* 0x000f280000300800 */
[----:B------:R-:W-:Y:S04]  /*49a10*/  STS.U16 [R22+UR5+0x1f900], R9 ;  /* 0x01f9000916007988 */ /* 0x000fe80008000405 */
[----:B0-----:R-:W4:Y:S04]  /*49a20*/  LDL.LU R12, [R1+0x160c] ;  /* 0x00160c00010c7983 */ /* 0x001f280000300800 */
[----:B------:R-:W-:Y:S01]  /*49a30*/  STS.U16 [R22+UR5+0x1f980], R8 ;  /* 0x01f9800816007988 */ /* 0x000fe20008000405 */
[----:B------:R-:W-:-:S03]  /*49a40*/  LOP3.LUT R3, R3, 0x70, RZ, 0x3c, !PT ;  /* 0x0000007003037812 */ /* 0x000fc600078e3cff */
[----:B-1----:R-:W4:Y:S04]  /*49a50*/  LDL.LU R29, [R1+0x1608] ;  /* 0x00160800011d7983 */ /* 0x002f280000300800 */
        /* <DEDUP_REMOVED lines=8> */
[----:B---3--:R-:W-:Y:S04]  /*49ae0*/  STS.U16 [R3+UR5+0x1c00], R23 ;  /* 0x001c001703007988 */ /* 0x008fe80008000405 */
[----:B------:R-:W-:Y:S04]  /*49af0*/  STL [R1+0x3e28], R5 ;  /* 0x003e280501007387 */ /* 0x000fe80000100800 */
[----:B------:R-:W-:Y:S04]  /*49b00*/  STS.U16 [R3+UR5+0x1c80], R24 ;  /* 0x001c801803007988 */ /* 0x000fe80008000405 */
[----:B------:R-:W-:Y:S04]  /*49b10*/  STL [R1+0x3e2c], R4 ;  /* 0x003e2c0401007387 */ /* 0x000fe80000100800 */
[----:B--2---:R0:W-:Y:S04]  /*49b20*/  STS.U16 [R3+UR5+0x1d00], R0 ;  /* 0x001d000003007988 */ /* 0x0041e80008000405 */
[----:B------:R1:W-:Y:S04]  /*49b30*/  STS.U16 [R3+UR5+0x1d80], R28 ;  /* 0x001d801c03007988 */ /* 0x0003e80008000405 */
[----:B0-----:R-:W2:Y:S04]  /*49b40*/  LDL.LU R0, [R1+0x1604] ;  /* 0x0016040001007983 */ /* 0x001ea80000300800 */
[----:B-1----:R-:W3:Y:S04]  /*49b50*/  LDL.LU R28, [R1+0x1600] ;  /* 0x00160000011c7983 */ /* 0x002ee80000300800 */
[----:B------:R-:W2:Y:S04]  /*49b60*/  LDL.LU R4, [R1+0x15f8] ;  /* 0x0015f80001047983 */ /* 0x000ea80000300800 */
[----:B------:R-:W-:Y:S04]  /*49b70*/  STS.U16 [R3+UR5+0x1e00], R25 ;  /* 0x001e001903007988 */ /* 0x000fe80008000405 */
[----:B------:R-:W-:Y:S04]  /*49b80*/  STS.U16 [R3+UR5+0x1e80], R26 ;  /* 0x001e801a03007988 */ /* 0x000fe80008000405 */
[----:B------:R-:W-:Y:S04]  /*49b90*/  STS.U16 [R3+UR5+0x1f00], R27 ;  /* 0x001f001b03007988 */ /* 0x000fe80008000405 */
[----:B----4-:R-:W-:Y:S04]  /*49ba0*/  STS.U16 [R3+UR5+0x1f80], R2 ;  /* 0x001f800203007988 */ /* 0x010fe80008000405 */
[----:B------:R-:W-:Y:S04]  /*49bb0*/  STS.U16 [R3+UR5+0x3c00], R11 ;  /* 0x003c000b03007988 */ /* 0x000fe80008000405 */
[----:B------:R-:W-:Y:S04]  /*49bc0*/  STS.U16 [R3+UR5+0x3c80], R13 ;  /* 0x003c800d03007988 */ /* 0x000fe80008000405 */
[----:B------:R-:W-:Y:S04]  /*49bd0*/  STS.U16 [R3+UR5+0x3d00], R12 ;  /* 0x003d000c03007988 */ /* 0x000fe80008000405 */
        /* <DEDUP_REMOVED lines=148> */
[----:B------:R-:W-:Y:S04]  /*4a520*/  STS.U16 [R3+UR5+0x11f80], R13 ;  /* 0x011f800d03007988 */ /* 0x000fe80008000405 */
[----:B------:R-:W2:Y:S04]  /*4a530*/  LDL.LU R2, [R1+0x27c] ;  /* 0x00027c0001027983 */ /* 0x000ea80000300800 */
[----:B----4-:R1:W-:Y:S04]  /*4a540*/  STS.U16 [R3+UR5+0x13c00], R12 ;  /* 0x013c000c03007988 */ /* 0x0103e80008000405 */
[----:B------:R4:W-:Y:S04]  /*4a550*/  STS.U16 [R3+UR5+0x13c80], R29 ;  /* 0x013c801d03007988 */ /* 0x0009e80008000405 */
[----:B------:R1:W-:Y:S04]  /*4a560*/  STS.U16 [R3+UR5+0x13d00], R0 ;  /* 0x013d000003007988 */ /* 0x0003e80008000405 */
[----:B0-----:R-:W2:Y:S04]  /*4a570*/  LDL.LU R11, [R1+0x274] ;  /* 0x00027400010b7983 */ /* 0x001ea80000300800 */
[----:B---3--:R0:W-:Y:S04]  /*4a580*/  STS.U16 [R3+UR5+0x13d80], R28 ;  /* 0x013d801c03007988 */ /* 0x0081e80008000405 */
[----:B-1----:R-:W3:Y:S04]  /*4a590*/  LDL.LU R12, [R1+0x270] ;  /* 0x00027000010c7983 */ /* 0x002ee80000300800 */
[----:B------:R-:W3:Y:S04]  /*4a5a0*/  LDL.LU R13, [R1+0x268] ;  /* 0x00026800010d7983 */ /* 0x000ee80000300800 */
[----:B----4-:R-:W4:Y:S04]  /*4a5b0*/  LDL.LU R29, [R1+0x264] ;  /* 0x00026400011d7983 */ /* 0x010f280000300800 */
[----:B------:R-:W3:Y:S04]  /*4a5c0*/  LDL.LU R0, [R1+0x25c] ;  /* 0x00025c0001007983 */ /* 0x000ee80000300800 */
[----:B0-----:R-:W3:Y:S04]  /*4a5d0*/  LDL.LU R28, [R1+0x170] ;  /* 0x00017000011c7983 */ /* 0x001ee80000300800 */
[----:B--2---:R0:W-:Y:S04]  /*4a5e0*/  STS.U16 [R3+UR5+0x13e00], R4 ;  /* 0x013e000403007988 */ /* 0x0041e80008000405 */
[----:B0-----:R-:W2:Y:S04]  /*4a5f0*/  LDL.LU R4, [R1+0x3e30] ;  /* 0x003e300001047983 */ /* 0x001ea80000300800 */
[----:B--2---:R0:W-:Y:S04]  /*4a600*/  STS.U16 [R3+UR5+0x13e80], R4 ;  /* 0x013e800403007988 */ /* 0x0041e80008000405 */
[----:B------:R1:W-:Y:S04]  /*4a610*/  STS.U16 [R3+UR5+0x13f00], R5 ;  /* 0x013f000503007988 */ /* 0x0003e80008000405 */
[----:B------:R2:W-:Y:S04]  /*4a620*/  STS.U16 [R3+UR5+0x13f80], R8 ;  /* 0x013f800803007988 */ /* 0x0005e80008000405 */
[----:B------:R0:W-:Y:S04]  /*4a630*/  STS.U16 [R3+UR5+0x15c00], R9 ;  /* 0x015c000903007988 */ /* 0x0001e80008000405 */
[----:B------:R0:W-:Y:S04]  /*4a640*/  STS.U16 [R3+UR5+0x15c80], R10 ;  /* 0x015c800a03007988 */ /* 0x0001e80008000405 */
[----:B------:R1:W-:Y:S04]  /*4a650*/  STS.U16 [R3+UR5+0x15d00], R14 ;  /* 0x015d000e03007988 */ /* 0x0003e80008000405 */
[----:B------:R2:W-:Y:S04]  /*4a660*/  STS.U16 [R3+UR5+0x15d80], R15 ;  /* 0x015d800f03007988 */ /* 0x0005e80008000405 */
[----:B0-----:R-:W4:Y:S04]  /*4a670*/  LDL.LU R4, [R1+0x3e2c] ;  /* 0x003e2c0001047983 */ /* 0x001f280000300800 */
[----:B-1----:R-:W4:Y:S04]  /*4a680*/  LDL.LU R5, [R1+0x3e28] ;  /* 0x003e280001057983 */ /* 0x002f280000300800 */
[----:B--2---:R-:W2:Y:S04]  /*4a690*/  LDL.LU R8, [R1+0x3e24] ;  /* 0x003e240001087983 */ /* 0x004ea80000300800 */
[----:B------:R-:W2:Y:S04]  /*4a6a0*/  LDL.LU R9, [R1+0x3e20] ;  /* 0x003e200001097983 */ /* 0x000ea80000300800 */
[----:B------:R-:W2:Y:S04]  /*4a6b0*/  LDL.LU R10, [R1+0x3e1c] ;  /* 0x003e1c00010a7983 */ /* 0x000ea80000300800 */
[----:B------:R-:W2:Y:S04]  /*4a6c0*/  LDL.LU R14, [R1+0x3e18] ;  /* 0x003e1800010e7983 */ /* 0x000ea80000300800 */
[----:B------:R0:W-:Y:S04]  /*4a6d0*/  STS.U16 [R3+UR5+0x15e00], R16 ;  /* 0x015e001003007988 */ /* 0x0001e80008000405 */
[----:B------:R-:W2:Y:S04]  /*4a6e0*/  LDL.LU R15, [R1+0x3e14] ;  /* 0x003e1400010f7983 */ /* 0x000ea80000300800 */
        /* <DEDUP_REMOVED lines=8> */
[----:B------:R0:W-:Y:S04]  /*4a770*/  STS.U16 [R3+UR5+0x17d00], R22 ;  /* 0x017d001603007988 */ /* 0x0001e80008000405 */
[----:B------:R-:W2:Y:S04]  /*4a780*/  LDL.LU R19, [R1+0x3e04] ;  /* 0x003e040001137983 */ /* 0x000ea80000300800 */
[----:B------:R-:W2:Y:S04]  /*4a790*/  LDL.LU R20, [R1+0x3e00] ;  /* 0x003e000001147983 */ /* 0x000ea80000300800 */
[----:B---3--:R-:W3:Y:S04]  /*4a7a0*/  LDL.LU R21, [R1+0x3dfc] ;  /* 0x003dfc0001157983 */ /* 0x008ee80000300800 */
[----:B------:R1:W-:Y:S04]  /*4a7b0*/  STS.U16 [R3+UR5+0x17d80], R23 ;  /* 0x017d801703007988 */ /* 0x0003e80008000405 */
[----:B------:R0:W-:Y:S04]  /*4a7c0*/  STS.U16 [R3+UR5+0x17e00], R6 ;  /* 0x017e000603007988 */ /* 0x0001e80008000405 */
[----:B------:R1:W-:Y:S04]  /*4a7d0*/  STS.U16 [R3+UR5+0x17e80], R7 ;  /* 0x017e800703007988 */ /* 0x0003e80008000405 */
[----:B------:R1:W-:Y:S04]  /*4a7e0*/  STS.U16 [R3+UR5+0x17f00], R24 ;  /* 0x017f001803007988 */ /* 0x0003e80008000405 */
[----:B0-----:R-:W2:Y:S04]  /*4a7f0*/  LDL.LU R22, [R1+0x3df8] ;  /* 0x003df80001167983 */ /* 0x001ea80000300800 */
[----:B------:R0:W-:Y:S04]  /*4a800*/  STS.U16 [R3+UR5+0x17f80], R25 ;  /* 0x017f801903007988 */ /* 0x0001e80008000405 */
[----:B-1----:R-:W2:Y:S04]  /*4a810*/  LDL.LU R23, [R1+0x3df4] ;  /* 0x003df40001177983 */ /* 0x002ea80000300800 */
[----:B------:R-:W2:Y:S04]  /*4a820*/  LDL R6, [R1+0x3808] ;  /* 0x0038080001067983 */ /* 0x000ea80000100800 */
[----:B------:R1:W-:Y:S04]  /*4a830*/  STS.U16 [R3+UR5+0x19c00], R26 ;  /* 0x019c001a03007988 */ /* 0x0003e80008000405 */
[----:B------:R-:W2:Y:S04]  /*4a840*/  LDL R7, [R1+0x37fc] ;  /* 0x0037fc0001077983 */ /* 0x000ea80000100800 */
[----:B------:R-:W2:Y:S04]  /*4a850*/  LDL.LU R24, [R1+0x3df0] ;  /* 0x003df00001187983 */ /* 0x000ea80000300800 */
[----:B------:R1:W-:Y:S04]  /*4a860*/  STS.U16 [R3+UR5+0x19c80], R27 ;  /* 0x019c801b03007988 */ /* 0x0003e80008000405 */
[----:B------:R1:W-:Y:S04]  /*4a870*/  STS.U16 [R3+UR5+0x19d00], R2 ;  /* 0x019d000203007988 */ /* 0x0003e80008000405 */
[----:B0-----:R-:W2:Y:S04]  /*4a880*/  LDL.LU R25, [R1+0x3dec] ;  /* 0x003dec0001197983 */ /* 0x001ea80000300800 */
[----:B-1----:R-:W2:Y:S04]  /*4a890*/  LDL.LU R26, [R1+0x3de8] ;  /* 0x003de800011a7983 */ /* 0x002ea80000300800 */
[----:B------:R0:W-:Y:S04]  /*4a8a0*/  STS.U16 [R3+UR5+0x19d80], R11 ;  /* 0x019d800b03007988 */ /* 0x0001e80008000405 */
[----:B------:R1:W-:Y:S04]  /*4a8b0*/  STS.U16 [R3+UR5+0x19e00], R12 ;  /* 0x019e000c03007988 */ /* 0x0003e80008000405 */
[----:B------:R0:W-:Y:S04]  /*4a8c0*/  STS.U16 [R3+UR5+0x19e80], R13 ;  /* 0x019e800d03007988 */ /* 0x0001e80008000405 */
[----:B------:R-:W2:Y:S04]  /*4a8d0*/  LDL.LU R27, [R1+0x3de4] ;  /* 0x003de400011b7983 */ /* 0x000ea80000300800 */
[----:B------:R-:W2:Y:S04]  /*4a8e0*/  LDL.LU R2, [R1+0x3de0] ;  /* 0x003de00001027983 */ /* 0x000ea80000300800 */
[----:B----4-:R4:W-:Y:S04]  /*4a8f0*/  STS.U16 [R3+UR5+0x19f00], R29 ;  /* 0x019f001d03007988 */ /* 0x0109e80008000405 */
[----:B0-----:R-:W2:Y:S04]  /*4a900*/  LDL.LU R11, [R1+0x3ddc] ;  /* 0x003ddc00010b7983 */ /* 0x001ea80000300800 */
[----:B-1----:R-:W2:Y:S04]  /*4a910*/  LDL.LU R12, [R1+0x3dd8] ;  /* 0x003dd800010c7983 */ /* 0x002ea80000300800 */
[----:B------:R-:W2:Y:S04]  /*4a920*/  LDL.LU R13, [R1+0x3dd4] ;  /* 0x003dd400010d7983 */ /* 0x000ea80000300800 */
[----:B------:R0:W-:Y:S04]  /*4a930*/  STS.U16 [R3+UR5+0x19f80], R0 ;  /* 0x019f800003007988 */ /* 0x0001e80008000405 */
[----:B------:R1:W-:Y:S04]  /*4a940*/  STS.U16 [R3+UR5+0x1bc00], R28 ;  /* 0x01bc001c03007988 */ /* 0x0003e80008000405 */
[----:B----4-:R-:W4:Y:S04]  /*4a950*/  LDL.LU R29, [R1+0x3dd0] ;  /* 0x003dd000011d7983 */ /* 0x010f280000300800 */
[----:B0-----:R-:W2:Y:S04]  /*4a960*/  LDL.LU R0, [R1+0x3dcc] ;  /* 0x003dcc0001007983 */ /* 0x001ea80000300800 */
[----:B-1----:R-:W2:Y:S04]  /*4a970*/  LDL.LU R28, [R1+0x3dc8] ;  /* 0x003dc800011c7983 */ /* 0x002ea80000300800 */
[----:B--2---:R0:W-:Y:S04]  /*4a980*/  STS.U16 [R3+UR5+0x1bc80], R28 ;  /* 0x01bc801c03007988 */ /* 0x0041e80008000405 */
[----:B0-----:R-:W2:Y:S02]  /*4a990*/  LDL.LU R28, [R1+0x3dc4] ;  /* 0x003dc400011c7983 */ /* 0x001ea40000300800 */
[----:B--2---:R-:W-:-:S06]  /*4a9a0*/  PRMT R28, RZ, 0x7610, R28 ;  /* 0x00007610ff1c7816 */ /* 0x004fcc000000001c */
[----:B------:R-:W2:Y:S04]  /*4a9b0*/  @!P2 LDG.E.U16 R28, desc[UR8][R6.64] ;  /* 0x00000008061ca981 */ /* 0x000ea8000c1e1500 */
[----:B------:R0:W-:Y:S04]  /*4a9c0*/  STS.U16 [R3+UR5+0x1bd00], R0 ;  /* 0x01bd000003007988 */ /* 0x0001e80008000405 */
[----:B----4-:R1:W-:Y:S04]  /*4a9d0*/  STS.U16 [R3+UR5+0x1bd80], R29 ;  /* 0x01bd801d03007988 */ /* 0x0103e80008000405 */
[----:B0-----:R-:W4:Y:S04]  /*4a9e0*/  LDL.LU R0, [R1+0x3dc0] ;  /* 0x003dc00001007983 */ /* 0x001f280000300800 */
[----:B-1----:R-:W3:Y:S04]  /*4a9f0*/  LDL.LU R3, [R1+0x3dbc] ;  /* 0x003dbc0001037983 */ /* 0x002ee80000300800 */
[----:B------:R-:W3:Y:S04]  /*4aa00*/  LDL.LU R29, [R1+0x3db8] ;  /* 0x003db800011d7983 */ /* 0x000ee80000300800 */
[----:B--2---:R0:W-:Y:S04]  /*4aa10*/  STL [R1+0x1a0], R28 ;  /* 0x0001a01c01007387 */ /* 0x0041e80000100800 */
[----:B0-----:R-:W2:Y:S04]  /*4aa20*/  LDL.LU R28, [R1+0x3db4] ;  /* 0x003db400011c7983 */ /* 0x001ea80000300800 */
[----:B------:R-:W2:Y:S04]  /*4aa30*/  LDL R6, [R1+0x3be4] ;  /* 0x003be40001067983 */ /* 0x000ea80000100800 */
[----:B------:R-:W2:Y:S01]  /*4aa40*/  LDL R7, [R1+0x3bf0] ;  /* 0x003bf00001077983 */ /* 0x000ea20000100800 */
[----:B------:R-:W-:-:S02]  /*4aa50*/  PRMT R4, RZ, 0x7610, R4 ;  /* 0x00007610ff047816 */ /* 0x000fc40000000004 */
[----:B--2---:R-:W-:-:S04]  /*4aa60*/  @!P0 LOP3.LUT R7, R7, R6, RZ, 0x3c, !PT ;  /* 0x0000000607078212 */ /* 0x004fc800078e3cff */
[----:B------:R-:W-:-:S04]  /*4aa70*/  @!P0 LOP3.LUT R6, R7, R6, RZ, 0x3c, !PT ;  /* 0x0000000607068212 */ /* 0x000fc800078e3cff */
[----:B------:R-:W-:-:S05]  /*4aa80*/  @!P0 LOP3.LUT R7, R7, R6, RZ, 0x3c, !PT ;  /* 0x0000000607078212 */ /* 0x000fca00078e3cff */
[----:B------:R0:W2:Y:S04]  /*4aa90*/  @!P0 LDG.E.U16 R4, desc[UR8][R6.64] ;  /* 0x0000000806048981 */ /* 0x0000a8000c1e1500 */
[----:B------:R-:W0:Y:S04]  /*4aaa0*/  LDL R6, [R1+0x37f4] ;  /* 0x0037f40001067983 */ /* 0x000e280000100800 */
[----:B------:R-:W0:Y:S01]  /*4aab0*/  LDL R7, [R1+0x3800] ;  /* 0x0038000001077983 */ /* 0x000e220000100800 */
[----:B---3--:R-:W-:Y:S02]  /*4aac0*/  PRMT R29, RZ, 0x7610, R29 ;  /* 0x00007610ff1d7816 */ /* 0x008fe4000000001d */
[----:B0-----:R-:W-:-:S04]  /*4aad0*/  @!P0 LOP3.LUT R7, R7, R6, RZ, 0x3c, !PT ;  /* 0x0000000607078212 */ /* 0x001fc800078e3cff */
[----:B------:R-:W-:-:S04]  /*4aae0*/  @!P0 LOP3.LUT R6, R7, R6, RZ, 0x3c, !PT ;  /* 0x0000000607068212 */ /* 0x000fc800078e3cff */
[----:B------:R-:W-:-:S05]  /*4aaf0*/  @!P0 LOP3.LUT R7, R7, R6, RZ, 0x3c, !PT ;  /* 0x0000000607078212 */ /* 0x000fca00078e3cff */
[----:B------:R-:W3:Y:S04]  /*4ab00*/  @!P0 LDG.E.U16 R29, desc[UR8][R6.64] ;  /* 0x00000008061d8981 */ /* 0x000ee8000c1e1500 */
[----:B--2---:R-:W-:Y:S04]  /*4ab10*/  STL [R1+0x3c0c], R4 ;  /* 0x003c0c0401007387 */ /* 0x004fe80000100800 */
[----:B---3--:R0:W-:Y:S04]  /*4ab20*/  STL [R1+0x1a4], R29 ;  /* 0x0001a41d01007387 */ /* 0x0081e80000100800 */
[----:B0-----:R-:W2:Y:S04]  /*4ab30*/  LDL.LU R29, [R1+0x3db0] ;  /* 0x003db000011d7983 */ /* 0x001ea80000300800 */
[----:B------:R-:W3:Y:S04]  /*4ab40*/  LDL R6, [R1+0x3874] ;  /* 0x0038740001067983 */ /* 0x000ee80000100800 */
[----:B------:R-:W3:Y:S01]  /*4ab50*/  LDL R7, [R1+0x3880] ;  /* 0x0038800001077983 */ /* 0x000ee20000100800 */
[----:B------:R-:W-:-:S02]  /*4ab60*/  PRMT R28, RZ, 0x7610, R28 ;  /* 0x00007610ff1c7816 */ /* 0x000fc4000000001c */
[----:B---3--:R-:W-:-:S04]  /*4ab70*/  @!P0 LOP3.LUT R7, R7, R6, RZ, 0x3c, !PT ;  /* 0x0000000607078212 */ /* 0x008fc800078e3cff */
[----:B------:R-:W-:-:S04]  /*4ab80*/  @!P0 LOP3.LUT R6, R7, R6, RZ, 0x3c, !PT ;  /* 0x0000000607068212 */ /* 0x000fc800078e3cff */
[----:B------:R-:W-:-:S05]  /*4ab90*/  @!P0 LOP3.LUT R7, R7, R6, RZ, 0x3c, !PT ;  /* 0x0000000607078212 */ /* 0x000fca00078e3cff */
[----:B------:R-:W3:Y:S04]  /*4aba0*/  @!P0 LDG.E.U16 R28, desc[UR8][R6.64] ;  /* 0x00000008061c8981 */ /* 0x000ee8000c1e1500 */
[----:B---3--:R0:W-:Y:S04]  /*4abb0*/  STL [R1+0x19c], R28 ;  /* 0x00019c1c01007387 */ /* 0x0081e80000100800 */
[----:B0-----:R-:W3:Y:S04]  /*4abc0*/  LDL.LU R28, [R1+0x3dac] ;  /* 0x003dac00011c7983 */ /* 0x001ee80000300800 */
[----:B------:R-:W3:Y:S04]  /*4abd0*/  LDL R6, [R1+0x387c] ;  /* 0x00387c0001067983 */ /* 0x000ee80000100800 */
[----:B------:R-:W3:Y:S01]  /*4abe0*/  LDL R7, [R1+0x3888] ;  /* 0x0038880001077983 */ /* 0x000ee20000100800 */
[----:B--2---:R-:W-:-:S02]  /*4abf0*/  PRMT R29, RZ, 0x7610, R29 ;  /* 0x00007610ff1d7816 */ /* 0x004fc4000000001d */
[----:B---3--:R-:W-:-:S04]  /*4ac00*/  @!P1 LOP3.LUT R7, R7, R6, RZ, 0x3c, !PT ;  /* 0x0000000607079212 */ /* 0x008fc800078e3cff */
[----:B------:R-:W-:-:S04]  /*4ac10*/  @!P1 LOP3.LUT R6, R7, R6, RZ, 0x3c, !PT ;  /* 0x0000000607069212 */ /* 0x000fc800078e3cff */
[----:B------:R-:W-:-:S05]  /*4ac20*/  @!P1 LOP3.LUT R7, R7, R6, RZ, 0x3c, !PT ;  /* 0x0000000607079212 */ /* 0x000fca00078e3cff */
[----:B------:R-:W2:Y:S04]  /*4ac30*/  @!P1 LDG.E.U16 R29, desc[UR8][R6.64] ;  /* 0x00000008061d9981 */ /* 0x000ea8000c1e1500 */
[----:B--2---:R0:W-:Y:S04]  /*4ac40*/  STL [R1+0x198], R29 ;  /* 0x0001981d01007387 */ /* 0x0041e80000100800 */
        /* <DEDUP_REMOVED lines=253> */
[----:B------:R-:W-:Y:S02]  /*4bc20*/  PRMT R29, RZ, 0x7610, R29 ;  /* 0x00007610ff1d7816 */ /* 0x000fe4000000001d */
        /* <DEDUP_REMOVED lines=136> */
[----:B------:R-:W-:Y:S01]  /*4c4b0*/  @!P1 LOP3.LUT R7, R7, R6, RZ, 0x3c, !PT ;  /* 0x0000000607079212 */ /* 0x000fe200078e3cff */
[----:B--2---:R-:W-:Y:S04]  /*4c4c0*/  STL [R1+0x3c5c], R25 ;  /* 0x003c5c1901007387 */ /* 0x004fe80000100800 */
[----:B------:R0:W2:Y:S04]  /*4c4d0*/  @!P1 LDG.E.U16 R16, desc[UR8][R6.64] ;  /* 0x0000000806109981 */ /* 0x0000a8000c1e1500 */
[----:B------:R-:W0:Y:S04]  /*4c4e0*/  LDL R6, [R1+0x3824] ;  /* 0x0038240001067983 */ /* 0x000e280000100800 */
[----:B------:R-:W0:Y:S01]  /*4c4f0*/  LDL R7, [R1+0x3830] ;  /* 0x0038300001077983 */ /* 0x000e220000100800 */
[----:B------:R-:W-:-:S02]  /*4c500*/  PRMT R29, RZ, 0x7610, R29 ;  /* 0x00007610ff1d7816 */ /* 0x000fc4000000001d */
        /* <DEDUP_REMOVED lines=298> */
[----:B--2---:R0:W-:Y:S04]  /*4d7b0*/  STL [R1+0x80], R10 ;  /* 0x0000800a01007387 */ /* 0x0041e80000100800 */
[----:B0-----:R-:W2:Y:S04]  /*4d7c0*/  LDL R10, [R1+0x3970] ;  /* 0x00397000010a7983 */ /* 0x001ea80000100800 */
        /* <DEDUP_REMOVED lines=8> */
[----:B------:R-:W2:Y:S04]  /*4d850*/  @!P0 LDG.E.U16 R29, desc[UR8][R6.64] ;  /* 0x00000008061d8981 */ /* 0x000ea8000c1e1500 */
[----:B--2---:R0:W-:Y:S04]  /*4d860*/  STL [R1+0x78], R29 ;  /* 0x0000781d01007387 */ /* 0x0041e80000100800 */
[----:B0-----:R-:W2:Y:S04]  /*4d870*/  LDL.LU R29, [R1+0x3c84] ;  /* 0x003c8400011d7983 */ /* 0x001ea80000300800 */
[----:B------:R-:W2:Y:S04]  /*4d880*/  LDL R6, [R1+0x394c] ;  /* 0x00394c0001067983 */ /* 0x000ea80000100800 */
[----:B------:R-:W2:Y:S01]  /*4d890*/  LDL R7, [R1+0x3958] ;  /* 0x0039580001077983 */ /* 0x000ea20000100800 */
[----:B---3--:R-:W-:-:S02]  /*4d8a0*/  PRMT R28, RZ, 0x7610, R28 ;  /* 0x00007610ff1c7816 */ /* 0x008fc4000000001c */
[----:B--2---:R-:W-:-:S04]  /*4d8b0*/  @!P1 LOP3.LUT R7, R7, R6, RZ, 0x3c, !PT ;  /* 0x0000000607079212 */ /* 0x004fc800078e3cff */
        /* <DEDUP_REMOVED lines=11> */
[----:B------:R0:W3:Y:S04]  /*4d970*/  @!P0 LDG.E.U16 R16, desc[UR8][R6.64] ;  /* 0x0000000806108981 */ /* 0x0000e8000c1e1500 */
[----:B------:R-:W0:Y:S04]  /*4d980*/  LDL R6, [R1+0x395c] ;  /* 0x00395c0001067983 */ /* 0x000e280000100800 */
[----:B------:R-:W0:Y:S01]  /*4d990*/  LDL R7, [R1+0x3968] ;  /* 0x0039680001077983 */ /* 0x000e220000100800 */
[----:B--2---:R-:W-:Y:S02]  /*4d9a0*/  PRMT R28, RZ, 0x7610, R28 ;  /* 0x00007610ff1c7816 */ /* 0x004fe4000000001c */
[----:B0-----:R-:W-:-:S04]  /*4d9b0*/  @!P1 LOP3.LUT R7, R7, R6, RZ, 0x3c, !PT ;  /* 0x0000000607079212 */ /* 0x001fc800078e3cff */
[----:B------:R-:W-:-:S04]  /*4d9c0*/  @!P1 LOP3.LUT R6, R7, R6, RZ, 0x3c, !PT ;  /* 0x0000000607069212 */ /* 0x000fc800078e3cff */
[----:B------:R-:W-:-:S05]  /*4d9d0*/  @!P1 LOP3.LUT R7, R7, R6, RZ, 0x3c, !PT ;  /* 0x0000000607079212 */ /* 0x000fca00078e3cff */
[----:B------:R-:W2:Y:S04]  /*4d9e0*/  @!P1 LDG.E.U16 R28, desc[UR8][R6.64] ;  /* 0x00000008061c9981 */ /* 0x000ea8000c1e1500 */
[----:B---3--:R0:W-:Y:S04]  /*4d9f0*/  STL [R1+0x70], R16 ;  /* 0x0000701001007387 */ /* 0x0081e80000100800 */
[----:B0-----:R-:W3:Y:S04]  /*4da00*/  LDL R16, [R1+0x39c8] ;  /* 0x0039c80001107983 */ /* 0x001ee80000100800 */
[----:B--2---:R0:W-:Y:S04]  /*4da10*/  STL [R1+0x6c], R28 ;  /* 0x00006c1c01007387 */ /* 0x0041e80000100800 */
[----:B0-----:R-:W2:Y:S04]  /*4da20*/  LDL.LU R28, [R1+0x3c7c] ;  /* 0x003c7c00011c7983 */ /* 0x001ea80000300800 */
[----:B------:R-:W2:Y:S01]  /*4da30*/  LDL R7, [R1+0x3964] ;  /* 0x0039640001077983 */ /* 0x000ea20000100800 */
[----:B------:R-:W-:Y:S01]  /*4da40*/  PRMT R4, RZ, 0x7610, R4 ;  /* 0x00007610ff047816 */ /* 0x000fe20000000004 */
[----:B------:R-:W-:Y:S01]  /*4da50*/  @!P0 IMAD.MOV.U32 R6, RZ, RZ, R10 ;  /* 0x000000ffff068224 */ /* 0x000fe200078e000a */
[----:B------:R-:W-:Y:S01]  /*4da60*/  PRMT R29, RZ, 0x7610, R29 ;  /* 0x00007610ff1d7816 */ /* 0x000fe2000000001d */
[----:B------:R-:W3:Y:S04]  /*4da70*/  LDL R10, [R1+0x39d0] ;  /* 0x0039d000010a7983 */ /* 0x000ee80000100800 */
[----:B--2---:R0:W2:Y:S04]  /*4da80*/  @!P0 LDG.E.U16 R4, desc[UR8][R6.64] ;  /* 0x0000000806048981 */ /* 0x0040a8000c1e1500 */
[----:B------:R-:W0:Y:S04]  /*4da90*/  LDL R6, [R1+0x396c] ;  /* 0x00396c0001067983 */ /* 0x000e280000100800 */
[----:B------:R-:W0:Y:S02]  /*4daa0*/  LDL R7, [R1+0x3978] ;  /* 0x0039780001077983 */ /* 0x000e240000100800 */
        /* <DEDUP_REMOVED lines=10> */
[----:B------:R-:W-:Y:S01]  /*4db50*/  @!P0 LOP3.LUT R7, R7, R6, RZ, 0x3c, !PT ;  /* 0x0000000607078212 */ /* 0x000fe200078e3cff */
[----:B--2---:R-:W-:Y:S04]  /*4db60*/  STL [R1+0x3c10], R29 ;  /* 0x003c101d01007387 */ /* 0x004fe80000100800 */
[----:B------:R3:W2:Y:S04]  /*4db70*/  @!P0 LDG.E.U16 R14, desc[UR8][R6.64] ;  /* 0x00000008060e8981 */ /* 0x0006a8000c1e1500 */
[----:B------:R-:W4:Y:S01]  /*4db80*/  LDL R7, [R1+0x39bc] ;  /* 0x0039bc0001077983 */ /* 0x000f220000100800 */
[----:B------:R-:W-:Y:S01]  /*4db90*/  PRMT R11, RZ, 0x7610, R11 ;  /* 0x00007610ff0b7816 */ /* 0x000fe2000000000b */
[----:B---3--:R-:W-:-:S02]  /*4dba0*/  @!P1 IMAD.MOV.U32 R6, RZ, RZ, R16 ;  /* 0x000000ffff069224 */ /* 0x008fc400078e0010 */
[----:B--2---:R0:W-:Y:S01]  /*4dbb0*/  STL [R1+0x60], R14 ;  /* 0x0000600e01007387 */ /* 0x0041e20000100800 */
[----:B------:R-:W-:-:S03]  /*4dbc0*/  PRMT R9, RZ, 0x7610, R9 ;  /* 0x00007610ff097816 */ /* 0x000fc60000000009 */
[----:B------:R-:W2:Y:S04]  /*4dbd0*/  LDL R16, [R1+0x39e4] ;  /* 0x0039e40001107983 */ /* 0x000ea80000100800 */
[----:B----4-:R1:W3:Y:S04]  /*4dbe0*/  @!P1 LDG.E.U16 R11, desc[UR8][R6.64] ;  /* 0x00000008060b9981 */ /* 0x0102e8000c1e1500 */
[----:B0-----:R-:W4:Y:S04]  /*4dbf0*/  LDL R14, [R1+0x39e8] ;  /* 0x0039e800010e7983 */ /* 0x001f280000100800 */
[----:B------:R-:W2:Y:S01]  /*4dc00*/  LDL R7, [R1+0x39c4] ;  /* 0x0039c40001077983 */ /* 0x000ea20000100800 */
[----:B-1----:R-:W-:-:S03]  /*4dc10*/  @!P0 IMAD.MOV.U32 R6, RZ, RZ, R10 ;  /* 0x000000ffff068224 */ /* 0x002fc600078e000a */
[----:B---3--:R0:W-:Y:S01]  /*4dc20*/  STL [R1+0x5c], R11 ;  /* 0x00005c0b01007387 */ /* 0x0081e20000100800 */
[----:B------:R-:W-:-:S03]  /*4dc30*/  PRMT R3, RZ, 0x7610, R3 ;  /* 0x00007610ff037816 */ /* 0x000fc60000000003 */
[----:B------:R-:W3:Y:S04]  /*4dc40*/  LDL R10, [R1+0x39ec] ;  /* 0x0039ec00010a7983 */ /* 0x000ee80000100800 */
[----:B--2---:R1:W2:Y:S04]  /*4dc50*/  @!P0 LDG.E.U16 R9, desc[UR8][R6.64] ;  /* 0x0000000806098981 */ /* 0x0042a8000c1e1500 */
[----:B0-----:R-:W2:Y:S04]  /*4dc60*/  LDL R11, [R1+0x39f0] ;  /* 0x0039f000010b7983 */ /* 0x001ea80000100800 */
[----:B------:R-:W1:Y:S04]  /*4dc70*/  LDL R6, [R1+0x39cc] ;  /* 0x0039cc0001067983 */ /* 0x000e680000100800 */
[----:B------:R-:W1:Y:S02]  /*4dc80*/  LDL R7, [R1+0x39d8] ;  /* 0x0039d80001077983 */ /* 0x000e640000100800 */
[----:B-1----:R-:W-:-:S04]  /*4dc90*/  @!P1 LOP3.LUT R7, R7, R6, RZ, 0x3c, !PT ;  /* 0x0000000607079212 */ /* 0x002fc800078e3cff */
        /* <DEDUP_REMOVED lines=13> */
[----:B------:R-:W2:Y:S01]  /*4dd70*/  @!P0 LDG.E.U16 R28, desc[UR8][R6.64] ;  /* 0x00000008061c8981 */ /* 0x000ea2000c1e1500 */
[----:B------:R-:W-:-:S03]  /*4dd80*/  PRMT R12, RZ, 0x7610, R12 ;  /* 0x00007610ff0c7816 */ /* 0x000fc6000000000c */
[----:B--2---:R0:W-:Y:S04]  /*4dd90*/  STL [R1+0x50], R28 ;  /* 0x0000501c01007387 */ /* 0x0041e80000100800 */
[----:B0-----:R-:W2:Y:S04]  /*4dda0*/  LDL.LU R28, [R1+0x3c74] ;  /* 0x003c7400011c7983 */ /* 0x001ea80000300800 */
[----:B------:R-:W2:Y:S01]  /*4ddb0*/  LDL R7, [R1+0x39dc] ;  /* 0x0039dc0001077983 */ /* 0x000ea20000100800 */
[----:B----4-:R-:W-:Y:S01]  /*4ddc0*/  @!P1 IMAD.MOV.U32 R6, RZ, RZ, R14 ;  /* 0x000000ffff069224 */ /* 0x010fe200078e000e */
[----:B---3--:R-:W-:-:S02]  /*4ddd0*/  PRMT R3, RZ, 0x7610, R3 ;  /* 0x00007610ff037816 */ /* 0x008fc40000000003 */
[----:B------:R-:W-:Y:S01]  /*4dde0*/  PRMT R0, RZ, 0x7610, R0 ;  /* 0x00007610ff007816 */ /* 0x000fe20000000000 */
[----:B------:R-:W3:Y:S04]  /*4ddf0*/  LDL R14, [R1+0x3a3c] ;  /* 0x003a3c00010e7983 */ /* 0x000ee80000100800 */
[----:B--2---:R0:W2:Y:S02]  /*4de00*/  @!P1 LDG.E.U16 R12, desc[UR8][R6.64] ;  /* 0x00000008060c9981 */ /* 0x0040a4000c1e1500 */
[----:B0-----:R-:W-:Y:S02]  /*4de10*/  @!P0 IMAD.MOV.U32 R6, RZ, RZ, R11 ;  /* 0x000000ffff068224 */ /* 0x001fe400078e000b */
[----:B------:R-:W-:-:S05]  /*4de20*/  @!P0 IMAD.MOV.U32 R7, RZ, RZ, R16 ;  /* 0x000000ffff078224 */ /* 0x000fca00078e0010 */
[----:B------:R0:W4:Y:S02]  /*4de30*/  @!P0 LDG.E.U16 R3, desc[UR8][R6.64] ;  /* 0x0000000806038981 */ /* 0x000124000c1e1500 */
[----:B0-----:R-:W-:Y:S02]  /*4de40*/  @!P1 IMAD.MOV.U32 R6, RZ, RZ, R9 ;  /* 0x000000ffff069224 */ /* 0x001fe400078e0009 */
[----:B------:R-:W-:-:S05]  /*4de50*/  @!P1 IMAD.MOV.U32 R7, RZ, RZ, R10 ;  /* 0x000000ffff079224 */ /* 0x000fca00078e000a */
[----:B------:R0:W3:Y:S04]  /*4de60*/  @!P1 LDG.E.U16 R0, desc[UR8][R6.64] ;  /* 0x0000000806009981 */ /* 0x0000e8000c1e1500 */
[----:B--2---:R1:W-:Y:S04]  /*4de70*/  STL [R1+0x4c], R12 ;  /* 0x00004c0c01007387 */ /* 0x0043e80000100800 */
[----:B-1----:R-:W2:Y:S04]  /*4de80*/  LDL R12, [R1+0x3a48] ;  /* 0x003a4800010c7983 */ /* 0x002ea80000100800 */
[----:B----4-:R-:W-:Y:S04]  /*4de90*/  STL [R1+0x3c18], R3 ;  /* 0x003c180301007387 */ /* 0x010fe80000100800 */
[----:B------:R-:W0:Y:S04]  /*4dea0*/  LDL R6, [R1+0x3a34] ;  /* 0x003a340001067983 */ /* 0x000e280000100800 */
[----:B------:R-:W0:Y:S01]  /*4deb0*/  LDL R7, [R1+0x3a40] ;  /* 0x003a400001077983 */ /* 0x000e220000100800 */
[----:B------:R-:W-:-:S02]  /*4dec0*/  PRMT R28, RZ, 0x7610, R28 ;  /* 0x00007610ff1c7816 */ /* 0x000fc4000000001c */
[----:B------:R-:W-:Y:S01]  /*4ded0*/  PRMT R2, RZ, 0x7610, R2 ;  /* 0x00007610ff027816 */ /* 0x000fe20000000002 */
[----:B------:R-:W4:Y:S04]  /*4dee0*/  LDL R11, [R1+0x3a4c] ;  /* 0x003a4c00010b7983 */ /* 0x000f280000100800 */
[----:B------:R-:W2:Y:S04]  /*4def0*/  LDL R10, [R1+0x3a58] ;  /* 0x003a5800010a7983 */ /* 0x000ea80000100800 */
[----:B------:R-:W2:Y:S04]  /*4df00*/  LDL R16, [R1+0x3a54] ;  /* 0x003a540001107983 */ /* 0x000ea80000100800 */
[----:B------:R-:W2:Y:S01]  /*4df10*/  LDL R9, [R1+0x3a60] ;  /* 0x003a600001097983 */ /* 0x000ea20000100800 */
[----:B0-----:R-:W-:-:S04]  /*4df20*/  @!P0 LOP3.LUT R7, R7, R6, RZ, 0x3c, !PT ;  /* 0x0000000607078212 */ /* 0x001fc800078e3cff */
[----:B------:R-:W-:-:S04]  /*4df30*/  @!P0 LOP3.LUT R6, R7, R6, RZ, 0x3c, !PT ;  /* 0x0000000607068212 */ /* 0x000fc800078e3cff */
[----:B------:R-:W-:-:S05]  /*4df40*/  @!P0 LOP3.LUT R7, R7, R6, RZ, 0x3c, !PT ;  /* 0x0000000607078212 */ /* 0x000fca00078e3cff */
[----:B------:R2:W4:Y:S02]  /*4df50*/  @!P0 LDG.E.U16 R28, desc[UR8][R6.64] ;  /* 0x00000008061c8981 */ /* 0x000524000c1e1500 */
[----:B--2---:R-:W-:Y:S02]  /*4df60*/  @!P1 IMAD.MOV.U32 R6, RZ, RZ, R12 ;  /* 0x000000ffff069224 */ /* 0x004fe400078e000c */
[----:B---3--:R-:W-:-:S05]  /*4df70*/  @!P1 IMAD.MOV.U32 R7, RZ, RZ, R14 ;  /* 0x000000ffff079224 */ /* 0x008fca00078e000e */
[----:B------:R-:W2:Y:S04]  /*4df80*/  @!P1 LDG.E.U16 R2, desc[UR8][R6.64] ;  /* 0x0000000806029981 */ /* 0x000ea8000c1e1500 */
[----:B------:R-:W-:Y:S04]  /*4df90*/  STL [R1+0x3c1c], R0 ;  /* 0x003c1c0001007387 */ /* 0x000fe80000100800 */
[----:B----4-:R0:W-:Y:S04]  /*4dfa0*/  STL [R1+0x40], R28 ;  /* 0x0000401c01007387 */ /* 0x0101e80000100800 */
[----:B0-----:R-:W3:Y:S04]  /*4dfb0*/  LDL.LU R28, [R1+0x3c70] ;  /* 0x003c7000011c7983 */ /* 0x001ee80000300800 */
[----:B------:R-:W4:Y:S04]  /*4dfc0*/  LDL R14, [R1+0x3a5c] ;  /* 0x003a5c00010e7983 */ /* 0x000f280000100800 */
[----:B------:R-:W3:Y:S04]  /*4dfd0*/  LDL R12, [R1+0x3a68] ;  /* 0x003a6800010c7983 */ /* 0x000ee80000100800 */
[----:B--2---:R-:W-:Y:S04]  /*4dfe0*/  STL [R1+0x3c], R2 ;  /* 0x00003c0201007387 */ /* 0x004fe80000100800 */
[----:B------:R-:W2:Y:S04]  /*4dff0*/  LDL R6, [R1+0x3a44] ;  /* 0x003a440001067983 */ /* 0x000ea80000100800 */
[----:B------:R-:W2:Y:S01]  /*4e000*/  LDL R7, [R1+0x3a50] ;  /* 0x003a500001077983 */ /* 0x000ea20000100800 */
[----:B------:R-:W-:-:S02]  /*4e010*/  PRMT R26, RZ, 0x7610, R26 ;  /* 0x00007610ff1a7816 */ /* 0x000fc4000000001a */
[----:B------:R-:W-:Y:S02]  /*4e020*/  PRMT R25, RZ, 0x7610, R25 ;  /* 0x00007610ff197816 */ /* 0x000fe40000000019 */
[----:B------:R-:W-:Y:S02]  /*4e030*/  PRMT R3, RZ, 0x7610, R3 ;  /* 0x00007610ff037816 */ /* 0x000fe40000000003 */
[----:B--2---:R-:W-:-:S04]  /*4e040*/  @!P0 LOP3.LUT R7, R7, R6, RZ, 0x3c, !PT ;  /* 0x0000000607078212 */ /* 0x004fc800078e3cff */
[----:B------:R-:W-:-:S04]  /*4e050*/  @!P0 LOP3.LUT R6, R7, R6, RZ, 0x3c, !PT ;  /* 0x0000000607068212 */ /* 0x000fc800078e3cff */
[----:B------:R-:W-:-:S05]  /*4e060*/  @!P0 LOP3.LUT R7, R7, R6, RZ, 0x3c, !PT ;  /* 0x0000000607078212 */ /* 0x000fca00078e3cff */
[----:B------:R0:W2:Y:S02]  /*4e070*/  @!P0 LDG.E.U16 R26, desc[UR8][R6.64] ;  /* 0x00000008061a8981 */ /* 0x0000a4000c1e1500 */
[----:B0-----:R-:W-:Y:S02]  /*4e080*/  @!P1 IMAD.MOV.U32 R6, RZ, RZ, R10 ;  /* 0x000000ffff069224 */ /* 0x001fe400078e000a */
[----:B------:R-:W-:Y:S01]  /*4e090*/  @!P1 IMAD.MOV.U32 R7, RZ, RZ, R11 ;  /* 0x000000ffff079224 */ /* 0x000fe200078e000b */
[----:B------:R-:W2:Y:S04]  /*4e0a0*/  LDL R10, [R1+0x3a70] ;  /* 0x003a7000010a7983 */ /* 0x000ea80000100800 */
[----:B------:R-:W2:Y:S04]  /*4e0b0*/  LDL R11, [R1+0x3a64] ;  /* 0x003a6400010b7983 */ /* 0x000ea80000100800 */
[----:B------:R0:W2:Y:S02]  /*4e0c0*/  @!P1 LDG.E.U16 R25, desc[UR8][R6.64] ;  /* 0x0000000806199981 */ /* 0x0000a4000c1e1500 */
[----:B0-----:R-:W-:-:S02]  /*4e0d0*/  @!P0 IMAD.MOV.U32 R6, RZ, RZ, R9 ;  /* 0x000000ffff068224 */ /* 0x001fc400078e0009 */
[----:B------:R-:W-:-:S05]  /*4e0e0*/  @!P0 IMAD.MOV.U32 R7, RZ, RZ, R16 ;  /* 0x000000ffff078224 */ /* 0x000fca00078e0010 */
[----:B------:R4:W2:Y:S02]  /*4e0f0*/  @!P0 LDG.E.U16 R3, desc[UR8][R6.64] ;  /* 0x0000000806038981 */ /* 0x0008a4000c1e1500 */
[----:B----4-:R-:W-:Y:S02]  /*4e100*/  @!P1 IMAD.MOV.U32 R7, RZ, RZ, R14 ;  /* 0x000000ffff079224 */ /* 0x010fe400078e000e */
[----:B---3--:R-:W-:Y:S01]  /*4e110*/  @!P1 IMAD.MOV.U32 R6, RZ, RZ, R12 ;  /* 0x000000ffff069224 */ /* 0x008fe200078e000c */
[----:B--2---:R0:W-:Y:S04]  /*4e120*/  STL [R1+0x38], R26 ;  /* 0x0000381a01007387 */ /* 0x0041e80000100800 */
[----:B------:R-:W2:Y:S04]  /*4e130*/  LDL R9, [R1+0x3ac0] ;  /* 0x003ac00001097983 */ /* 0x000ea80000100800 */
[----:B0-----:R-:W3:Y:S04]  /*4e140*/  LDL R26, [R1+0x3ab4] ;  /* 0x003ab400011a7983 */ /* 0x001ee80000100800 */
[----:B------:R-:W-:Y:S04]  /*4e150*/  STL [R1+0x3c20], R3 ;  /* 0x003c200301007387 */ /* 0x000fe80000100800 */
[----:B------:R0:W-:Y:S04]  /*4e160*/  STL [R1+0x34], R25 ;  /* 0x0000341901007387 */ /* 0x0001e80000100800 */
[----:B------:R-:W4:Y:S04]  /*4e170*/  LDL R14, [R1+0x3ac8] ;  /* 0x003ac800010e7983 */ /* 0x000f280000100800 */
[----:B------:R-:W4:Y:S04]  /*4e180*/  LDL R16, [R1+0x3ac4] ;  /* 0x003ac40001107983 */ /* 0x000f280000100800 */
[----:B------:R-:W4:Y:S04]  /*4e190*/  LDL R12, [R1+0x3ad0] ;  /* 0x003ad000010c7983 */ /* 0x000f280000100800 */
[----:B0-----:R-:W4:Y:S01]  /*4e1a0*/  LDL R25, [R1+0x3abc] ;  /* 0x003abc0001197983 */ /* 0x001f220000100800 */
[----:B------:R-:W-:-:S02]  /*4e1b0*/  PRMT R4, RZ, 0x7610, R4 ;  /* 0x00007610ff047816 */ /* 0x000fc40000000004 */
[----:B------:R-:W-:-:S04]  /*4e1c0*/  PRMT R28, RZ, 0x7610, R28 ;  /* 0x00007610ff1c7816 */ /* 0x000fc8000000001c */
[----:B------:R0:W4:Y:S01]  /*4e1d0*/  @!P1 LDG.E.U16 R4, desc[UR8][R6.64] ;  /* 0x0000000806049981 */ /* 0x000122000c1e1500 */
[----:B------:R-:W-:Y:S01]  /*4e1e0*/  PRMT R8, RZ, 0x7610, R8 ;  /* 0x00007610ff087816 */ /* 0x000fe20000000008 */
[----:B0-----:R-:W-:Y:S02]  /*4e1f0*/  @!P0 IMAD.MOV.U32 R6, RZ, RZ, R10 ;  /* 0x000000ffff068224 */ /* 0x001fe400078e000a */
[----:B------:R-:W-:-:S05]  /*4e200*/  @!P0 IMAD.MOV.U32 R7, RZ, RZ, R11 ;  /* 0x000000ffff078224 */ /* 0x000fca00078e000b */
[----:B------:R2:W4:Y:S01]  /*4e210*/  @!P0 LDG.E.U16 R28, desc[UR8][R6.64] ;  /* 0x00000008061c8981 */ /* 0x000522000c1e1500 */
[----:B------:R-:W-:Y:S02]  /*4e220*/  PRMT R13, RZ, 0x7610, R13 ;  /* 0x00007610ff0d7816 */ /* 0x000fe4000000000d */
[----:B------:R-:W-:Y:S01]  /*4e230*/  PRMT R5, RZ, 0x7610, R5 ;  /* 0x00007610ff057816 */ /* 0x000fe20000000005 */
[----:B--2---:R-:W-:Y:S02]  /*4e240*/  @!P0 IMAD.MOV.U32 R6, RZ, RZ, R9 ;  /* 0x000000ffff068224 */ /* 0x004fe400078e0009 */
[----:B---3--:R-:W-:-:S05]  /*4e250*/  @!P0 IMAD.MOV.U32 R7, RZ, RZ, R26 ;  /* 0x000000ffff078224 */ /* 0x008fca00078e001a */
[----:B------:R4:W2:Y:S02]  /*4e260*/  @!P0 LDG.E.U16 R8, desc[UR8][R6.64] ;  /* 0x0000000806088981 */ /* 0x0008a4000c1e1500 */
[----:B----4-:R-:W-:Y:S02]  /*4e270*/  @!P1 IMAD.MOV.U32 R6, RZ, RZ, R14 ;  /* 0x000000ffff069224 */ /* 0x010fe400078e000e */
[----:B------:R-:W-:-:S05]  /*4e280*/  @!P1 IMAD.MOV.U32 R7, RZ, RZ, R25 ;  /* 0x000000ffff079224 */ /* 0x000fca00078e0019 */
[----:B------:R0:W3:Y:S02]  /*4e290*/  @!P1 LDG.E.U16 R13, desc[UR8][R6.64] ;  /* 0x00000008060d9981 */ /* 0x0000e4000c1e1500 */
[----:B0-----:R-:W-:Y:S02]  /*4e2a0*/  @!P0 IMAD.MOV.U32 R6, RZ, RZ, R12 ;  /* 0x000000ffff068224 */ /* 0x001fe400078e000c */
[----:B------:R-:W-:-:S05]  /*4e2b0*/  @!P0 IMAD.MOV.U32 R7, RZ, RZ, R16 ;  /* 0x000000ffff078224 */ /* 0x000fca00078e0010 */
[----:B------:R-:W4:Y:S04]  /*4e2c0*/  @!P0 LDG.E.U16 R5, desc[UR8][R6.64] ;  /* 0x0000000806058981 */ /* 0x000f28000c1e1500 */
[----:B------:R-:W-:Y:S04]  /*4e2d0*/  STL [R1+0x3c24], R4 ;  /* 0x003c240401007387 */ /* 0x000fe80000100800 */
[----:B------:R-:W4:Y:S04]  /*4e2e0*/  LDL R11, [R1+0x3b34] ;  /* 0x003b3400010b7983 */ /* 0x000f280000100800 */
[----:B------:R-:W4:Y:S04]  /*4e2f0*/  LDL R10, [R1+0x3b40] ;  /* 0x003b4000010a7983 */ /* 0x000f280000100800 */
[----:B------:R-:W-:Y:S04]  /*4e300*/  STL [R1+0x3c28], R28 ;  /* 0x003c281c01007387 */ /* 0x000fe80000100800 */
[----:B------:R-:W4:Y:S04]  /*4e310*/  LDL R9, [R1+0x3b3c] ;  /* 0x003b3c0001097983 */ /* 0x000f280000100800 */
[----:B--2---:R0:W-:Y:S04]  /*4e320*/  STL [R1+0x24], R8 ;  /* 0x0000240801007387 */ /* 0x0041e80000100800 */
[----:B------:R-:W2:Y:S04]  /*4e330*/  LDL R14, [R1+0x3bb4] ;  /* 0x003bb400010e7983 */ /* 0x000ea80000100800 */
[----:B0-----:R-:W2:Y:S04]  /*4e340*/  LDL R8, [R1+0x3b48] ;  /* 0x003b480001087983 */ /* 0x001ea80000100800 */
[----:B---3--:R0:W-:Y:S04]  /*4e350*/  STL [R1+0x20], R13 ;  /* 0x0000200d01007387 */ /* 0x0081e80000100800 */
[----:B------:R-:W3:Y:S04]  /*4e360*/  LDL R12, [R1+0x3bbc] ;  /* 0x003bbc00010c7983 */ /* 0x000ee80000100800 */
[----:B0-----:R-:W3:Y:S04]  /*4e370*/  LDL R13, [R1+0x3bc0] ;  /* 0x003bc000010d7983 */ /* 0x001ee80000100800 */
[----:B----4-:R0:W-:Y:S04]  /*4e380*/  STL [R1+0x1c], R5 ;  /* 0x00001c0501007387 */ /* 0x0101e80000100800 */
[----:B0-----:R-:W4:Y:S01]  /*4e390*/  LDL R5, [R1+0x3bc8] ;  /* 0x003bc80001057983 */ /* 0x001f220000100800 */
[----:B------:R-:W-:-:S02]  /*4e3a0*/  PRMT R3, RZ, 0x7610, R3 ;  /* 0x00007610ff037816 */ /* 0x000fc40000000003 */
[----:B------:R-:W-:Y:S01]  /*4e3b0*/  PRMT R0, RZ, 0x7610, R0 ;  /* 0x00007610ff007816 */ /* 0x000fe20000000000 */
[----:B------:R-:W-:Y:S02]  /*4e3c0*/  @!P0 IMAD.MOV.U32 R6, RZ, RZ, R10 ;  /* 0x000000ffff068224 */ /* 0x000fe400078e000a */
[----:B------:R-:W-:Y:S01]  /*4e3d0*/  @!P0 IMAD.MOV.U32 R7, RZ, RZ, R11 ;  /* 0x000000ffff078224 */ /* 0x000fe200078e000b */
[----:B------:R-:W4:Y:S04]  /*4e3e0*/  LDL R10, [R1+0x3ad8] ;  /* 0x003ad800010a7983 */ /* 0x000f280000100800 */
[----:B------:R-:W4:Y:S04]  /*4e3f0*/  LDL R11, [R1+0x3acc] ;  /* 0x003acc00010b7983 */ /* 0x000f280000100800 */
[----:B------:R0:W4:Y:S02]  /*4e400*/  @!P0 LDG.E.U16 R3, desc[UR8][R6.64] ;  /* 0x0000000806038981 */ /* 0x000124000c1e1500 */
[----:B0-----:R-:W-:-:S02]  /*4e410*/  PRMT R6, RZ, 0x7610, R6 ;  /* 0x00007610ff067816 */ /* 0x001fc40000000006 */
[----:B------:R-:W-:Y:S01]  /*4e420*/  PRMT R7, RZ, 0x7610, R7 ;  /* 0x00007610ff077816 */ /* 0x000fe20000000007 */
[----:B--2---:R0:W2:Y:S02]  /*4e430*/  @!P1 LDG.E.U16 R0, desc[UR8][R8.64] ;  /* 0x0000000808009981 */ /* 0x0040a4000c1e1500 */
[----:B0-----:R-:W-:Y:S02]  /*4e440*/  @!P0 IMAD.MOV.U32 R9, RZ, RZ, R14 ;  /* 0x000000ffff098224 */ /* 0x001fe400078e000e */
[----:B---3--:R-:W-:-:S05]  /*4e450*/  @!P0 IMAD.MOV.U32 R8, RZ, RZ, R13 ;  /* 0x000000ffff088224 */ /* 0x008fca00078e000d */
[----:B------:R0:W3:Y:S02]  /*4e460*/  @!P0 LDG.E.U16 R6, desc[UR8][R8.64] ;  /* 0x0000000808068981 */ /* 0x0000e4000c1e1500 */
[----:B0-----:R-:W-:Y:S02]  /*4e470*/  @!P1 IMAD.MOV.U32 R9, RZ, RZ, R12 ;  /* 0x000000ffff099224 */ /* 0x001fe400078e000c */
[----:B----4-:R-:W-:-:S05]  /*4e480*/  @!P1 IMAD.MOV.U32 R8, RZ, RZ, R5 ;  /* 0x000000ffff089224 */ /* 0x010fca00078e0005 */
[----:B------:R0:W4:Y:S04]  /*4e490*/  @!P1 LDG.E.U16 R7, desc[UR8][R8.64] ;  /* 0x0000000808079981 */ /* 0x000128000c1e1500 */
[----:B------:R1:W-:Y:S01]  /*4e4a0*/  STL [R1+0x3c44], R3 ;  /* 0x003c440301007387 */ /* 0x0003e20000100800 */
[----:B0-----:R-:W-:Y:S02]  /*4e4b0*/  @!P1 IMAD.MOV.U32 R8, RZ, RZ, R10 ;  /* 0x000000ffff089224 */ /* 0x001fe400078e000a */
[----:B------:R-:W-:Y:S01]  /*4e4c0*/  @!P1 IMAD.MOV.U32 R9, RZ, RZ, R11 ;  /* 0x000000ffff099224 */ /* 0x000fe200078e000b */
[----:B--2---:R0:W-:Y:S04]  /*4e4d0*/  STL [R1+0x3c48], R0 ;  /* 0x003c480001007387 */ /* 0x0041e80000100800 */
[----:B------:R-:W2:Y:S04]  /*4e4e0*/  LDL R13, [R1+0x3ad4] ;  /* 0x003ad400010d7983 */ /* 0x000ea80000100800 */
[----:B-1----:R-:W2:Y:S04]  /*4e4f0*/  LDL R3, [R1+0x3ae0] ;  /* 0x003ae00001037983 */ /* 0x002ea80000100800 */
[----:B---3--:R-:W-:Y:S04]  /*4e500*/  STL [R1+0x3c4c], R6 ;  /* 0x003c4c0601007387 */ /* 0x008fe80000100800 */
[----:B------:R-:W3:Y:S04]  /*4e510*/  LDL R5, [R1+0x3b44] ;  /* 0x003b440001057983 */ /* 0x000ee80000100800 */
[----:B0-----:R-:W3:Y:S04]  /*4e520*/  LDL R0, [R1+0x3b50] ;  /* 0x003b500001007983 */ /* 0x001ee80000100800 */
[----:B----4-:R0:W-:Y:S04]  /*4e530*/  STL [R1+0x3c50], R7 ;  /* 0x003c500701007387 */ /* 0x0101e80000100800 */
[----:B------:R-:W4:Y:S04]  /*4e540*/  LDL R11, [R1+0x3b4c] ;  /* 0x003b4c00010b7983 */ /* 0x000f280000100800 */
[----:B------:R-:W4:Y:S01]  /*4e550*/  LDL R10, [R1+0x3b58] ;  /* 0x003b5800010a7983 */ /* 0x000f220000100800 */
[----:B------:R-:W-:-:S02]  /*4e560*/  PRMT R28, RZ, 0x7610, R28 ;  /* 0x00007610ff1c7816 */ /* 0x000fc4000000001c */
[----:B------:R-:W-:Y:S02]  /*4e570*/  PRMT R29, RZ, 0x7610, R29 ;  /* 0x00007610ff1d7816 */ /* 0x000fe4000000001d */
[----:B------:R-:W-:Y:S02]  /*4e580*/  PRMT R4, RZ, 0x7610, R4 ;  /* 0x00007610ff047816 */ /* 0x000fe40000000004 */
[----:B------:R-:W-:Y:S01]  /*4e590*/  PRMT R27, RZ, 0x7610, R27 ;  /* 0x00007610ff1b7816 */ /* 0x000fe2000000001b */
[----:B------:R-:W4:Y:S04]  /*4e5a0*/  LDL R12, [R1+0x3bc4] ;  /* 0x003bc400010c7983 */ /* 0x000f280000100800 */
[----:B------:R2:W4:Y:S04]  /*4e5b0*/  @!P1 LDG.E.U16 R28, desc[UR8][R8.64] ;  /* 0x00000008081c9981 */ /* 0x000528000c1e1500 */
[----:B0-----:R-:W4:Y:S01]  /*4e5c0*/  LDL R7, [R1+0x3bd0] ;  /* 0x003bd00001077983 */ /* 0x001f220000100800 */
[----:B--2---:R-:W-:-:S02]  /*4e5d0*/  @!P0 IMAD.MOV.U32 R9, RZ, RZ, R13 ;  /* 0x000000ffff098224 */ /* 0x004fc400078e000d */
[----:B------:R-:W-:-:S05]  /*4e5e0*/  @!P0 IMAD.MOV.U32 R8, RZ, RZ, R3 ;  /* 0x000000ffff088224 */ /* 0x000fca00078e0003 */
[----:B------:R3:W2:Y:S02]  /*4e5f0*/  @!P0 LDG.E.U16 R29, desc[UR8][R8.64] ;  /* 0x00000008081d8981 */ /* 0x0006a4000c1e1500 */
[----:B---3--:R-:W-:Y:S02]  /*4e600*/  @!P0 IMAD.MOV.U32 R9, RZ, RZ, R5 ;  /* 0x000000ffff098224 */ /* 0x008fe400078e0005 */
[----:B------:R-:W-:-:S05]  /*4e610*/  @!P0 IMAD.MOV.U32 R8, RZ, RZ, R0 ;  /* 0x000000ffff088224 */ /* 0x000fca00078e0000 */
[----:B------:R0:W3:Y:S04]  /*4e620*/  @!P0 LDG.E.U16 R4, desc[UR8][R8.64] ;  /* 0x0000000808048981 */ /* 0x0000e8000c1e1500 */
[----:B----4-:R1:W4:Y:S04]  /*4e630*/  @!P1 LDG.E.U16 R27, desc[UR8][R10.64] ;  /* 0x000000080a1b9981 */ /* 0x010328000c1e1500 */
[----:B------:R-:W-:Y:S04]  /*4e640*/  STL [R1+0x3c2c], R28 ;  /* 0x003c2c1c01007387 */ /* 0x000fe80000100800 */
[----:B------:R-:W4:Y:S04]  /*4e650*/  LDL R6, [R1+0x3bcc] ;  /* 0x003bcc0001067983 */ /* 0x000f280000100800 */
[----:B------:R-:W4:Y:S01]  /*4e660*/  LDL R3, [R1+0x3bd8] ;  /* 0x003bd80001037983 */ /* 0x000f220000100800 */
[----:B0-----:R-:W-:Y:S01]  /*4e670*/  PRMT R8, RZ, 0x7610, R8 ;  /* 0x00007610ff087816 */ /* 0x001fe20000000008 */
[----:B-1----:R-:W-:-:S02]  /*4e680*/  @!P0 IMAD.MOV.U32 R10, RZ, RZ, R7 ;  /* 0x000000ffff0a8224 */ /* 0x002fc400078e0007 */
[----:B------:R-:W-:-:S05]  /*4e690*/  @!P0 IMAD.MOV.U32 R11, RZ, RZ, R12 ;  /* 0x000000ffff0b8224 */ /* 0x000fca00078e000c */
[----:B------:R0:W4:Y:S04]  /*4e6a0*/  @!P0 LDG.E.U16 R8, desc[UR8][R10.64] ;  /* 0x000000080a088981 */ /* 0x000128000c1e1500 */
[----:B--2---:R-:W-:Y:S04]  /*4e6b0*/  STL [R1+0x3c30], R29 ;  /* 0x003c301d01007387 */ /* 0x004fe80000100800 */
[----:B------:R-:W2:Y:S04]  /*4e6c0*/  LDL R5, [R1+0x3adc] ;  /* 0x003adc0001057983 */ /* 0x000ea80000100800 */
[----:B------:R-:W2:Y:S04]  /*4e6d0*/  LDL R0, [R1+0x3ae8] ;  /* 0x003ae80001007983 */ /* 0x000ea80000100800 */
[----:B---3--:R1:W-:Y:S04]  /*4e6e0*/  STL [R1+0x3c34], R4 ;  /* 0x003c340401007387 */ /* 0x0083e80000100800 */
[----:B----4-:R-:W-:Y:S04]  /*4e6f0*/  STL [R1+0x3c38], R27 ;  /* 0x003c381b01007387 */ /* 0x010fe80000100800 */
[----:B------:R-:W3:Y:S04]  /*4e700*/  LDL R13, [R1+0x3b54] ;  /* 0x003b5400010d7983 */ /* 0x000ee80000100800 */
[----:B------:R-:W4:Y:S01]  /*4e710*/  LDL R12, [R1+0x3b60] ;  /* 0x003b6000010c7983 */ /* 0x000f220000100800 */
[----:B------:R-:W-:Y:S01]  /*4e720*/  PRMT R9, RZ, 0x7610, R9 ;  /* 0x00007610ff097816 */ /* 0x000fe20000000009 */
[----:B0-----:R-:W-:-:S02]  /*4e730*/  @!P1 IMAD.MOV.U32 R11, RZ, RZ, R6 ;  /* 0x000000ffff0b9224 */ /* 0x001fc400078e0006 */
[----:B------:R-:W-:-:S05]  /*4e740*/  @!P1 IMAD.MOV.U32 R10, RZ, RZ, R3 ;  /* 0x000000ffff0a9224 */ /* 0x000fca00078e0003 */
[----:B------:R2:W4:Y:S01]  /*4e750*/  @!P1 LDG.E.U16 R9, desc[UR8][R10.64] ;  /* 0x000000080a099981 */ /* 0x000522000c1e1500 */
[----:B------:R-:W-:Y:S02]  /*4e760*/  PRMT R24, RZ, 0x7610, R24 ;  /* 0x00007610ff187816 */ /* 0x000fe40000000018 */
[----:B------:R-:W-:Y:S01]  /*4e770*/  PRMT R20, RZ, 0x7610, R20 ;  /* 0x00007610ff147816 */ /* 0x000fe20000000014 */
[----:B------:R0:W-:Y:S04]  /*4e780*/  STL [R1+0x3c3c], R8 ;  /* 0x003c3c0801007387 */ /* 0x0001e80000100800 */
[----:B-1----:R-:W4:Y:S04]  /*4e790*/  LDL R4, [R1+0x3b5c] ;  /* 0x003b5c0001047983 */ /* 0x002f280000100800 */
[----:B------:R-:W4:Y:S01]  /*4e7a0*/  LDL R3, [R1+0x3b68] ;  /* 0x003b680001037983 */ /* 0x000f220000100800 */
[----:B--2---:R-:W-:-:S02]  /*4e7b0*/  @!P1 IMAD.MOV.U32 R11, RZ, RZ, R5 ;  /* 0x000000ffff0b9224 */ /* 0x004fc400078e0005 */
[----:B------:R-:W-:-:S05]  /*4e7c0*/  @!P1 IMAD.MOV.U32 R10, RZ, RZ, R0 ;  /* 0x000000ffff0a9224 */ /* 0x000fca00078e0000 */
[----:B------:R3:W2:Y:S02]  /*4e7d0*/  @!P1 LDG.E.U16 R24, desc[UR8][R10.64] ;  /* 0x000000080a189981 */ /* 0x0006a4000c1e1500 */
[----:B---3--:R-:W-:Y:S02]  /*4e7e0*/  @!P0 IMAD.MOV.U32 R11, RZ, RZ, R13 ;  /* 0x000000ffff0b8224 */ /* 0x008fe400078e000d */
[----:B----4-:R-:W-:-:S05]  /*4e7f0*/  @!P0 IMAD.MOV.U32 R10, RZ, RZ, R12 ;  /* 0x000000ffff0a8224 */ /* 0x010fca00078e000c */
[----:B------:R-:W3:Y:S04]  /*4e800*/  @!P0 LDG.E.U16 R20, desc[UR8][R10.64] ;  /* 0x000000080a148981 */ /* 0x000ee8000c1e1500 */
[----:B------:R1:W-:Y:S04]  /*4e810*/  STL [R1+0x3c40], R9 ;  /* 0x003c400901007387 */ /* 0x0003e80000100800 */
[----:B0-----:R-:W4:Y:S04]  /*4e820*/  LDL R8, [R1+0x3be0] ;  /* 0x003be00001087983 */ /* 0x001f280000100800 */
[----:B------:R-:W4:Y:S04]  /*4e830*/  LDL R7, [R1+0x3bdc] ;  /* 0x003bdc0001077983 */ /* 0x000f280000100800 */
[----:B------:R-:W4:Y:S04]  /*4e840*/  LDL R6, [R1+0x3be8] ;  /* 0x003be80001067983 */ /* 0x000f280000100800 */
[----:B------:R-:W4:Y:S04]  /*4e850*/  LDL R0, [R1+0x3a78] ;  /* 0x003a780001007983 */ /* 0x000f280000100800 */
[----:B------:R-:W4:Y:S04]  /*4e860*/  LDL R5, [R1+0x3a6c] ;  /* 0x003a6c0001057983 */ /* 0x000f280000100800 */
[----:B-1----:R-:W4:Y:S01]  /*4e870*/  LDL R9, [R1+0x3bd4] ;  /* 0x003bd40001097983 */ /* 0x002f220000100800 */
[----:B------:R-:W-:-:S03]  /*4e880*/  @!P1 IMAD.MOV.U32 R13, RZ, RZ, R4 ;  /* 0x000000ffff0d9224 */ /* 0x000fc600078e0004 */
[----:B--2---:R-:W-:Y:S04]  /*4e890*/  STL [R1+0x3c54], R24 ;  /* 0x003c541801007387 */ /* 0x004fe80000100800 */
[----:B---3--:R0:W-:Y:S04]  /*4e8a0*/  STL [R1+0x3c6c], R20 ;  /* 0x003c6c1401007387 */ /* 0x0081e80000100800 */
[----:B------:R-:W2:Y:S01]  /*4e8b0*/  LDL R4, [R1+0x3ae4] ;  /* 0x003ae40001047983 */ /* 0x000ea20000100800 */
[----:B------:R-:W-:Y:S01]  /*4e8c0*/  PRMT R18, RZ, 0x7610, R18 ;  /* 0x00007610ff127816 */ /* 0x000fe20000000012 */
[----:B------:R-:W-:Y:S01]  /*4e8d0*/  @!P1 IMAD.MOV.U32 R12, RZ, RZ, R3 ;  /* 0x000000ffff0c9224 */ /* 0x000fe200078e0003 */
[----:B------:R-:W-:Y:S01]  /*4e8e0*/  PRMT R10, RZ, 0x7610, R10 ;  /* 0x00007610ff0a7816 */ /* 0x000fe2000000000a */
[----:B------:R-:W3:Y:S04]  /*4e8f0*/  LDL R3, [R1+0x3af0] ;  /* 0x003af00001037983 */ /* 0x000ee80000100800 */
[----:B------:R4:W3:Y:S04]  /*4e900*/  @!P1 LDG.E.U16 R18, desc[UR8][R12.64] ;  /* 0x000000080c129981 */ /* 0x0008e8000c1e1500 */
[----:B------:R-:W3:Y:S04]  /*4e910*/  LDL R16, [R1+0x3aec] ;  /* 0x003aec0001107983 */ /* 0x000ee80000100800 */
[----:B------:R-:W3:Y:S01]  /*4e920*/  LDL R14, [R1+0x3af8] ;  /* 0x003af800010e7983 */ /* 0x000ee20000100800 */
[----:B------:R-:W-:-:S03]  /*4e930*/  PRMT R11, RZ, 0x7610, R11 ;  /* 0x00007610ff0b7816 */ /* 0x000fc6000000000b */
[----:B0-----:R-:W3:Y:S01]  /*4e940*/  LDL R20, [R1+0x3b64] ;  /* 0x003b640001147983 */ /* 0x001ee20000100800 */
[----:B----4-:R-:W-:Y:S02]  /*4e950*/  @!P0 IMAD.MOV.U32 R12, RZ, RZ, R8 ;  /* 0x000000ffff0c8224 */ /* 0x010fe400078e0008 */
[----:B------:R-:W-:Y:S01]  /*4e960*/  @!P0 IMAD.MOV.U32 R13, RZ, RZ, R9 ;  /* 0x000000ffff0d8224 */ /* 0x000fe200078e0009 */
[----:B------:R-:W4:Y:S04]  /*4e970*/  LDL R8, [R1+0x3b70] ;  /* 0x003b700001087983 */ /* 0x000f280000100800 */
[----:B------:R0:W4:Y:S01]  /*4e980*/  @!P0 LDG.E.U16 R10, desc[UR8][R12.64] ;  /* 0x000000080c0a8981 */ /* 0x000122000c1e1500 */
[----:B------:R-:W-:Y:S01]  /*4e990*/  PRMT R15, RZ, 0x7610, R15 ;  /* 0x00007610ff0f7816 */ /* 0x000fe2000000000f */
[----:B0-----:R-:W-:-:S02]  /*4e9a0*/  @!P1 IMAD.MOV.U32 R12, RZ, RZ, R6 ;  /* 0x000000ffff0c9224 */ /* 0x001fc400078e0006 */
[----:B------:R-:W-:Y:S02]  /*4e9b0*/  @!P1 IMAD.MOV.U32 R13, RZ, RZ, R7 ;  /* 0x000000ffff0d9224 */ /* 0x000fe400078e0007 */
[----:B------:R-:W4:Y:S04]  /*4e9c0*/  LDL.LU R7, [R1+0x5b0] ;  /* 0x0005b00001077983 */ /* 0x000f280000300800 */
[----:B------:R0:W4:Y:S04]  /*4e9d0*/  @!P1 LDG.E.U16 R11, desc[UR8][R12.64] ;  /* 0x000000080c0b9981 */ /* 0x000128000c1e1500 */
[----:B------:R-:W4:Y:S01]  /*4e9e0*/  LDL.LU R6, [R1+0x508] ;  /* 0x0005080001067983 */ /* 0x000f220000300800 */
[----:B0-----:R-:W-:-:S02]  /*4e9f0*/  @!P1 IMAD.MOV.U32 R12, RZ, RZ, R0 ;  /* 0x000000ffff0c9224 */ /* 0x001fc400078e0000 */
[----:B------:R-:W-:Y:S01]  /*4ea00*/  @!P1 IMAD.MOV.U32 R13, RZ, RZ, R5 ;  /* 0x000000ffff0d9224 */ /* 0x000fe200078e0005 */
[----:B------:R-:W4:Y:S04]  /*4ea10*/  LDL.LU R0, [R1+0x500] ;  /* 0x0005000001007983 */ /* 0x000f280000300800 */
[----:B------:R-:W4:Y:S04]  /*4ea20*/  LDL R28, [R1+0x3b6c] ;  /* 0x003b6c00011c7983 */ /* 0x000f280000100800 */
[----:B------:R-:W4:Y:S04]  /*4ea30*/  LDL R27, [R1+0x3b78] ;  /* 0x003b7800011b7983 */ /* 0x000f280000100800 */
[----:B------:R-:W4:Y:S04]  /*4ea40*/  LDL R9, [R1+0x3bec] ;  /* 0x003bec0001097983 */ /* 0x000f280000100800 */
[----:B------:R2:W4:Y:S02]  /*4ea50*/  @!P1 LDG.E.U16 R15, desc[UR8][R12.64] ;  /* 0x000000080c0f9981 */ /* 0x000524000c1e1500 */
[----:B--2---:R-:W-:-:S02]  /*4ea60*/  @!P0 IMAD.MOV.U32 R13, RZ, RZ, R4 ;  /* 0x000000ffff0d8224 */ /* 0x004fc400078e0004 */
[----:B------:R-:W2:Y:S01]  /*4ea70*/  LDL R4, [R1+0x3bf4] ;  /* 0x003bf40001047983 */ /* 0x000ea20000100800 */
[----:B------:R-:W-:Y:S01]  /*4ea80*/  PRMT R17, RZ, 0x7610, R17 ;  /* 0x00007610ff117816 */ /* 0x000fe20000000011 */
[----:B---3--:R-:W-:Y:S01]  /*4ea90*/  @!P0 IMAD.MOV.U32 R12, RZ, RZ, R3 ;  /* 0x000000ffff0c8224 */ /* 0x008fe200078e0003 */
[----:B------:R-:W-:Y:S02]  /*4eaa0*/  PRMT R19, RZ, 0x7610, R19 ;  /* 0x00007610ff137816 */ /* 0x000fe40000000013 */
[----:B------:R-:W-:Y:S02]  /*4eab0*/  PRMT R21, RZ, 0x7610, R21 ;  /* 0x00007610ff157816 */ /* 0x000fe40000000015 */
[----:B------:R-:W-:Y:S01]  /*4eac0*/  PRMT R22, RZ, 0x7610, R22 ;  /* 0x00007610ff167816 */ /* 0x000fe20000000016 */
[----:B------:R-:W3:Y:S04]  /*4ead0*/  LDL.LU R3, [R1+0x4f8] ;  /* 0x0004f80001037983 */ /* 0x000ee80000300800 */
[----:B------:R0:W3:Y:S04]  /*4eae0*/  @!P0 LDG.E.U16 R17, desc[UR8][R12.64] ;  /* 0x000000080c118981 */ /* 0x0000e8000c1e1500 */
[----:B------:R-:W3:Y:S01]  /*4eaf0*/  LDL.LU R5, [R1+0x3b0] ;  /* 0x0003b00001057983 */ /* 0x000ee20000300800 */
[----:B0-----:R-:W-:-:S02]  /*4eb00*/  @!P1 IMAD.MOV.U32 R12, RZ, RZ, R14 ;  /* 0x000000ffff0c9224 */ /* 0x001fc400078e000e */
[----:B------:R-:W-:Y:S01]  /*4eb10*/  @!P1 IMAD.MOV.U32 R13, RZ, RZ, R16 ;  /* 0x000000ffff0d9224 */ /* 0x000fe200078e0010 */
[----:B------:R-:W3:Y:S04]  /*4eb20*/  LDL.LU R14, [R1+0x3a8] ;  /* 0x0003a800010e7983 */ /* 0x000ee80000300800 */
[----:B------:R-:W3:Y:S04]  /*4eb30*/  LDL.LU R16, [R1+0x3a0] ;  /* 0x0003a00001107983 */ /* 0x000ee80000300800 */
[----:B------:R-:W3:Y:S04]  /*4eb40*/  LDL.LU R25, [R1+0x398] ;  /* 0x0003980001197983 */ /* 0x000ee80000300800 */
[----:B------:R4:W3:Y:S02]  /*4eb50*/  @!P1 LDG.E.U16 R19, desc[UR8][R12.64] ;  /* 0x000000080c139981 */ /* 0x0008e4000c1e1500 */
[----:B----4-:R-:W-:-:S02]  /*4eb60*/  @!P0 IMAD.MOV.U32 R12, RZ, RZ, R8 ;  /* 0x000000ffff0c8224 */ /* 0x010fc400078e0008 */
[----:B------:R-:W-:Y:S01]  /*4eb70*/  @!P0 IMAD.MOV.U32 R13, RZ, RZ, R20 ;  /* 0x000000ffff0d8224 */ /* 0x000fe200078e0014 */
[----:B------:R-:W-:Y:S01]  /*4eb80*/  PRMT R23, RZ, 0x7610, R23 ;  /* 0x00007610ff177816 */ /* 0x000fe20000000017 */
[----:B------:R-:W4:Y:S04]  /*4eb90*/  LDL.LU R20, [R1+0x388] ;  /* 0x0003880001147983 */ /* 0x000f280000300800 */
[----:B------:R0:W3:Y:S04]  /*4eba0*/  @!P0 LDG.E.U16 R21, desc[UR8][R12.64] ;  /* 0x000000080c158981 */ /* 0x0000e8000c1e1500 */
[----:B------:R-:W4:Y:S04]  /*4ebb0*/  LDL.LU R24, [R1+0x380] ;  /* 0x0003800001187983 */ /* 0x000f280000300800 */
[----:B------:R-:W4:Y:S04]  /*4ebc0*/  LDL.LU R8, [R1+0x378] ;  /* 0x0003780001087983 */ /* 0x000f280000300800 */
[----:B------:R-:W4:Y:S01]  /*4ebd0*/  LDL.LU R26, [R1+0x2b0] ;  /* 0x0002b000011a7983 */ /* 0x000f220000300800 */
[----:B0-----:R-:W-:-:S02]  /*4ebe0*/  @!P1 IMAD.MOV.U32 R12, RZ, RZ, R27 ;  /* 0x000000ffff0c9224 */ /* 0x001fc400078e001b */
[----:B------:R-:W-:-:S05]  /*4ebf0*/  @!P1 IMAD.MOV.U32 R13, RZ, RZ, R28 ;  /* 0x000000ffff0d9224 */ /* 0x000fca00078e001c */
[----:B------:R0:W4:Y:S02]  /*4ec00*/  @!P1 LDG.E.U16 R22, desc[UR8][R12.64] ;  /* 0x000000080c169981 */ /* 0x000124000c1e1500 */
[----:B0-----:R-:W-:Y:S02]  /*4ec10*/  @!P1 IMAD.MOV.U32 R13, RZ, RZ, R9 ;  /* 0x000000ffff0d9224 */ /* 0x001fe400078e0009 */
[----:B------:R-:W4:Y:S04]  /*4ec20*/  LDL.LU R9, [R1+0x2a8] ;  /* 0x0002a80001097983 */ /* 0x000f280000300800 */
[----:B------:R-:W4:Y:S01]  /*4ec30*/  LDL.LU R27, [R1+0x29c] ;  /* 0x00029c00011b7983 */ /* 0x000f220000300800 */
[----:B------:R-:W0:Y:S01]  /*4ec40*/  S2R R2, SR_TID.X ;  /* 0x0000000000027919 */ /* 0x000e220000002100 */
[----:B--2---:R-:W-:-:S02]  /*4ec50*/  @!P1 IMAD.MOV.U32 R12, RZ, RZ, R4 ;  /* 0x000000ffff0c9224 */ /* 0x004fc400078e0004 */
[----:B------:R-:W2:Y:S04]  /*4ec60*/  LDL.LU R4, [R1+0x290] ;  /* 0x0002900001047983 */ /* 0x000ea80000300800 */
[----:B------:R1:W2:Y:S04]  /*4ec70*/  @!P1 LDG.E.U16 R23, desc[UR8][R12.64] ;  /* 0x000000080c179981 */ /* 0x0002a8000c1e1500 */
[----:B------:R-:W2:Y:S01]  /*4ec80*/  LDL.LU R12, [R1+0x390] ;  /* 0x00039000010c7983 */ /* 0x000ea20000300800 */
[----:B0-----:R-:W-:-:S03]  /*4ec90*/  LOP3.LUT R2, R2, 0x3f, RZ, 0xc0, !PT ;  /* 0x0000003f02027812 */ /* 0x001fc600078ec0ff */
[----:B------:R-:W4:Y:S04]  /*4eca0*/  LDL.LU R29, [R1+0x284] ;  /* 0x00028400011d7983 */ /* 0x000f280000300800 */
[----:B------:R-:W4:Y:S01]  /*4ecb0*/  LDL.LU R28, [R1+0x278] ;  /* 0x00027800011c7983 */ /* 0x000f220000300800 */
[----:B------:R-:W-:-:S05]  /*4ecc0*/  IMAD.SHL.U32 R2, R2, 0x2, RZ ;  /* 0x0000000202027824 */ /* 0x000fca00078e00ff */
[----:B-1----:R-:W-:-:S05]  /*4ecd0*/  LOP3.LUT R13, R2, 0x70, RZ, 0x3c, !PT ;  /* 0x00000070020d7812 */ /* 0x002fca00078e3cff */
[----:B------:R0:W-:Y:S04]  /*4ece0*/  STS.U16 [R13+UR5+0x1be00], R7 ;  /* 0x01be00070d007988 */ /* 0x0001e80008000405 */
[----:B0-----:R-:W4:Y:S04]  /*4ecf0*/  LDL.LU R7, [R1+0x26c] ;  /* 0x00026c0001077983 */ /* 0x001f280000300800 */
[----:B------:R0:W-:Y:S04]  /*4ed00*/  STS.U16 [R13+UR5+0x1be80], R6 ;  /* 0x01be80060d007988 */ /* 0x0001e80008000405 */
[----:B------:R1:W-:Y:S04]  /*4ed10*/  STS.U16 [R13+UR5+0x1bf00], R0 ;  /* 0x01bf00000d007988 */ /* 0x0003e80008000405 */
[----:B---3--:R3:W-:Y:S04]  /*4ed20*/  STS.U16 [R13+UR5+0x1bf80], R3 ;  /* 0x01bf80030d007988 */ /* 0x0087e80008000405 */
[----:B------:R0:W-:Y:S04]  /*4ed30*/  STS.U16 [R13+UR5+0x1dc00], R5 ;  /* 0x01dc00050d007988 */ /* 0x0001e80008000405 */
[----:B------:R0:W-:Y:S04]  /*4ed40*/  STS.U16 [R13+UR5+0x1dc80], R14 ;  /* 0x01dc800e0d007988 */ /* 0x0001e80008000405 */
[----:B------:R1:W-:Y:S04]  /*4ed50*/  STS.U16 [R13+UR5+0x1dd00], R16 ;  /* 0x01dd00100d007988 */ /* 0x0003e80008000405 */
[----:B------:R3:W-:Y:S04]  /*4ed60*/  STS.U16 [R13+UR5+0x1dd80], R25 ;  /* 0x01dd80190d007988 */ /* 0x0007e80008000405 */
[----:B0-----:R-:W4:Y:S04]  /*4ed70*/  LDL.LU R6, [R1+0x260] ;  /* 0x0002600001067983 */ /* 0x001f280000300800 */
[----:B-1----:R-:W4:Y:S04]  /*4ed80*/  LDL.LU R0, [R1+0x1a0] ;  /* 0x0001a00001007983 */ /* 0x002f280000300800 */
[----:B---3--:R-:W3:Y:S04]  /*4ed90*/  LDL.LU R3, [R1+0x1a4] ;  /* 0x0001a40001037983 */ /* 0x008ee80000300800 */
[----:B------:R-:W3:Y:S04]  /*4eda0*/  LDL.LU R5, [R1+0x19c] ;  /* 0x00019c0001057983 */ /* 0x000ee80000300800 */
[----:B------:R-:W3:Y:S04]  /*4edb0*/  LDL.LU R14, [R1+0x198] ;  /* 0x00019800010e7983 */ /* 0x000ee80000300800 */
[----:B------:R-:W3:Y:S04]  /*4edc0*/  LDL.LU R16, [R1+0x194] ;  /* 0x0001940001107983 */ /* 0x000ee80000300800 */
[----:B------:R-:W3:Y:S04]  /*4edd0*/  LDL.LU R25, [R1+0x190] ;  /* 0x0001900001197983 */ /* 0x000ee80000300800 */
[----:B--2---:R-:W-:Y:S04]  /*4ede0*/  STS.U16 [R13+UR5+0x1de00], R12 ;  /* 0x01de000c0d007988 */ /* 0x004fe80008000405 */
[----:B----4-:R0:W-:Y:S04]  /*4edf0*/  STS.U16 [R13+UR5+0x1de80], R20 ;  /* 0x01de80140d007988 */ /* 0x0101e80008000405 */
[----:B------:R1:W-:Y:S04]  /*4ee00*/  STS.U16 [R13+UR5+0x1df00], R24 ;  /* 0x01df00180d007988 */ /* 0x0003e80008000405 */
[----:B------:R2:W-:Y:S04]  /*4ee10*/  STS.U16 [R13+UR5+0x1df80], R8 ;  /* 0x01df80080d007988 */ /* 0x0005e80008000405 */
[----:B------:R4:W-:Y:S04]  /*4ee20*/  STS.U16 [R13+UR5+0x1fc00], R26 ;  /* 0x01fc001a0d007988 */ /* 0x0009e80008000405 */
[----:B0-----:R-:W3:Y:S04]  /*4ee30*/  LDL.LU R20, [R1+0x18c] ;  /* 0x00018c0001147983 */ /* 0x001ee80000300800 */
[----:B------:R-:W3:Y:S04]  /*4ee40*/  LDL.LU R12, [R1+0x188] ;  /* 0x00018800010c7983 */ /* 0x000ee80000300800 */
[----:B-1----:R-:W3:Y:S04]  /*4ee50*/  LDL.LU R24, [R1+0x184] ;  /* 0x0001840001187983 */ /* 0x002ee80000300800 */
[----:B--2---:R-:W2:Y:S04]  /*4ee60*/  LDL.LU R8, [R1+0x160] ;  /* 0x0001600001087983 */ /* 0x004ea80000300800 */
[----:B----4-:R-:W4:Y:S04]  /*4ee70*/  LDL.LU R26, [R1+0x154] ;  /* 0x00015400011a7983 */ /* 0x010f280000300800 */
[----:B------:R-:W-:Y:S04]  /*4ee80*/  STS.U16 [R13+UR5+0x1fc80], R9 ;  /* 0x01fc80090d007988 */ /* 0x000fe80008000405 */
        /* <DEDUP_REMOVED lines=10> */
[----:B------:R0:W-:Y:S04]  /*4ef30*/  STS.U16 [R13+UR5+0x1ff80], R6 ;  /* 0x01ff80060d007988 */ /* 0x0001e80008000405 */
[----:B------:R1:W-:Y:S04]  /*4ef40*/  STS.U16 [R2+UR5+0x20080], R0 ;  /* 0x0200800002007988 */ /* 0x0003e80008000405 */
[----:B---3--:R3:W-:Y:S04]  /*4ef50*/  STS.U16 [R2+UR5+0x20000], R3 ;  /* 0x0200000302007988 */ /* 0x0087e80008000405 */
[----:B------:R0:W-:Y:S04]  /*4ef60*/  STS.U16 [R2+UR5+0x20800], R5 ;  /* 0x0208000502007988 */ /* 0x0001e80008000405 */
[----:B------:R1:W-:Y:S04]  /*4ef70*/  STS.U16 [R2+UR5+0x20880], R14 ;  /* 0x0208800e02007988 */ /* 0x0003e80008000405 */
[----:B------:R3:W-:Y:S04]  /*4ef80*/  STS.U16 [R2+UR5+0x21000], R16 ;  /* 0x0210001002007988 */ /* 0x0007e80008000405 */
[----:B0-----:R-:W2:Y:S04]  /*4ef90*/  LDL.LU R6, [R1+0x180] ;  /* 0x0001800001067983 */ /* 0x001ea80000300800 */
[----:B-1----:R-:W2:Y:S04]  /*4efa0*/  LDL.LU R0, [R1+0x17c] ;  /* 0x00017c0001007983 */ /* 0x002ea80000300800 */
[----:B---3--:R-:W3:Y:S04]  /*4efb0*/  LDL.LU R3, [R1+0x178] ;  /* 0x0001780001037983 */ /* 0x008ee80000300800 */
[----:B------:R-:W3:Y:S04]  /*4efc0*/  LDL.LU R9, [R1+0x174] ;  /* 0x0001740001097983 */ /* 0x000ee80000300800 */
[----:B------:R-:W3:Y:S04]  /*4efd0*/  LDL.LU R5, [R1+0x170] ;  /* 0x0001700001057983 */ /* 0x000ee80000300800 */
[----:B------:R-:W3:Y:S04]  /*4efe0*/  LDL.LU R14, [R1+0x16c] ;  /* 0x00016c00010e7983 */ /* 0x000ee80000300800 */
[----:B------:R0:W-:Y:S04]  /*4eff0*/  STS.U16 [R2+UR5+0x21080], R25 ;  /* 0x0210801902007988 */ /* 0x0001e80008000405 */
[----:B------:R-:W3:Y:S04]  /*4f000*/  LDL.LU R16, [R1+0x168] ;  /* 0x0001680001107983 */ /* 0x000ee80000300800 */
[----:B0-----:R-:W3:Y:S04]  /*4f010*/  LDL.LU R25, [R1+0x164] ;  /* 0x0001640001197983 */ /* 0x001ee80000300800 */
[----:B------:R0:W-:Y:S04]  /*4f020*/  STS.U16 [R2+UR5+0x21800], R20 ;  /* 0x0218001402007988 */ /* 0x0001e80008000405 */
[----:B----4-:R1:W-:Y:S04]  /*4f030*/  STS.U16 [R2+UR5+0x22800], R26 ;  /* 0x0228001a02007988 */ /* 0x0103e80008000405 */
[----:B0-----:R-:W4:Y:S04]  /*4f040*/  LDL.LU R20, [R1+0x3c6c] ;  /* 0x003c6c0001147983 */ /* 0x001f280000300800 */
[----:B-1----:R-:W4:Y:S04]  /*4f050*/  LDL.LU R26, [R1+0x15c] ;  /* 0x00015c00011a7983 */ /* 0x002f280000300800 */
[----:B------:R0:W-:Y:S04]  /*4f060*/  STS.U16 [R2+UR5+0x21880], R12 ;  /* 0x0218800c02007988 */ /* 0x0001e80008000405 */
[----:B--2---:R1:W-:Y:S04]  /*4f070*/  STS.U16 [R2+UR5+0x22080], R8 ;  /* 0x0220800802007988 */ /* 0x0043e80008000405 */
[----:B------:R2:W-:Y:S04]  /*4f080*/  STS.U16 [R2+UR5+0x22880], R27 ;  /* 0x0228801b02007988 */ /* 0x0005e80008000405 */
[----:B------:R0:W-:Y:S04]  /*4f090*/  STS.U16 [R2+UR5+0x22000], R24 ;  /* 0x0220001802007988 */ /* 0x0001e80008000405 */
[----:B------:R0:W-:Y:S04]  /*4f0a0*/  STS.U16 [R2+UR5+0x23000], R4 ;  /* 0x0230000402007988 */ /* 0x0001e80008000405 */
[----:B------:R1:W-:Y:S04]  /*4f0b0*/  STS.U16 [R2+UR5+0x23080], R29 ;  /* 0x0230801d02007988 */ /* 0x0003e80008000405 */
[----:B------:R-:W-:Y:S04]  /*4f0c0*/  STS.U16 [R2+UR5+0x23800], R28 ;  /* 0x0238001c02007988 */ /* 0x000fe80008000405 */
[----:B0-----:R-:W4:Y:S04]  /*4f0d0*/  LDL.LU R12, [R1+0x158] ;  /* 0x00015800010c7983 */ /* 0x001f280000300800 */
[----:B-1----:R-:W4:Y:S04]  /*4f0e0*/  LDL.LU R8, [R1+0x14c] ;  /* 0x00014c0001087983 */ /* 0x002f280000300800 */
[----:B--2---:R-:W2:Y:S04]  /*4f0f0*/  LDL.LU R27, [R1+0x10c] ;  /* 0x00010c00011b7983 */ /* 0x004ea80000300800 */
[----:B------:R-:W2:Y:S04]  /*4f100*/  LDL.LU R24, [R1+0x108] ;  /* 0x0001080001187983 */ /* 0x000ea80000300800 */
[----:B------:R-:W2:Y:S01]  /*4f110*/  LDL.LU R4, [R1+0xc] ;  /* 0x00000c0001047983 */ /* 0x000ea20000300800 */
[----:B------:R-:W-:-:S03]  /*4f120*/  LOP3.LUT R29, R2, 0x10, RZ, 0x3c, !PT ;  /* 0x00000010021d7812 */ /* 0x000fc600078e3cff */
[----:B------:R0:W-:Y:S04]  /*4f130*/  STS.U16 [R2+UR5+0x23880], R7 ;  /* 0x0238800702007988 */ /* 0x0001e80008000405 */
[----:B0-----:R-:W2:Y:S04]  /*4f140*/  LDL.LU R2, [R1+0x148] ;  /* 0x0001480001027983 */ /* 0x001ea80000300800 */
[----:B------:R0:W-:Y:S04]  /*4f150*/  STS.U16 [R29+UR5+0x20100], R6 ;  /* 0x020100061d007988 */ /* 0x0001e80008000405 */
[----:B------:R-:W2:Y:S04]  /*4f160*/  LDL.LU R28, [R1+0x140] ;  /* 0x00014000011c7983 */ /* 0x000ea80000300800 */
[----:B------:R1:W-:Y:S04]  /*4f170*/  STS.U16 [R29+UR5+0x20180], R0 ;  /* 0x020180001d007988 */ /* 0x0003e80008000405 */
[----:B---3--:R3:W-:Y:S04]  /*4f180*/  STS.U16 [R29+UR5+0x20900], R3 ;  /* 0x020900031d007988 */ /* 0x0087e80008000405 */
[----:B------:R-:W2:Y:S04]  /*4f190*/  LDL.LU R7, [R1+0x13c] ;  /* 0x00013c0001077983 */ /* 0x000ea80000300800 */
[----:B------:R-:W-:Y:S04]  /*4f1a0*/  STS.U16 [R29+UR5+0x20980], R9 ;  /* 0x020980091d007988 */ /* 0x000fe80008000405 */
[----:B------:R1:W-:Y:S04]  /*4f1b0*/  STS.U16 [R29+UR5+0x21100], R5 ;  /* 0x021100051d007988 */ /* 0x0003e80008000405 */
[----:B------:R-:W-:Y:S04]  /*4f1c0*/  STS.U16 [R29+UR5+0x21180], R14 ;  /* 0x0211800e1d007988 */ /* 0x000fe80008000405 */
[----:B0-----:R-:W2:Y:S04]  /*4f1d0*/  LDL.LU R6, [R1+0x138] ;  /* 0x0001380001067983 */ /* 0x001ea80000300800 */
[----:B-1----:R-:W2:Y:S04]  /*4f1e0*/  LDL.LU R0, [R1+0x134] ;  /* 0x0001340001007983 */ /* 0x002ea80000300800 */
[----:B---3--:R-:W3:Y:S04]  /*4f1f0*/  LDL.LU R3, [R1+0x130] ;  /* 0x0001300001037983 */ /* 0x008ee80000300800 */
[----:B------:R0:W-:Y:S04]  /*4f200*/  STS.U16 [R29+UR5+0x21900], R16 ;  /* 0x021900101d007988 */ /* 0x0001e80008000405 */
[----:B------:R1:W-:Y:S04]  /*4f210*/  STS.U16 [R29+UR5+0x21980], R25 ;  /* 0x021980191d007988 */ /* 0x0003e80008000405 */
[----:B------:R-:W3:Y:S04]  /*4f220*/  LDL.LU R5, [R1+0x12c] ;  /* 0x00012c0001057983 */ /* 0x000ee80000300800 */
[----:B0-----:R-:W3:Y:S04]  /*4f230*/  LDL.LU R16, [R1+0x128] ;  /* 0x0001280001107983 */ /* 0x001ee80000300800 */
[----:B-1----:R-:W3:Y:S04]  /*4f240*/  LDL.LU R25, [R1+0x124] ;  /* 0x0001240001197983 */ /* 0x002ee80000300800 */
[----:B------:R-:W3:Y:S04]  /*4f250*/  LDL.LU R9, [R1+0x120] ;  /* 0x0001200001097983 */ /* 0x000ee80000300800 */
[----:B------:R-:W3:Y:S04]  /*4f260*/  LDL.LU R14, [R1+0x11c] ;  /* 0x00011c00010e7983 */ /* 0x000ee80000300800 */
[----:B----4-:R0:W-:Y:S04]  /*4f270*/  STS.U16 [R29+UR5+0x22100], R26 ;  /* 0x0221001a1d007988 */ /* 0x0101e80008000405 */
[----:B0-----:R-:W4:Y:S04]  /*4f280*/  LDL.LU R26, [R1+0x3c68] ;  /* 0x003c6800011a7983 */ /* 0x001f280000300800 */
[----:B------:R0:W-:Y:S04]  /*4f290*/  STS.U16 [R29+UR5+0x22180], R12 ;  /* 0x0221800c1d007988 */ /* 0x0001e80008000405 */
[----:B------:R1:W-:Y:S04]  /*4f2a0*/  STS.U16 [R29+UR5+0x22900], R8 ;  /* 0x022900081d007988 */ /* 0x0003e80008000405 */
[----:B0-----:R-:W3:Y:S04]  /*4f2b0*/  LDL.LU R12, [R1+0x104] ;  /* 0x00010400010c7983 */ /* 0x001ee80000300800 */
[----:B-1----:R-:W3:Y:S04]  /*4f2c0*/  LDL.LU R8, [R1+0xd0] ;  /* 0x0000d00001087983 */ /* 0x002ee80000300800 */
[----:B--2---:R0:W-:Y:S02]  /*4f2d0*/  STS.U16 [R29+UR5+0x22980], R2 ;  /* 0x022980021d007988 */ /* 0x0041e40008000405 */
[----:B0-----:R-:W0:Y:S02]  /*4f2e0*/  S2R R2, SR_TID.X ;  /* 0x0000000000027919 */ /* 0x001e240000002100 */
[----:B------:R1:W-:Y:S01]  /*4f2f0*/  STS.U16 [R29+UR5+0x23100], R27 ;  /* 0x0231001b1d007988 */ /* 0x0003e20008000405 */
[----:B0-----:R-:W-:-:S05]  /*4f300*/  LOP3.LUT R2, R2, 0x3f, RZ, 0xc0, !PT ;  /* 0x0000003f02027812 */ /* 0x001fca00078ec0ff */
[----:B------:R-:W-:-:S05]  /*4f310*/  IMAD.SHL.U32 R2, R2, 0x2, RZ ;  /* 0x0000000202027824 */ /* 0x000fca00078e00ff */
[----:B-1----:R-:W-:Y:S02]  /*4f320*/  LOP3.LUT R27, R2, 0x20, RZ, 0x3c, !PT ;  /* 0x00000020021b7812 */ /* 0x002fe400078e3cff */
[----:B------:R-:W2:Y:S04]  /*4f330*/  LDL.LU R2, [R1+0x118] ;  /* 0x0001180001027983 */ /* 0x000ea80000300800 */
[----:B------:R-:W-:Y:S04]  /*4f340*/  STS.U16 [R29+UR5+0x23180], R24 ;  /* 0x023180181d007988 */ /* 0x000fe80008000405 */
[----:B------:R-:W-:Y:S04]  /*4f350*/  STS.U16 [R29+UR5+0x23900], R4 ;  /* 0x023900041d007988 */ /* 0x000fe80008000405 */
[----:B----4-:R0:W-:Y:S04]  /*4f360*/  STS.U16 [R29+UR5+0x23980], R26 ;  /* 0x0239801a1d007988 */ /* 0x0101e80008000405 */
[----:B0-----:R-:W4:Y:S04]  /*4f370*/  LDL.LU R26, [R1+0x114] ;  /* 0x00011400011a7983 */ /* 0x001f280000300800 */
[----:B------:R-:W4:Y:S04]  /*4f380*/  LDL.LU R4, [R1+0x100] ;  /* 0x0001000001047983 */ /* 0x000f280000300800 */
[----:B------:R0:W-:Y:S04]  /*4f390*/  STS.U16 [R27+UR5+0x20200], R28 ;  /* 0x0202001c1b007988 */ /* 0x0001e80008000405 */
[----:B------:R-:W4:Y:S04]  /*4f3a0*/  LDL.LU R29, [R1+0xfc] ;  /* 0x0000fc00011d7983 */ /* 0x000f280000300800 */
[----:B------:R1:W-:Y:S04]  /*4f3b0*/  STS.U16 [R27+UR5+0x20280], R7 ;  /* 0x020280071b007988 */ /* 0x0003e80008000405 */
[----:B------:R0:W-:Y:S04]  /*4f3c0*/  STS.U16 [R27+UR5+0x20a00], R6 ;  /* 0x020a00061b007988 */ /* 0x0001e80008000405 */
[----:B------:R1:W-:Y:S04]  /*4f3d0*/  STS.U16 [R27+UR5+0x20a80], R0 ;  /* 0x020a80001b007988 */ /* 0x0003e80008000405 */
[----:B---3--:R3:W-:Y:S04]  /*4f3e0*/  STS.U16 [R27+UR5+0x21200], R3 ;  /* 0x021200031b007988 */ /* 0x0087e80008000405 */
[----:B0-----:R-:W4:Y:S04]  /*4f3f0*/  LDL.LU R28, [R1+0xf8] ;  /* 0x0000f800011c7983 */ /* 0x001f280000300800 */
[----:B------:R-:W4:Y:S04]  /*4f400*/  LDL.LU R24, [R1+0xf4] ;  /* 0x0000f40001187983 */ /* 0x000f280000300800 */
[----:B-1----:R-:W4:Y:S04]  /*4f410*/  LDL.LU R7, [R1+0xf0] ;  /* 0x0000f00001077983 */ /* 0x002f280000300800 */
[----:B------:R-:W4:Y:S04]  /*4f420*/  LDL.LU R6, [R1+0xec] ;  /* 0x0000ec0001067983 */ /* 0x000f280000300800 */
[----:B------:R-:W4:Y:S04]  /*4f430*/  LDL.LU R0, [R1+0xe8] ;  /* 0x0000e80001007983 */ /* 0x000f280000300800 */
[----:B---3--:R-:W3:Y:S04]  /*4f440*/  LDL.LU R3, [R1+0xe4] ;  /* 0x0000e40001037983 */ /* 0x008ee80000300800 */
[----:B------:R0:W-:Y:S04]  /*4f450*/  STS.U16 [R27+UR5+0x21280], R5 ;  /* 0x021280051b007988 */ /* 0x0001e80008000405 */
[----:B------:R1:W-:Y:S04]  /*4f460*/  STS.U16 [R27+UR5+0x21a00], R16 ;  /* 0x021a00101b007988 */ /* 0x0003e80008000405 */
[----:B------:R1:W-:Y:S04]  /*4f470*/  STS.U16 [R27+UR5+0x21a80], R25 ;  /* 0x021a80191b007988 */ /* 0x0003e80008000405 */
[----:B0-----:R-:W3:Y:S04]  /*4f480*/  LDL.LU R5, [R1+0x3c64] ;  /* 0x003c640001057983 */ /* 0x001ee80000300800 */
[----:B-1----:R-:W3:Y:S04]  /*4f490*/  LDL.LU R16, [R1+0x3c60] ;  /* 0x003c600001107983 */ /* 0x002ee80000300800 */
[----:B------:R-:W3:Y:S04]  /*4f4a0*/  LDL.LU R25, [R1+0x3c5c] ;  /* 0x003c5c0001197983 */ /* 0x000ee80000300800 */
[----:B------:R-:W-:Y:S04]  /*4f4b0*/  STS.U16 [R27+UR5+0x22200], R9 ;  /* 0x022200091b007988 */ /* 0x000fe80008000405 */
[----:B------:R0:W-:Y:S04]  /*4f4c0*/  STS.U16 [R27+UR5+0x22280], R14 ;  /* 0x0222800e1b007988 */ /* 0x0001e80008000405 */
[----:B0-----:R-:W3:Y:S04]  /*4f4d0*/  LDL.LU R14, [R1+0xe0] ;  /* 0x0000e000010e7983 */ /* 0x001ee80000300800 */
[----:B------:R-:W3:Y:S04]  /*4f4e0*/  LDL.LU R9, [R1+0xcc] ;  /* 0x0000cc0001097983 */ /* 0x000ee80000300800 */
[----:B--2---:R0:W-:Y:S02]  /*4f4f0*/  STS.U16 [R27+UR5+0x22a00], R2 ;  /* 0x022a00021b007988 */ /* 0x0041e40008000405 */
[----:B0-----:R-:W0:Y:S02]  /*4f500*/  S2R R2, SR_TID.X ;  /* 0x0000000000027919 */ /* 0x001e240000002100 */
[----:B0-----:R-:W-:-:S05]  /*4f510*/  LOP3.LUT R2, R2, 0x3f, RZ, 0xc0, !PT ;  /* 0x0000003f02027812 */ /* 0x001fca00078ec0ff */
[----:B------:R-:W-:Y:S01]  /*4f520*/  IMAD.SHL.U32 R2, R2, 0x2, RZ ;  /* 0x0000000202027824 */ /* 0x000fe200078e00ff */
[----:B----4-:R0:W-:Y:S04]  /*4f530*/  STS.U16 [R27+UR5+0x22a80], R26 ;  /* 0x022a801a1b007988 */ /* 0x0101e80008000405 */
[----:B------:R1:W-:Y:S04]  /*4f540*/  STS.U16 [R27+UR5+0x23200], R12 ;  /* 0x0232000c1b007988 */ /* 0x0003e80008000405 */
[----:B0-----:R-:W2:Y:S01]  /*4f550*/  LDL.LU R26, [R1+0xc8] ;  /* 0x0000c800011a7983 */ /* 0x001ea20000300800 */
[----:B-1----:R-:W-:-:S03]  /*4f560*/  LOP3.LUT R12, R2, 0x30, RZ, 0x3c, !PT ;  /* 0x00000030020c7812 */ /* 0x002fc600078e3cff */
[----:B------:R-:W4:Y:S04]  /*4f570*/  LDL.LU R2, [R1+0xdc] ;  /* 0x0000dc0001027983 */ /* 0x000f280000300800 */
[----:B------:R0:W-:Y:S04]  /*4f580*/  STS.U16 [R27+UR5+0x23280], R8 ;  /* 0x023280081b007988 */ /* 0x0001e80008000405 */
[----:B0-----:R-:W2:Y:S04]  /*4f590*/  LDL.LU R8, [R1+0xc0] ;  /* 0x0000c00001087983 */ /* 0x001ea80000300800 */
[----:B---3--:R0:W-:Y:S04]  /*4f5a0*/  STS.U16 [R27+UR5+0x23a00], R25 ;  /* 0x023a00191b007988 */ /* 0x0081e80008000405 */
[----:B------:R1:W-:Y:S04]  /*4f5b0*/  STS.U16 [R27+UR5+0x23a80], R16 ;  /* 0x023a80101b007988 */ /* 0x0003e80008000405 */
[----:B0-----:R-:W3:Y:S04]  /*4f5c0*/  LDL.LU R25, [R1+0xd4] ;  /* 0x0000d40001197983 */ /* 0x001ee80000300800 */
[----:B-1----:R-:W2:Y:S04]  /*4f5d0*/  LDL.LU R16, [R1+0xd8] ;  /* 0x0000d80001107983 */ /* 0x002ea80000300800 */
        /* <DEDUP_REMOVED lines=19> */
[----:B----4-:R0:W-:Y:S02]  /*4f710*/  STS.U16 [R12+UR5+0x22380], R2 ;  /* 0x022380020c007988 */ /* 0x0101e40008000405 */
[----:B0-----:R-:W0:Y:S02]  /*4f720*/  S2R R2, SR_TID.X ;  /* 0x0000000000027919 */ /* 0x001e240000002100 */
[----:B--2---:R-:W-:Y:S04]  /*4f730*/  STS.U16 [R12+UR5+0x22b00], R16 ;  /* 0x022b00100c007988 */ /* 0x004fe80008000405 */
[----:B---3--:R-:W-:Y:S04]  /*4f740*/  STS.U16 [R12+UR5+0x22b80], R25 ;  /* 0x022b80190c007988 */ /* 0x008fe80008000405 */
[----:B------:R1:W-:Y:S01]  /*4f750*/  STS.U16 [R12+UR5+0x23300], R9 ;  /* 0x023300090c007988 */ /* 0x0003e20008000405 */
[----:B0-----:R-:W-:-:S05]  /*4f760*/  LOP3.LUT R2, R2, 0x3f, RZ, 0xc0, !PT ;  /* 0x0000003f02027812 */ /* 0x001fca00078ec0ff */
[----:B------:R-:W-:-:S05]  /*4f770*/  IMAD.SHL.U32 R2, R2, 0x2, RZ ;  /* 0x0000000202027824 */ /* 0x000fca00078e00ff */
[----:B-1----:R-:W-:Y:S02]  /*4f780*/  LOP3.LUT R9, R2, 0x40, RZ, 0x3c, !PT ;  /* 0x0000004002097812 */ /* 0x002fe400078e3cff */
[----:B------:R-:W2:Y:S04]  /*4f790*/  LDL.LU R2, [R1+0x24] ;  /* 0x0000240001027983 */ /* 0x000ea80000300800 */
[----:B------:R-:W-:Y:S04]  /*4f7a0*/  STS.U16 [R12+UR5+0x23380], R26 ;  /* 0x0233801a0c007988 */ /* 0x000fe80008000405 */
[----:B------:R-:W-:Y:S04]  /*4f7b0*/  STS.U16 [R12+UR5+0x23b00], R14 ;  /* 0x023b000e0c007988 */ /* 0x000fe80008000405 */
        /* <DEDUP_REMOVED lines=10> */
[----:B---3--:R-:W3:Y:S04]  /*4f860*/  LDL.LU R27, [R1+0x74] ;  /* 0x00007400011b7983 */ /* 0x008ee80000300800 */
[----:B------:R0:W-:Y:S04]  /*4f870*/  STS.U16 [R9+UR5+0x20c80], R29 ;  /* 0x020c801d09007988 */ /* 0x0001e80008000405 */
[----:B----4-:R-:W4:Y:S04]  /*4f880*/  LDL.LU R4, [R1+0x58] ;  /* 0x0000580001047983 */ /* 0x010f280000300800 */
        /* <DEDUP_REMOVED lines=14> */
[----:B--2---:R0:W-:Y:S02]  /*4f970*/  STS.U16 [R9+UR5+0x22c00], R2 ;  /* 0x022c000209007988 */ /* 0x0041e40008000405 */
[----:B0-----:R-:W0:Y:S02]  /*4f980*/  S2R R2, SR_TID.X ;  /* 0x0000000000027919 */ /* 0x001e240000002100 */
[----:B------:R-:W-:Y:S01]  /*4f990*/  STS.U16 [R9+UR5+0x22c80], R5 ;  /* 0x022c800509007988 */ /* 0x000fe20008000405 */
[----:B0-----:R-:W-:-:S05]  /*4f9a0*/  LOP3.LUT R2, R2, 0x3f, RZ, 0xc0, !PT ;  /* 0x0000003f02027812 */ /* 0x001fca00078ec0ff */
[----:B------:R-:W-:Y:S01]  /*4f9b0*/  IMAD.SHL.U32 R2, R2, 0x2, RZ ;  /* 0x0000000202027824 */ /* 0x000fe200078e00ff */
[----:B---3--:R0:W-:Y:S04]  /*4f9c0*/  STS.U16 [R9+UR5+0x23400], R3 ;  /* 0x0234000309007988 */ /* 0x0081e80008000405 */
[----:B------:R1:W-:Y:S01]  /*4f9d0*/  STS.U16 [R9+UR5+0x23480], R0 ;  /* 0x0234800009007988 */ /* 0x0003e20008000405 */
[----:B0-----:R-:W-:-:S03]  /*4f9e0*/  LOP3.LUT R3, R2, 0x50, RZ, 0x3c, !PT ;  /* 0x0000005002037812 */ /* 0x001fc600078e3cff */
[----:B-1----:R-:W2:Y:S04]  /*4f9f0*/  LDL.LU R0, [R1+0xa8] ;  /* 0x0000a80001007983 */ /* 0x002ea80000300800 */
[----:B------:R-:W3:Y:S04]  /*4fa00*/  LDL.LU R5, [R1+0x4c] ;  /* 0x00004c0001057983 */ /* 0x000ee80000300800 */
[----:B------:R-:W2:Y:S04]  /*4fa10*/  LDL.LU R2, [R1+0x34] ;  /* 0x0000340001027983 */ /* 0x000ea80000300800 */
[----:B------:R0:W-:Y:S04]  /*4fa20*/  STS.U16 [R9+UR5+0x23c00], R6 ;  /* 0x023c000609007988 */ /* 0x0001e80008000405 */
        /* <DEDUP_REMOVED lines=22> */
[----:B--2---:R0:W-:Y:S02]  /*4fb90*/  STS.U16 [R3+UR5+0x22580], R2 ;  /* 0x0225800203007988 */ /* 0x0041e40008000405 */
[----:B0-----:R-:W0:Y:S02]  /*4fba0*/  S2R R2, SR_TID.X ;  /* 0x0000000000027919 */ /* 0x001e240000002100 */
[----:B------:R-:W-:Y:S04]  /*4fbb0*/  STS.U16 [R3+UR5+0x22d00], R14 ;  /* 0x022d000e03007988 */ /* 0x000fe80008000405 */
[----:B---3--:R1:W-:Y:S04]  /*4fbc0*/  STS.U16 [R3+UR5+0x22d80], R28 ;  /* 0x022d801c03007988 */ /* 0x0083e80008000405 */
[----:B------:R2:W-:Y:S01]  /*4fbd0*/  STS.U16 [R3+UR5+0x23500], R4 ;  /* 0x0235000403007988 */ /* 0x0005e20008000405 */
[----:B0-----:R-:W-:-:S03]  /*4fbe0*/  LOP3.LUT R2, R2, 0x3f, RZ, 0xc0, !PT ;  /* 0x0000003f02027812 */ /* 0x001fc600078ec0ff */
[----:B-1----:R-:W3:Y:S04]  /*4fbf0*/  LDL.LU R28, [R1+0x3c28] ;  /* 0x003c2800011c7983 */ /* 0x002ee80000300800 */
[----:B--2---:R-:W2:Y:S01]  /*4fc00*/  LDL.LU R4, [R1+0x3c24] ;  /* 0x003c240001047983 */ /* 0x004ea20000300800 */
[----:B------:R-:W-:-:S03]  /*4fc10*/  IMAD.SHL.U32 R2, R2, 0x2, RZ ;  /* 0x0000000202027824 */ /* 0x000fc600078e00ff */
[----:B------:R0:W-:Y:S04]  /*4fc20*/  STS.U16 [R3+UR5+0x23580], R27 ;  /* 0x0235801b03007988 */ /* 0x0001e80008000405 */
[----:B------:R1:W-:Y:S01]  /*4fc30*/  STS.U16 [R3+UR5+0x23d00], R8 ;  /* 0x023d000803007988 */ /* 0x0003e20008000405 */
[----:B------:R-:W-:-:S03]  /*4fc40*/  LOP3.LUT R14, R2, 0x60, RZ, 0x3c, !PT ;  /* 0x00000060020e7812 */ /* 0x000fc600078e3cff */
[----:B------:R-:W2:Y:S04]  /*4fc50*/  LDL.LU R2, [R1+0xa4] ;  /* 0x0000a40001027983 */ /* 0x000ea80000300800 */
[----:B------:R4:W-:Y:S04]  /*4fc60*/  STS.U16 [R3+UR5+0x23d80], R9 ;  /* 0x023d800903007988 */ /* 0x0009e80008000405 */
[----:B0-----:R-:W3:Y:S04]  /*4fc70*/  LDL.LU R27, [R1+0x70] ;  /* 0x00007000011b7983 */ /* 0x001ee80000300800 */
[----:B-1----:R-:W3:Y:S04]  /*4fc80*/  LDL.LU R8, [R1+0x8c] ;  /* 0x00008c0001087983 */ /* 0x002ee80000300800 */
[----:B----4-:R-:W4:Y:S04]  /*4fc90*/  LDL.LU R3, [R1+0x3c20] ;  /* 0x003c200001037983 */ /* 0x010f280000300800 */
[----:B------:R-:W3:Y:S04]  /*4fca0*/  LDL.LU R9, [R1+0x90] ;  /* 0x0000900001097983 */ /* 0x000ee80000300800 */
[----:B------:R0:W-:Y:S04]  /*4fcb0*/  STS.U16 [R14+UR5+0x20600], R0 ;  /* 0x020600000e007988 */ /* 0x0001e80008000405 */
[----:B0-----:R-:W4:Y:S04]  /*4fcc0*/  LDL.LU R0, [R1+0x3c1c] ;  /* 0x003c1c0001007983 */ /* 0x001f280000300800 */
[----:B--2---:R-:W-:Y:S04]  /*4fcd0*/  STS.U16 [R14+UR5+0x20680], R2 ;  /* 0x020680020e007988 */ /* 0x004fe80008000405 */
[----:B---3--:R-:W-:Y:S04]  /*4fce0*/  STS.U16 [R14+UR5+0x20e00], R9 ;  /* 0x020e00090e007988 */ /* 0x008fe80008000405 */
[----:B------:R-:W-:Y:S04]  /*4fcf0*/  STS.U16 [R14+UR5+0x20e80], R8 ;  /* 0x020e80080e007988 */ /* 0x000fe80008000405 */
[----:B------:R-:W-:Y:S04]  /*4fd00*/  STS.U16 [R14+UR5+0x21600], R27 ;  /* 0x0216001b0e007988 */ /* 0x000fe80008000405 */
[----:B------:R-:W-:Y:S04]  /*4fd10*/  STS.U16 [R14+UR5+0x21680], R7 ;  /* 0x021680070e007988 */ /* 0x000fe80008000405 */
[----:B------:R-:W-:Y:S04]  /*4fd20*/  STS.U16 [R14+UR5+0x21e00], R6 ;  /* 0x021e00060e007988 */ /* 0x000fe80008000405 */
[----:B------:R-:W-:Y:S04]  /*4fd30*/  STS.U16 [R14+UR5+0x21e80], R5 ;  /* 0x021e80050e007988 */ /* 0x000fe80008000405 */
[----:B----4-:R0:W-:Y:S04]  /*4fd40*/  STS.U16 [R14+UR5+0x22600], R3 ;  /* 0x022600030e007988 */ /* 0x0101e80008000405 */
[----:B------:R1:W-:Y:S04]  /*4fd50*/  STS.U16 [R14+UR5+0x22680], R4 ;  /* 0x022680040e007988 */ /* 0x0003e80008000405 */
[----:B0-----:R-:W2:Y:S04]  /*4fd60*/  LDL.LU R3, [R1+0x3c18] ;  /* 0x003c180001037983 */ /* 0x001ea80000300800 */
[----:B-1----:R-:W3:Y:S04]  /*4fd70*/  LDL.LU R4, [R1+0x3c14] ;  /* 0x003c140001047983 */ /* 0x002ee80000300800 */
        /* <DEDUP_REMOVED lines=11> */
[----:B---3--:R0:W-:Y:S04]  /*4fe30*/  STS.U16 [R13+UR5+0x21700], R4 ;  /* 0x021700040d007988 */ /* 0x0081e80008000405 */
[----:B0-----:R-:W3:Y:S04]  /*4fe40*/  LDL.LU R4, [R1+0x3c0c] ;  /* 0x003c0c0001047983 */ /* 0x001ee80000300800 */
[----:B----4-:R0:W-:Y:S04]  /*4fe50*/  STS.U16 [R13+UR5+0x21780], R29 ;  /* 0x0217801d0d007988 */ /* 0x0101e80008000405 */
[----:B--2---:R1:W-:Y:S04]  /*4fe60*/  STS.U16 [R13+UR5+0x21f00], R3 ;  /* 0x021f00030d007988 */ /* 0x0043e80008000405 */
[----:B------:R2:W-:Y:S04]  /*4fe70*/  STS.U16 [R13+UR5+0x21f80], R0 ;  /* 0x021f80000d007988 */ /* 0x0005e80008000405 */
[----:B0-----:R-:W4:Y:S04]  /*4fe80*/  LDL.LU R29, [R1+0x3c08] ;  /* 0x003c0800011d7983 */ /* 0x001f280000300800 */
[----:B-1----:R-:W4:Y:S04]  /*4fe90*/  LDL.LU R3, [R1+0x3c04] ;  /* 0x003c040001037983 */ /* 0x002f280000300800 */
[----:B--2---:R-:W2:Y:S01]  /*4fea0*/  LDL.LU R0, [R1+0x3c00] ;  /* 0x003c000001007983 */ /* 0x004ea20000300800 */
[----:B------:R-:W0:Y:S03]  /*4feb0*/  S2R R2, SR_TID.X ;  /* 0x0000000000027919 */ /* 0x000e260000002100 */
[----:B------:R1:W-:Y:S04]  /*4fec0*/  STS.U16 [R13+UR5+0x22700], R28 ;  /* 0x0227001c0d007988 */ /* 0x0003e80008000405 */
[----:B------:R-:W-:Y:S04]  /*4fed0*/  STS.U16 [R13+UR5+0x22780], R15 ;  /* 0x0227800f0d007988 */ /* 0x000fe80008000405 */
[----:B------:R-:W-:Y:S04]  /*4fee0*/  STS.U16 [R13+UR5+0x22f00], R17 ;  /* 0x022f00110d007988 */ /* 0x000fe80008000405 */
[----:B------:R-:W-:Y:S04]  /*4fef0*/  STS.U16 [R13+UR5+0x22f80], R19 ;  /* 0x022f80130d007988 */ /* 0x000fe80008000405 */
[----:B------:R-:W-:Y:S01]  /*4ff00*/  STS.U16 [R13+UR5+0x23700], R21 ;  /* 0x023700150d007988 */ /* 0x000fe20008000405 */
[----:B-1----:R-:W1:Y:S03]  /*4ff10*/  LDC R28, c[0x0][0x3a8] ;  /* 0x0000ea00ff1c7b82 */ /* 0x002e660000000800 */
[----:B------:R-:W-:Y:S01]  /*4ff20*/  STS.U16 [R13+UR5+0x23780], R22 ;  /* 0x023780160d007988 */ /* 0x000fe20008000405 */
[----:B0-----:R-:W-:Y:S01]  /*4ff30*/  LOP3.LUT R2, R2, 0x3f, RZ, 0xc0, !PT ;  /* 0x0000003f02027812 */ /* 0x001fe200078ec0ff */
[----:B-1----:R-:W-:-:S04]  /*4ff40*/  IMAD.SHL.U32 R28, R28, 0x80, RZ ;  /* 0x000000801c1c7824 */ /* 0x002fc800078e00ff */
[----:B------:R-:W-:Y:S02]  /*4ff50*/  IMAD.SHL.U32 R2, R2, 0x2, RZ ;  /* 0x0000000202027824 */ /* 0x000fe400078e00ff */
[----:B------:R-:W-:Y:S01]  /*4ff60*/  IMAD.SHL.U32 R28, R28, 0x2, RZ ;  /* 0x000000021c1c7824 */ /* 0x000fe200078e00ff */
[----:B---3--:R-:W-:Y:S04]  /*4ff70*/  STS.U16 [R13+UR5+0x23f00], R4 ;  /* 0x023f00040d007988 */ /* 0x008fe80008000405 */
[----:B------:R0:W-:Y:S01]  /*4ff80*/  STS.U16 [R13+UR5+0x23f80], R23 ;  /* 0x023f80170d007988 */ /* 0x0001e20008000405 */
[----:B------:R-:W1:Y:S01]  /*4ff90*/  S2R R12, SR_TID.X ;  /* 0x00000000000c7919 */ /* 0x000e620000002100 */
[----:B------:R-:W-:Y:S06]  /*4ffa0*/  BAR.SYNC.DEFER_BLOCKING 0x0 ;  /* 0x0000000000007b1d */ /* 0x000fec0000010000 */
[----:B--2---:R-:W-:Y:S04]  /*4ffb0*/  STL [R1+0x3df0], R0 ;  /* 0x003df00001007387 */ /* 0x004fe80000100800 */
[----:B----4-:R-:W-:Y:S04]  /*4ffc0*/  STL [R1+0x3cb4], R3 ;  /* 0x003cb40301007387 */ /* 0x010fe80000100800 */
[----:B------:R-:W-:Y:S01]  /*4ffd0*/  LDSM.16.MT88.4 R8, [R29+UR5] ;  /* 0x000000051d08783b */ /* 0x000fe20008004200 */
[C---:B-1----:R-:W-:Y:S01]  /*4ffe0*/  LOP3.LUT R6, R12.reuse, 0x7, RZ, 0xc0, !PT ;  /* 0x000000070c067812 */ /* 0x042fe200078ec0ff */
[----:B0-----:R-:W-:-:S04]  /*4fff0*/  IMAD.SHL.U32 R13, R12, 0x2, RZ ;  /* 0x000000020c0d7824 */ /* 0x001fc800078e00ff */
[----:B------:R-:W-:-:S05]  /*50000*/  IMAD R6, R6, 0x110, RZ ;  /* 0x0000011006067824 */ /* 0x000fca00078e02ff */
[----:B------:R-:W-:-:S05]  /*50010*/  LOP3.LUT R6, R6, 0x30, R13, 0x78, !PT ;  /* 0x0000003006067812 */ /* 0x000fca00078e780d */
[----:B------:R-:W0:Y:S04]  /*50020*/  LDSM.16.M88.4 R12, [R6+UR5+0x20000] ;  /* 0x02000005060c783b */ /* 0x000e280008000200 */
[----:B------:R-:W1:Y:S04]  /*50030*/  LDSM.16.M88.4 R16, [R6+UR5+0x20800] ;  /* 0x020800050610783b */ /* 0x000e680008000200 */
[----:B------:R-:W-:Y:S04]  /*50040*/  LDSM.16.M88.4 R24, [R6+UR5+0x21800] ;  /* 0x021800050618783b */ /* 0x000fe80008000200 */
[----:B------:R-:W2:Y:S04]  /*50050*/  LDSM.16.M88.4 R20, [R6+UR5+0x23800] ;  /* 0x023800050614783b */ /* 0x000ea80008000200 */
[----:B0-----:R-:W-:Y:S01]  /*50060*/  STL.64 [R1+0x20], R12 ;  /* 0x0000200c01007387 */ /* 0x001fe20000100a00 */
[----:B------:R-:W-:-:S02]  /*50070*/  IMAD.MOV.U32 R5, RZ, RZ, R12 ;  /* 0x000000ffff057224 */ /* 0x000fc400078e000c */
[----:B------:R-:W-:Y:S01]  /*50080*/  IMAD.MOV.U32 R4, RZ, RZ, R13 ;  /* 0x000000ffff047224 */ /* 0x000fe200078e000d */
[----:B------:R-:W-:Y:S04]  /*50090*/  STL.64 [R1+0x28], R14 ;  /* 0x0000280e01007387 */ /* 0x000fe80000100a00 */
[----:B------:R-:W0:Y:S04]  /*500a0*/  LDSM.16.M88.4 R12, [R6+UR5+0x21000] ;  /* 0x02100005060c783b */ /* 0x000e280008000200 */
[----:B-1----:R-:W-:Y:S01]  /*500b0*/  STL.64 [R1+0x10], R16 ;  /* 0x0000101001007387 */ /* 0x002fe20000100a00 */
[----:B--2---:R-:W-:-:S02]  /*500c0*/  IMAD.MOV.U32 R3, RZ, RZ, R20 ;  /* 0x000000ffff037224 */ /* 0x004fc400078e0014 */
[----:B------:R-:W-:Y:S01]  /*500d0*/  IMAD.MOV.U32 R2, RZ, RZ, R21 ;  /* 0x000000ffff027224 */ /* 0x000fe200078e0015 */
[----:B------:R-:W-:Y:S04]  /*500e0*/  STL.64 [R1+0x18], R18 ;  /* 0x0000181201007387 */ /* 0x000fe80000100a00 */
[----:B------:R-:W-:Y:S04]  /*500f0*/  LDSM.16.M88.4 R16, [R6+UR5+0x22800] ;  /* 0x022800050610783b */ /* 0x000fe80008000200 */
[----:B0-----:R-:W-:Y:S01]  /*50100*/  STL.64 [R1], R12 ;  /* 0x0000000c01007387 */ /* 0x001fe20000100a00 */
[----:B------:R-:W-:-:S02]  /*50110*/  IMAD.MOV.U32 R28, RZ, RZ, R12 ;  /* 0x000000ffff1c7224 */ /* 0x000fc400078e000c */
[----:B------:R-:W-:Y:S01]  /*50120*/  IMAD.MOV.U32 R0, RZ, RZ, R13 ;  /* 0x000000ffff007224 */ /* 0x000fe200078e000d */
[----:B------:R-:W-:Y:S04]  /*50130*/  STL.64 [R1+0x8], R14 ;  /* 0x0000080e01007387 */ /* 0x000fe80000100a00 */
[----:B------:R-:W-:Y:S04]  /*50140*/  STL [R1+0x73a4], R26 ;  /* 0x0073a41a01007387 */ /* 0x000fe80000100800 */
[----:B------:R-:W-:Y:S04]  /*50150*/  STL [R1+0x73a0], R27 ;  /* 0x0073a01b01007387 */ /* 0x000fe80000100800 */
[----:B------:R-:W-:Y:S04]  /*50160*/  STL.64 [R1+0x7ab0], R24 ;  /* 0x007ab01801007387 */ /* 0x000fe80000100a00 */
[----:B------:R-:W0:Y:S04]  /*50170*/  LDSM.16.M88.4 R24, [R6+UR5+0x23000] ;  /* 0x023000050618783b */ /* 0x000e280008000200 */
[----:B------:R-:W1:Y:S04]  /*50180*/  LDSM.16.M88.4 R12, [R6+UR5+0x22000] ;  /* 0x02200005060c783b */ /* 0x000e680008000200 */
[----:B0-----:R0:W-:Y:S04]  /*50190*/  STL.64 [R1+0x30], R24 ;  /* 0x0000301801007387 */ /* 0x0011e80000100a00 */
[----:B------:R2:W-:Y:S04]  /*501a0*/  STL.64 [R1+0x38], R26 ;  /* 0x0000381a01007387 */ /* 0x0005e80000100a00 */
[----:B------:R-:W-:Y:S04]  /*501b0*/  STL.64 [R1+0x60], R20 ;  /* 0x0000601401007387 */ /* 0x000fe80000100a00 */
[----:B------:R-:W-:Y:S04]  /*501c0*/  STL.64 [R1+0x68], R22 ;  /* 0x0000681601007387 */ /* 0x000fe80000100a00 */
[----:B0-----:R-:W3:Y:S04]  /*501d0*/  LDL.LU.64 R24, [R1+0xb20] ;  /* 0x000b200001187983 */ /* 0x001ee80000300a00 */
[----:B--2---:R-:W2:Y:S04]  /*501e0*/  LDL.LU.64 R26, [R1+0xb28] ;  /* 0x000b2800011a7983 */ /* 0x004ea80000300a00 */
[----:B--2---:R-:W-:Y:S04]  /*501f0*/  STL.64 [R1+0x7ac0], R26 ;  /* 0x007ac01a01007387 */ /* 0x004fe80000100a00 */
[----:B---3--:R0:W-:Y:S04]  /*50200*/  STL.64 [R1+0x7ab8], R24 ;  /* 0x007ab81801007387 */ /* 0x0081e80000100a00 */
[----:B0-----:R-:W2:Y:S04]  /*50210*/  LDL.64 R24, [R1+0x10] ;  /* 0x0000100001187983 */ /* 0x001ea80000100a00 */
[----:B--2---:R0:W-:Y:S04]  /*50220*/  STL.64 [R1+0x7ac8], R24 ;  /* 0x007ac81801007387 */ /* 0x0041e80000100a00 */
[----:B------:R-:W2:Y:S04]  /*50230*/  LDL.LU.64 R20, [R1+0x780] ;  /* 0x0007800001147983 */ /* 0x000ea80000300a00 */
[----:B------:R-:W3:Y:S01]  /*50240*/  LDL.LU.64 R22, [R1+0x788] ;  /* 0x0007880001167983 */ /* 0x000ee20000300a00 */
[----:B0-----:R-:W-:-:S02]  /*50250*/  IMAD.MOV.U32 R24, RZ, RZ, R5 ;  /* 0x000000ffff187224 */ /* 0x001fc400078e0005 */
[----:B------:R-:W-:Y:S02]  /*50260*/  IMAD.MOV.U32 R25, RZ, RZ, R4 ;  /* 0x000000ffff197224 */ /* 0x000fe400078e0004 */
[----:B------:R-:W0:Y:S04]  /*50270*/  LDSM.16.MT88.4 R4, [R29+UR5+0x80] ;  /* 0x000080051d04783b */ /* 0x000e280008004200 */
[----:B---3--:R-:W-:Y:S04]  /*50280*/  STL.64 [R1+0x7ad8], R22 ;  /* 0x007ad81601007387 */ /* 0x008fe80000100a00 */
[----:B--2---:R2:W-:Y:S04]  /*50290*/  STL.64 [R1+0x7ad0], R20 ;  /* 0x007ad01401007387 */ /* 0x0045e80000100a00 */
[----:B--2---:R-:W2:Y:S04]  /*502a0*/  LDL.LU.64 R20, [R1+0xd70] ;  /* 0x000d700001147983 */ /* 0x004ea80000300a00 */
[----:B------:R-:W2:Y:S04]  /*502b0*/  LDL.LU.64 R22, [R1+0xd78] ;  /* 0x000d780001167983 */ /* 0x000ea80000300a00 */
[----:B-1----:R-:W-:Y:S04]  /*502c0*/  STL.64 [R1+0x50], R12 ;  /* 0x0000500c01007387 */ /* 0x002fe80000100a00 */
[----:B------:R-:W-:Y:S04]  /*502d0*/  STL.64 [R1+0x58], R14 ;  /* 0x0000580e01007387 */ /* 0x000fe80000100a00 */
[----:B0-----:R-:W-:Y:S04]  /*502e0*/  STL.64 [R1+0x7a80], R6 ;  /* 0x007a800601007387 */ /* 0x001fe80000100a00 */
[----:B------:R0:W-:Y:S04]  /*502f0*/  STL.64 [R1+0x7a78], R4 ;  /* 0x007a780401007387 */ /* 0x0001e80000100a00 */
[----:B0-----:R-:W3:Y:S04]  /*50300*/  LDL.LU.64 R4, [R1+0xc20] ;  /* 0x000c200001047983 */ /* 0x001ee80000300a00 */
[----:B------:R-:W3:Y:S04]  /*50310*/  LDL.LU.64 R6, [R1+0xc28] ;  /* 0x000c280001067983 */ /* 0x000ee80000300a00 */
[----:B------:R-:W-:Y:S04]  /*50320*/  STL.64 [R1+0x40], R16 ;  /* 0x0000401001007387 */ /* 0x000fe80000100a00 */
[----:B------:R-:W-:Y:S04]  /*50330*/  STL.64 [R1+0x48], R18 ;  /* 0x0000481201007387 */ /* 0x000fe80000100a00 */
[----:B------:R-:W-:Y:S01]  /*50340*/  STL.64 [R1+0x7aa8], R16 ;  /* 0x007aa81001007387 */ /* 0x000fe20000100a00 */
[----:B--2---:R-:W-:Y:S03]  /*50350*/  HMMA.16816.F32 R24, R8, R24, R20 ;  /* 0x000000180818723c */ /* 0x004fe60000001814 */
[----:B------:R-:W2:Y:S04]  /*50360*/  LDL.LU.64 R22, [R1+0x7ad8] ;  /* 0x007ad80001167983 */ /* 0x000ea80000300a00 */
[----:B------:R-:W2:-:S12]  /*50370*/  LDL.LU.64 R20, [R1+0x7ad0] ;  /* 0x007ad00001147983 */ /* 0x000e980000300a00 */
[----:B------:R0:W-:Y:S04]  /*50380*/  STL.64 [R1+0x140], R24 ;  /* 0x0001401801007387 */ /* 0x0001e80000100a00 */
[----:B------:R1:W-:Y:S04]  /*50390*/  STL.64 [R1+0x148], R26 ;  /* 0x0001481a01007387 */ /* 0x0003e80000100a00 */
[----:B0-----:R-:W3:Y:S02]  /*503a0*/  LDL.LU.64 R24, [R1+0x7ac8] ;  /* 0x007ac80001187983 */ /* 0x001ee40000300a00 */
[----:B---3--:R-:W-:-:S15]  /*503b0*/  HMMA.16816.F32 R4, R8, R24, R4 ;  /* 0x000000180804723c */ /* 0x008fde0000001804 */
[----:B------:R-:W-:-:S04]  /*503c0*/  NOP ;  /* 0x0000000000007918 */ /* 0x000fc80000000000 */
[----:B------:R0:W-:Y:S04]  /*503d0*/  STL.64 [R1+0x130], R4 ;  /* 0x0001300401007387 */ /* 0x0001e80000100a00 */
[----:B------:R-:W-:Y:S04]  /*503e0*/  STL.64 [R1+0x138], R6 ;  /* 0x0001380601007387 */ /* 0x000fe80000100a00 */
[----:B-1----:R-:W3:Y:S01]  /*503f0*/  LDL.LU.64 R26, [R1+0x7ac0] ;  /* 0x007ac000011a7983 */ /* 0x002ee20000300a00 */
[----:B0-----:R-:W-:Y:S02]  /*50400*/  IMAD.MOV.U32 R5, RZ, RZ, R24 ;  /* 0x000000ffff057224 */ /* 0x001fe400078e0018 */
[----:B------:R-:W-:-:S02]  /*50410*/  IMAD.MOV.U32 R4, RZ, RZ, R25 ;  /* 0x000000ffff047224 */ /* 0x000fc400078e0019 */
[----:B------:R-:W3:Y:S01]  /*50420*/  LDL.LU.64 R24, [R1+0x7ab8] ;  /* 0x007ab80001187983 */ /* 0x000ee20000300a00 */
[----:B------:R-:W-:Y:S02]  /*50430*/  IMAD.MOV.U32 R16, RZ, RZ, R28 ;  /* 0x000000ffff107224 */ /* 0x000fe400078e001c */
[----:B------:R-:W-:-:S07]  /*50440*/  IMAD.MOV.U32 R17, RZ, RZ, R0 ;  /* 0x000000ffff117224 */ /* 0x000fce00078e0000 */
[----:B---3--:R-:W-:Y:S01]  /*50450*/  HMMA.16816.F32 R16, R8, R16, R24 ;  /* 0x000000100810723c */ /* 0x008fe20000001818 */
[----:B------:R-:W2:-:S15]  /*50460*/  LDL.LU.64 R24, [R1+0x7ab0] ;  /* 0x007ab00001187983 */ /* 0x000e9e0000300a00 */
[----:B------:R-:W-:-:S03]  /*50470*/  NOP ;  /* 0x0000000000007918 */ /* 0x000fc60000000000 */
[----:B------:R-:W-:Y:S01]  /*50480*/  IMAD.MOV.U32 R28, RZ, RZ, R18 ;  /* 0x000000ffff1c7224 */ /* 0x000fe200078e0012 */
[----:B------:R2:W-:Y:S01]  /*50490*/  STL.64 [R1+0x120], R16 ;  /* 0x0001201001007387 */ /* 0x0005e20000100a00 */
[----:B------:R-:W-:-:S05]  /*504a0*/  IMAD.MOV.U32 R0, RZ, RZ, R19 ;  /* 0x000000ffff007224 */ /* 0x000fca00078e0013 */
[----:B------:R-:W-:Y:S04]  /*504b0*/  STL [R1+0x7544], R0 ;  /* 0x0075440001007387 */ /* 0x000fe80000100800 */
[----:B------:R-:W-:Y:S01]  /*504c0*/  STL [R1+0x7540], R28 ;  /* 0x0075401c01007387 */ /* 0x000fe20000100800 */
[----:B--2---:R-:W-:-:S15]  /*504d0*/  HMMA.16816.F32 R16, R8, R24, R20 ;  /* 0x000000180810723c */ /* 0x004fde0000001814 */
[----:B------:R-:W-:-:S04]  /*504e0*/  NOP ;  /* 0x0000000000007918 */ /* 0x000fc80000000000 */
[----:B------:R0:W-:Y:S01]  /*504f0*/  STL.64 [R1+0x110], R16 ;  /* 0x0001101001007387 */ /* 0x0001e20000100a00 */
[----:B------:R-:W-:Y:S02]  /*50500*/  IMAD.MOV.U32 R26, RZ, RZ, R18 ;  /* 0x000000ffff1a7224 */ /* 0x000fe400078e0012 */
[----:B------:R-:W-:Y:S01]  /*50510*/  IMAD.MOV.U32 R27, RZ, RZ, R19 ;  /* 0x000000ffff1b7224 */ /* 0x000fe200078e0013 */
[----:B0-----:R-:W2:Y:S04]  /*50520*/  LDL.LU.64 R16, [R1+0x760] ;  /* 0x0007600001107983 */ /* 0x001ea80000300a00 */
[----:B------:R-:W2:Y:S04]  /*50530*/  LDL.LU.64 R18, [R1+0x768] ;  /* 0x0007680001127983 */ /* 0x000ea80000300a00 */
[----:B------:R-:W3:Y:S04]  /*50540*/  LDL.LU.64 R20, [R1+0xae0] ;  /* 0x000ae00001147983 */ /* 0x000ee80000300a00 */
[----:B------:R-:W4:Y:S04]  /*50550*/  LDL.LU.64 R22, [R1+0xae8] ;  /* 0x000ae80001167983 */ /* 0x000f280000300a00 */
[----:B----4-:R-:W-:Y:S04]  /*50560*/  STL.64 [R1+0x7a50], R22 ;  /* 0x007a501601007387 */ /* 0x010fe80000100a00 */
[----:B---3--:R0:W-:Y:S02]  /*50570*/  STL.64 [R1+0x7a48], R20 ;  /* 0x007a481401007387 */ /* 0x0081e40000100a00 */
[----:B0-----:R-:W-:-:S02]  /*50580*/  IMAD.MOV.U32 R20, RZ, RZ, R5 ;  /* 0x000000ffff147224 */ /* 0x001fc400078e0005 */
[----:B------:R-:W-:Y:S02]  /*50590*/  IMAD.MOV.U32 R21, RZ, RZ, R4 ;  /* 0x000000ffff157224 */ /* 0x000fe400078e0004 */
[----:B------:R-:W3:Y:S04]  /*505a0*/  LDL.LU.64 R4, [R1+0x5d0] ;  /* 0x0005d00001047983 */ /* 0x000ee80000300a00 */
[----:B------:R-:W4:Y:S04]  /*505b0*/  LDL.LU.64 R6, [R1+0x5d8] ;  /* 0x0005d80001067983 */ /* 0x000f280000300a00 */
[----:B----4-:R-:W-:Y:S04]  /*505c0*/  STL.64 [R1+0x7a90], R6 ;  /* 0x007a900601007387 */ /* 0x010fe80000100a00 */
[----:B---3--:R0:W-:Y:S04]  /*505d0*/  STL.64 [R1+0x7a88], R4 ;  /* 0x007a880401007387 */ /* 0x0081e80000100a00 */
[----:B0-----:R-:W3:Y:S04]  /*505e0*/  LDL R4, [R1+0x30] ;  /* 0x0000300001047983 */ /* 0x001ee80000100800 */
[----:B------:R-:W3:Y:S04]  /*505f0*/  LDL R5, [R1+0x34] ;  /* 0x0000340001057983 */ /* 0x000ee80000100800 */
[----:B---3--:R0:W-:Y:S04]  /*50600*/  STL.64 [R1+0x7aa0], R4 ;  /* 0x007aa00401007387 */ /* 0x0081e80000100a00 */
[----:B0-----:R-:W3:Y:S04]  /*50610*/  LDL.LU.64 R4, [R1+0x640] ;  /* 0x0006400001047983 */ /* 0x001ee80000300a00 */
[----:B------:R-:W3:Y:S04]  /*50620*/  LDL.LU.64 R6, [R1+0x648] ;  /* 0x0006480001067983 */ /* 0x000ee80000300a00 */
[----:B------:R0:W-:Y:S04]  /*50630*/  STL.64 [R1+0x7a60], R20 ;  /* 0x007a601401007387 */ /* 0x0001e80000100a00 */
[----:B0-----:R-:W4:Y:S04]  /*50640*/  LDL.64 R20, [R1+0x20] ;  /* 0x0000200001147983 */ /* 0x001f280000100a00 */
[----:B----4-:R0:W-:Y:S04]  /*50650*/  STL.64 [R1+0x7a98], R20 ;  /* 0x007a981401007387 */ /* 0x0101e80000100a00 */
[----:B0-----:R-:W4:Y:S04]  /*50660*/  LDL.LU.64 R20, [R1+0x610] ;  /* 0x0006100001147983 */ /* 0x001f280000300a00 */
[----:B------:R-:W4:Y:S04]  /*50670*/  LDL.LU.64 R22, [R1+0x618] ;  /* 0x0006180001167983 */ /* 0x000f280000300a00 */
[----:B------:R-:W-:Y:S04]  /*50680*/  STL.64 [R1+0x7a40], R26 ;  /* 0x007a401a01007387 */ /* 0x000fe80000100a00 */
[----:B------:R0:W-:Y:S04]  /*50690*/  STL.64 [R1+0x7a38], R24 ;  /* 0x007a381801007387 */ /* 0x0001e80000100a00 */
[----:B0-----:R-:W3:Y:S01]  /*506a0*/  LDL.64 R24, [R1] ;  /* 0x0000000001187983 */ /* 0x001ee20000100a00 */
[C---:B--2---:R-:W-:Y:S03]  /*506b0*/  HMMA.16816.F32 R16, R8.reuse, R12, R16 ;  /* 0x0000000c0810723c */ /* 0x044fe60000001810 */
[----:B---3--:R0:W-:Y:S04]  /*506c0*/  STL.64 [R1+0x7a58], R24 ;  /* 0x007a581801007387 */ /* 0x0081e80000100a00 */
[----:B0-----:R-:W2:Y:S04]  /*506d0*/  LDL.LU.64 R24, [R1+0xbe0] ;  /* 0x000be00001187983 */ /* 0x001ea80000300a00 */
[----:B------:R-:W3:Y:S04]  /*506e0*/  LDL.LU.64 R26, [R1+0xbe8] ;  /* 0x000be800011a7983 */ /* 0x000ee80000300a00 */
[----:B---3--:R-:W-:Y:S04]  /*506f0*/  STL.64 [R1+0x7a70], R26 ;  /* 0x007a701a01007387 */ /* 0x008fe80000100a00 */
[----:B--2---:R0:W-:Y:S04]  /*50700*/  STL.64 [R1+0x7a68], R24 ;  /* 0x007a681801007387 */ /* 0x0041e80000100a00 */
[----:B0-----:R-:W2:Y:S04]  /*50710*/  LDL.LU.64 R24, [R1+0xce0] ;  /* 0x000ce00001187983 */ /* 0x001ea80000300a00 */
[----:B------:R-:W2:Y:S04]  /*50720*/  LDL.LU.64 R26, [R1+0xce8] ;  /* 0x000ce800011a7983 */ /* 0x000ea80000300a00 */
[----:B------:R0:W-:Y:S04]  /*50730*/  STL.64 [R1+0x2b0], R16 ;  /* 0x0002b01001007387 */ /* 0x0001e80000100a00 */
[----:B------:R-:W-:Y:S04]  /*50740*/  STL.64 [R1+0x2b8], R18 ;  /* 0x0002b81201007387 */ /* 0x000fe80000100a00 */
[----:B0-----:R-:W3:Y:S02]  /*50750*/  LDL.LU.64 R16, [R1+0x7aa8] ;  /* 0x007aa80001107983 */ /* 0x001ee40000300a00 */
[----:B---3--:R-:W-:-:S15]  /*50760*/  HMMA.16816.F32 R4, R8, R16, R4 ;  /* 0x000000100804723c */ /* 0x008fde0000001804 */
[----:B------:R-:W-:-:S04]  /*50770*/  NOP ;  /* 0x0000000000007918 */ /* 0x000fc80000000000 */
[----:B------:R0:W-:Y:S04]  /*50780*/  STL.64 [R1+0x460], R4 ;  /* 0x0004600401007387 */ /* 0x0001e80000100a00 */
[----:B------:R4:W-:Y:S04]  /*50790*/  STL.64 [R1+0x468], R6 ;  /* 0x0004680601007387 */ /* 0x0009e80000100a00 */
[----:B0-----:R-:W4:Y:S04]  /*507a0*/  LDL.LU.64 R4, [R1+0x7aa0] ;  /* 0x007aa00001047983 */ /* 0x001f280000300a00 */
[----:B------:R-:W-:Y:S01]  /*507b0*/  STL.64 [R1+0x7a30], R16 ;  /* 0x007a301001007387 */ /* 0x000fe20000100a00 */
[----:B----4-:R-:W-:Y:S03]  /*507c0*/  HMMA.16816.F32 R4, R8, R4, R20 ;  /* 0x000000040804723c */ /* 0x010fe60000001814 */
[----:B------:R-:W3:-:S15]  /*507d0*/  LDL.LU.64 R20, [R1+0x7a98] ;  /* 0x007a980001147983 */ /* 0x000ede0000300a00 */
[----:B------:R-:W-:Y:S01]  /*507e0*/  NOP ;  /* 0x0000000000007918 */ /* 0x000fe20000000000 */
[----:B------:R-:W-:Y:S04]  /*507f0*/  STL.64 [R1+0x640], R4 ;  /* 0x0006400401007387 */ /* 0x000fe80000100a00 */
[----:B------:R0:W-:Y:S04]  /*50800*/  STL.64 [R1+0x648], R6 ;  /* 0x0006480601007387 */ /* 0x0001e80000100a00 */
[----:B0-----:R-:W4:Y:S04]  /*50810*/  LDL.LU.64 R6, [R1+0x7a90] ;  /* 0x007a900001067983 */ /* 0x001f280000300a00 */
[----:B------:R-:W4:Y:S01]  /*50820*/  LDL.LU.64 R4, [R1+0x7a88] ;  /* 0x007a880001047983 */ /* 0x000f220000300a00 */
[----:B------:R-:W-:-:S02]  /*50830*/  IMAD.MOV.U32 R16, RZ, RZ, R3 ;  /* 0x000000ffff107224 */ /* 0x000fc400078e0003 */
[----:B------:R-:W-:-:S07]  /*50840*/  IMAD.MOV.U32 R17, RZ, RZ, R2 ;  /* 0x000000ffff117224 */ /* 0x000fce00078e0002 */
[----:B----4-:R-:W-:Y:S01]  /*50850*/  HMMA.16816.F32 R16, R8, R16, R4 ;  /* 0x000000100810723c */ /* 0x010fe20000001804 */
[----:B------:R-:W2:Y:S04]  /*50860*/  LDL.LU.64 R6, [R1+0x7a80] ;  /* 0x007a800001067983 */ /* 0x000ea80000300a00 */
[----:B------:R-:W2:Y:S04]  /*50870*/  LDL.LU.64 R4, [R1+0x7a78] ;  /* 0x007a780001047983 */ /* 0x000ea80000300a00 */
[----:B------:R-:W4:Y:S04]  /*50880*/  LDL.LU.64 R8, [R1+0xa00] ;  /* 0x000a000001087983 */ /* 0x000f280000300a00 */
[----:B------:R-:W4:Y:S06]  /*50890*/  LDL.LU.64 R10, [R1+0xa08] ;  /* 0x000a0800010a7983 */ /* 0x000f2c0000300a00 */
[----:B------:R0:W-:Y:S04]  /*508a0*/  STL.64 [R1+0x630], R16 ;  /* 0x0006301001007387 */ /* 0x0001e80000100a00 */
[----:B------:R1:W-:Y:S01]  /*508b0*/  STL.64 [R1+0x638], R18 ;  /* 0x0006381201007387 */ /* 0x0003e20000100a00 */
[----:B---3--:R-:W-:-:S02]  /*508c0*/  IMAD.MOV.U32 R2, RZ, RZ, R20 ;  /* 0x000000ffff027224 */ /* 0x008fc400078e0014 */
[----:B------:R-:W-:Y:S01]  /*508d0*/  IMAD.MOV.U32 R0, RZ, RZ, R21 ;  /* 0x000000ffff007224 */ /* 0x000fe200078e0015 */
[----:B0-----:R-:W3:Y:S04]  /*508e0*/  LDL.LU.64 R16, [R1+0x950] ;  /* 0x0009500001107983 */ /* 0x001ee80000300a00 */
[----:B-1----:R-:W3:Y:S01]  /*508f0*/  LDL.LU.64 R18, [R1+0x958] ;  /* 0x0009580001127983 */ /* 0x002ee20000300a00 */
[----:B--2---:R-:W-:-:S15]  /*50900*/  HMMA.16816.F32 R24, R4, R20, R24 ;  /* 0x000000140418723c */ /* 0x004fde0000001818 */
[----:B------:R-:W-:-:S04]  /*50910*/  NOP ;  /* 0x0000000000007918 */ /* 0x000fc80000000000 */
[----:B------:R-:W-:Y:S04]  /*50920*/  STL.64 [R1+0x790], R24 ;  /* 0x0007901801007387 */ /* 0x000fe80000100a00 */
[----:B------:R0:W-:Y:S04]  /*50930*/  STL.64 [R1+0x798], R26 ;  /* 0x0007981a01007387 */ /* 0x0001e80000100a00 */
[----:B0-----:R-:W2:Y:S04]  /*50940*/  LDL.LU.64 R26, [R1+0x7a70] ;  /* 0x007a7000011a7983 */ /* 0x001ea80000300a00 */
[----:B------:R-:W2:Y:S04]  /*50950*/  LDL.LU.64 R24, [R1+0x7a68] ;  /* 0x007a680001187983 */ /* 0x000ea80000300a00 */
[----:B------:R-:W2:Y:S02]  /*50960*/  LDL.LU.64 R20, [R1+0x7a60] ;  /* 0x007a600001147983 */ /* 0x000ea40000300a00 */
[----:B--2---:R-:W-:Y:S02]  /*50970*/  HMMA.16816.F32 R20, R4, R20, R24 ;  /* 0x000000140414723c */ /* 0x004fe40000001818 */
[----:B------:R-:W2:-:S15]  /*50980*/  LDL.LU.64 R24, [R1+0x7a58] ;  /* 0x007a580001187983 */ /* 0x000e9e0000300a00 */
[----:B------:R-:W-:Y:S02]  /*50990*/  NOP ;  /* 0x0000000000007918 */ /* 0x000fe40000000000 */
[----:B------:R-:W-:Y:S04]  /*509a0*/  STL.64 [R1+0x780], R20 ;  /* 0x0007801401007387 */ /* 0x000fe80000100a00 */
[----:B------:R0:W-:Y:S04]  /*509b0*/  STL.64 [R1+0x788], R22 ;  /* 0x0007881601007387 */ /* 0x0001e80000100a00 */
[----:B0-----:R-:W3:Y:S04]  /*509c0*/  LDL.LU.64 R22, [R1+0x7a50] ;  /* 0x007a500001167983 */ /* 0x001ee80000300a00 */
[----:B------:R-:W3:Y:S01]  /*509d0*/  LDL.LU.64 R20, [R1+0x7a48] ;  /* 0x007a480001147983 */ /* 0x000ee20000300a00 */
[----:B--2---:R-:W-:Y:S01]  /*509e0*/  IMAD.MOV.U32 R3, RZ, RZ, R25 ;  /* 0x000000ffff037224 */ /* 0x004fe200078e0019 */
[----:B---3--:R-:W-:-:S15]  /*509f0*/  HMMA.16816.F32 R20, R4, R24, R20 ;  /* 0x000000180414723c */ /* 0x008fde0000001814 */
[----:B------:R-:W-:-:S04]  /*50a00*/  NOP ;  /* 0x0000000000007918 */ /* 0x000fc80000000000 */
[----:B------:R0:W-:Y:S04]  /*50a10*/  STL.64 [R1+0x770], R20 ;  /* 0x0007701401007387 */ /* 0x0001e80000100a00 */
[----:B------:R-:W-:Y:S04]  /*50a20*/  STL.64 [R1+0x778], R22 ;  /* 0x0007781601007387 */ /* 0x000fe80000100a00 */
[----:B------:R-:W2:Y:S01]  /*50a30*/  LDL.LU.64 R26, [R1+0x7a40] ;  /* 0x007a4000011a7983 */ /* 0x000ea20000300a00 */
[----:B0-----:R-:W-:-:S03]  /*50a40*/  IMAD.MOV.U32 R20, RZ, RZ, R24 ;  /* 0x000000ffff147224 */ /* 0x001fc600078e0018 */
[----:B------:R-:W4:Y:S04]  /*50a50*/  LDL.LU.64 R24, [R1+0x7a38] ;  /* 0x007a380001187983 */ /* 0x000f280000300a00 */
[----:B------:R0:W-:Y:S01]  /*50a60*/  STL [R1+0x7a28], R20 ;  /* 0x007a281401007387 */ /* 0x0001e20000100800 */
[C---:B------:R-:W-:Y:S03]  /*50a70*/  HMMA.16816.F32 R12, R4.reuse, R12, R16 ;  /* 0x0000000c040c723c */ /* 0x040fe60000001810 */
[----:B0-----:R-:W3:Y:S04]  /*50a80*/  LDL.LU.64 R20, [R1+0x740] ;  /* 0x0007400001147983 */ /* 0x001ee80000300a00 */
[----:B------:R-:W3:Y:S01]  /*50a90*/  LDL.LU.64 R22, [R1+0x748] ;  /* 0x0007480001167983 */ /* 0x000ee20000300a00 */
[----:B----4-:R-:W-:Y:S03]  /*50aa0*/  HMMA.16816.F32 R8, R4, R24, R8 ;  /* 0x000000180408723c */ /* 0x010fe60000001808 */
[----:B--2---:R-:W-:Y:S04]  /*50ab0*/  STL.64 [R1+0x79f0], R26 ;  /* 0x0079f01a01007387 */ /* 0x004fe80000100a00 */
[----:B------:R0:W-:-:S12]  /*50ac0*/  STL.64 [R1+0x79e8], R24 ;  /* 0x0079e81801007387 */ /* 0x0001d80000100a00 */
[----:B------:R-:W-:Y:S04]  /*50ad0*/  STL.64 [R1+0x760], R8 ;  /* 0x0007600801007387 */ /* 0x000fe80000100a00 */
[----:B------:R-:W-:Y:S04]  /*50ae0*/  STL.64 [R1+0x768], R10 ;  /* 0x0007680a01007387 */ /* 0x000fe80000100a00 */
[----:B0-----:R-:W2:Y:S04]  /*50af0*/  LDL.LU.64 R24, [R1+0x710] ;  /* 0x0007100001187983 */ /* 0x001ea80000300a00 */
[----:B------:R-:W2:Y:S04]  /*50b00*/  LDL.LU.64 R26, [R1+0x718] ;  /* 0x00071800011a7983 */ /* 0x000ea80000300a00 */
[----:B------:R-:W3:Y:S04]  /*50b10*/  LDL.LU.64 R16, [R1+0x7a30] ;  /* 0x007a300001107983 */ /* 0x000ee80000300a00 */
[----:B------:R-:W-:Y:S04]  /*50b20*/  STL.64 [R1+0x750], R12 ;  /* 0x0007500c01007387 */ /* 0x000fe80000100a00 */
[----:B------:R-:W-:Y:S04]  /*50b30*/  STL.64 [R1+0x758], R14 ;  /* 0x0007580e01007387 */ /* 0x000fe80000100a00 */
[----:B------:R-:W0:Y:S04]  /*50b40*/  LDSM.16.MT88.4 R12, [R29+UR5+0x180] ;  /* 0x000180051d0c783b */ /* 0x000e280008004200 */
[----:B------:R-:W-:Y:S04]  /*50b50*/  LDSM.16.MT88.4 R8, [R29+UR5+0x100] ;  /* 0x000100051d08783b */ /* 0x000fe80008004200 */
[----:B0-----:R-:W-:Y:S04]  /*50b60*/  STL.64 [R1+0x79b0], R14 ;  /* 0x0079b00e01007387 */ /* 0x001fe80000100a00 */
[----:B------:R0:W-:Y:S04]  /*50b70*/  STL.64 [R1+0x79a8], R12 ;  /* 0x0079a80c01007387 */ /* 0x0001e80000100a00 */
[----:B0-----:R-:W2:Y:S01]  /*50b80*/  LDL.64 R12, [R1+0x30] ;  /* 0x00003000010c7983 */ /* 0x001ea20000100a00 */
[----:B---3--:R-:W-:Y:S03]  /*50b90*/  HMMA.16816.F32 R16, R4, R16, R20 ;  /* 0x000000100410723c */ /* 0x008fe60000001814 */
[----:B------:R-:W3:-:S15]  /*50ba0*/  LDL.LU R20, [R1+0x7a28] ;  /* 0x007a280001147983 */ /* 0x000ede0000300800 */
[----:B------:R-:W-:Y:S01]  /*50bb0*/  NOP ;  /* 0x0000000000007918 */ /* 0x000fe20000000000 */
[----:B------:R-:W-:Y:S04]  /*50bc0*/  STL.64 [R1+0x740], R16 ;  /* 0x0007401001007387 */ /* 0x000fe80000100a00 */
[----:B------:R-:W-:Y:S04]  /*50bd0*/  STL.64 [R1+0x748], R18 ;  /* 0x0007481201007387 */ /* 0x000fe80000100a00 */
[----:B------:R-:W0:Y:S01]  /*50be0*/  LDSM.16.MT88.4 R16, [R29+UR5+0x200] ;  /* 0x000200051d10783b */ /* 0x000e220008004200 */
[----:B--2---:R-:W-:Y:S03]  /*50bf0*/  HMMA.16816.F32 R24, R4, R12, R24 ;  /* 0x0000000c0418723c */ /* 0x004fe60000001818 */
[----:B0-----:R-:W-:Y:S04]  /*50c00*/  STL.64 [R1+0x7910], R18 ;  /* 0x0079101201007387 */ /* 0x001fe80000100a00 */
[----:B------:R0:W-:Y:S04]  /*50c10*/  STL.64 [R1+0x7908], R16 ;  /* 0x0079081001007387 */ /* 0x0001e80000100a00 */
[----:B0-----:R-:W2:Y:S08]  /*50c20*/  LDL.64 R16, [R1+0x60] ;  /* 0x0000600001107983 */ /* 0x001eb00000100a00 */
[----:B------:R0:W-:Y:S04]  /*50c30*/  STL.64 [R1+0x730], R24 ;  /* 0x0007301801007387 */ /* 0x0001e80000100a00 */
[----:B------:R-:W-:Y:S01]  /*50c40*/  STL.64 [R1+0x738], R26 ;  /* 0x0007381a01007387 */ /* 0x000fe20000100a00 */
[----:B0-----:R-:W-:-:S02]  /*50c50*/  IMAD.MOV.U32 R25, RZ, RZ, R3 ;  /* 0x000000ffff197224 */ /* 0x001fc400078e0003 */
[----:B---3--:R-:W-:Y:S02]  /*50c60*/  IMAD.MOV.U32 R24, RZ, RZ, R20 ;  /* 0x000000ffff187224 */ /* 0x008fe400078e0014 */
[----:B------:R-:W0:Y:S04]  /*50c70*/  LDSM.16.MT88.4 R20, [R29+UR5+0x280] ;  /* 0x000280051d14783b */ /* 0x000e280008004200 */
[----:B------:R1:W-:Y:S04]  /*50c80*/  STL.64 [R1+0x7a08], R24 ;  /* 0x007a081801007387 */ /* 0x0003e80000100a00 */
[----:B-1----:R-:W2:Y:S04]  /*50c90*/  LDL.LU.64 R24, [R1+0x600] ;  /* 0x0006000001187983 */ /* 0x002ea80000300a00 */
[----:B------:R-:W2:Y:S04]  /*50ca0*/  LDL.LU.64 R26, [R1+0x608] ;  /* 0x00060800011a7983 */ /* 0x000ea80000300a00 */
[----:B------:R-:W-:Y:S04]  /*50cb0*/  STL.64 [R1+0x79b8], R12 ;  /* 0x0079b80c01007387 */ /* 0x000fe80000100a00 */
[----:B0-----:R-:W-:Y:S04]  /*50cc0*/  STL.64 [R1+0x7890], R22 ;  /* 0x0078901601007387 */ /* 0x001fe80000100a00 */
[----:B------:R0:W-:Y:S04]  /*50cd0*/  STL.64 [R1+0x7888], R20 ;  /* 0x0078881401007387 */ /* 0x0001e80000100a00 */
[----:B0-----:R-:W3:Y:S01]  /*50ce0*/  LDL.64 R20, [R1+0x10] ;  /* 0x0000100001147983 */ /* 0x001ee20000100a00 */
[----:B--2---:R-:W-:Y:S03]  /*50cf0*/  HMMA.16816.F32 R4, R4, R16, R24 ;  /* 0x000000100404723c */ /* 0x004fe60000001818 */
[----:B---3--:R0:W-:-:S15]  /*50d00*/  STL.64 [R1+0x7a10], R20 ;  /* 0x007a101401007387 */ /* 0x0081de0000100a00 */
[----:B------:R-:W-:Y:S01]  /*50d10*/  NOP ;  /* 0x0000000000007918 */ /* 0x000fe20000000000 */
[----:B------:R-:W-:Y:S04]  /*50d20*/  STL.64 [R1+0x620], R4 ;  /* 0x0006200401007387 */ /* 0x000fe80000100a00 */
[----:B------:R-:W-:Y:S04]  /*50d30*/  STL.64 [R1+0x628], R6 ;  /* 0x0006280601007387 */ /* 0x000fe80000100a00 */
[----:B------:R-:W2:Y:S04]  /*50d40*/  LDL.LU.64 R24, [R1+0xc50] ;  /* 0x000c500001187983 */ /* 0x000ea80000300a00 */
[----:B------:R-:W3:Y:S01]  /*50d50*/  LDL.LU.64 R26, [R1+0xc58] ;  /* 0x000c5800011a7983 */ /* 0x000ee20000300a00 */
[----:B0-----:R-:W-:-:S02]  /*50d60*/  IMAD.MOV.U32 R20, RZ, RZ, R2 ;  /* 0x000000ffff147224 */ /* 0x001fc400078e0002 */
[----:B------:R-:W-:Y:S01]  /*50d70*/  IMAD.MOV.U32 R21, RZ, RZ, R0 ;  /* 0x000000ffff157224 */ /* 0x000fe200078e0000 */
[----:B------:R-:W0:Y:S04]  /*50d80*/  LDSM.16.MT88.4 R4, [R29+UR5+0x300] ;  /* 0x000300051d04783b */ /* 0x000e280008004200 */
[----:B---3--:R-:W-:Y:S04]  /*50d90*/  STL.64 [R1+0x7a20], R26 ;  /* 0x007a201a01007387 */ /* 0x008fe80000100a00 */
[----:B--2---:R1:W-:Y:S04]  /*50da0*/  STL.64 [R1+0x7a18], R24 ;  /* 0x007a181801007387 */ /* 0x0043e80000100a00 */
[----:B-1----:R-:W2:Y:S04]  /*50db0*/  LDL.LU.64 R24, [R1+0xd90] ;  /* 0x000d900001187983 */ /* 0x002ea80000300a00 */
[----:B------:R-:W2:Y:S04]  /*50dc0*/  LDL.LU.64 R26, [R1+0xd98] ;  /* 0x000d9800011a7983 */ /* 0x000ea80000300a00 */
[----:B------:R-:W3:Y:S04]  /*50dd0*/  LDL.LU.64 R12, [R1+0x8b0] ;  /* 0x0008b000010c7983 */ /* 0x000ee80000300a00 */
[----:B------:R-:W4:Y:S04]  /*50de0*/  LDL.LU.64 R14, [R1+0x8b8] ;  /* 0x0008b800010e7983 */ /* 0x000f280000300a00 */
[----:B----4-:R-:W-:Y:S04]  /*50df0*/  STL.64 [R1+0x79c8], R14 ;  /* 0x0079c80e01007387 */ /* 0x010fe80000100a00 */
[----:B---3--:R1:W-:Y:S04]  /*50e00*/  STL.64 [R1+0x79c0], R12 ;  /* 0x0079c00c01007387 */ /* 0x0083e80000100a00 */
[----:B-1----:R-:W3:Y:S04]  /*50e10*/  LDL.64 R12, [R1+0x50] ;  /* 0x00005000010c7983 */ /* 0x002ee80000100a00 */
[----:B---3--:R1:W-:Y:S04]  /*50e20*/  STL.64 [R1+0x79e0], R12 ;  /* 0x0079e00c01007387 */ /* 0x0083e80000100a00 */
[----:B-1----:R-:W3:Y:S04]  /*50e30*/  LDL.LU.64 R12, [R1+0xa60] ;  /* 0x000a6000010c7983 */ /* 0x002ee80000300a00 */
[----:B------:R-:W4:Y:S01]  /*50e40*/  LDL.LU.64 R14, [R1+0xa68] ;  /* 0x000a6800010e7983 */ /* 0x000f220000300a00 */
[----:B------:R-:W-:-:S02]  /*50e50*/  IMAD.MOV.U32 R2, RZ, RZ, R16 ;  /* 0x000000ffff027224 */ /* 0x000fc400078e0010 */
[----:B------:R-:W-:Y:S01]  /*50e60*/  IMAD.MOV.U32 R0, RZ, RZ, R17 ;  /* 0x000000ffff007224 */ /* 0x000fe200078e0011 */
[C---:B--2---:R-:W-:Y:S01]  /*50e70*/  HMMA.16816.F32 R20, R8.reuse, R20, R24 ;  /* 0x000000140814723c */ /* 0x044fe20000001818 */
[----:B----4-:R-:W-:Y:S04]  /*50e80*/  STL.64 [R1+0x7a00], R14 ;  /* 0x007a000e01007387 */ /* 0x010fe80000100a00 */
[----:B---3--:R1:W-:Y:S04]  /*50e90*/  STL.64 [R1+0x79f8], R12 ;  /* 0x0079f80c01007387 */ /* 0x0083e80000100a00 */
[----:B-1----:R-:W2:Y:S04]  /*50ea0*/  LDL.LU.64 R12, [R1+0xb60] ;  /* 0x000b6000010c7983 */ /* 0x002ea80000300a00 */
[----:B------:R-:W2:Y:S04]  /*50eb0*/  LDL.LU.64 R14, [R1+0xb68] ;  /* 0x000b6800010e7983 */ /* 0x000ea80000300a00 */
[----:B------:R-:W3:Y:S04]  /*50ec0*/  LDL.LU.64 R16, [R1+0x6f0] ;  /* 0x0006f00001107983 */ /* 0x000ee80000300a00 */
[----:B------:R-:W4:Y:S04]  /*50ed0*/  LDL.LU.64 R18, [R1+0x6f8] ;  /* 0x0006f80001127983 */ /* 0x000f280000300a00 */
[----:B----4-:R-:W-:Y:S04]  /*50ee0*/  STL.64 [R1+0x79d8], R18 ;  /* 0x0079d81201007387 */ /* 0x010fe80000100a00 */
[----:B---3--:R1:W-:Y:S04]  /*50ef0*/  STL.64 [R1+0x79d0], R16 ;  /* 0x0079d01001007387 */ /* 0x0083e80000100a00 */
[----:B-1----:R-:W3:Y:S04]  /*50f00*/  LDL.LU.64 R16, [R1+0x980] ;  /* 0x0009800001107983 */ /* 0x002ee80000300a00 */
[----:B------:R-:W3:Y:S04]  /*50f10*/  LDL.LU.64 R18, [R1+0x988] ;  /* 0x0009880001127983 */ /* 0x000ee80000300a00 */
[----:B0-----:R-:W-:Y:S04]  /*50f20*/  STL.64 [R1+0x7828], R6 ;  /* 0x0078280601007387 */ /* 0x001fe80000100a00 */
[----:B------:R-:W-:Y:S04]  /*50f30*/  STL.64 [R1+0x7820], R4 ;  /* 0x0078200401007387 */ /* 0x000fe80000100a00 */
[----:B------:R-:W4:Y:S04]  /*50f40*/  LDL.LU.64 R26, [R1+0x7a20] ;  /* 0x007a2000011a7983 */ /* 0x000f280000300a00 */
[----:B------:R-:W4:Y:S04]  /*50f50*/  LDL.LU.64 R24, [R1+0x7a18] ;  /* 0x007a180001187983 */ /* 0x000f280000300a00 */
[----:B------:R0:W-:Y:S04]  /*50f60*/  STL.64 [R1+0x610], R20 ;  /* 0x0006101401007387 */ /* 0x0001e80000100a00 */
[----:B------:R-:W-:Y:S04]  /*50f70*/  STL.64 [R1+0x618], R22 ;  /* 0x0006181601007387 */ /* 0x000fe80000100a00 */
[----:B0-----:R-:W4:Y:S02]  /*50f80*/  LDL.LU.64 R20, [R1+0x7a10] ;  /* 0x007a100001147983 */ /* 0x001f240000300a00 */
[----:B----4-:R-:W-:-:S15]  /*50f90*/  HMMA.16816.F32 R24, R8, R20, R24 ;  /* 0x000000140818723c */ /* 0x010fde0000001818 */
[----:B------:R-:W-:-:S04]  /*50fa0*/  NOP ;  /* 0x0000000000007918 */ /* 0x000fc80000000000 */
[----:B------:R0:W-:Y:S04]  /*50fb0*/  STL.64 [R1+0x600], R24 ;  /* 0x0006001801007387 */ /* 0x0001e80000100a00 */
[----:B------:R-:W-:Y:S04]  /*50fc0*/  STL.64 [R1+0x608], R26 ;  /* 0x0006081a01007387 */ /* 0x000fe80000100a00 */
[----:B0-----:R-:W2:Y:S04]  /*50fd0*/  LDL.LU.64 R24, [R1+0x7a08] ;  /* 0x007a080001187983 */ /* 0x001ea80000300a00 */
[----:B------:R0:W-:Y:S04]  /*50fe0*/  STL.64 [R1+0x7990], R20 ;  /* 0x0079901401007387 */ /* 0x0001e80000100a00 */
[----:B0-----:R-:W4:Y:S04]  /*50ff0*/  LDL.LU.64 R20, [R1+0x6a0] ;  /* 0x0006a00001147983 */ /* 0x001f280000300a00 */
[----:B------:R-:W4:Y:S01]  /*51000*/  LDL.LU.64 R22, [R1+0x6a8] ;  /* 0x0006a80001167983 */ /* 0x000f220000300a00 */
[----:B--2---:R-:W-:Y:S03]  /*51010*/  HMMA.16816.F32 R24, R8, R24, R12 ;  /* 0x000000180818723c */ /* 0x004fe6000000180c */
[----:B------:R-:W2:Y:S04]  /*51020*/  LDL.LU.64 R14, [R1+0x7a00] ;  /* 0x007a0000010e7983 */ /* 0x000ea80000300a00 */
[----:B------:R-:W2:-:S12]  /*51030*/  LDL.LU.64 R12, [R1+0x79f8] ;  /* 0x0079f800010c7983 */ /* 0x000e980000300a00 */
[----:B------:R-:W-:Y:S04]  /*51040*/  STL.64 [R1+0x5f0], R24 ;  /* 0x0005f01801007387 */ /* 0x000fe80000100a00 */
[----:B------:R0:W-:Y:S04]  /*51050*/  STL.64 [R1+0x5f8], R26 ;  /* 0x0005f81a01007387 */ /* 0x0001e80000100a00 */
[----:B0-----:R-:W2:Y:S04]  /*51060*/  LDL.LU.64 R26, [R1+0x79f0] ;  /* 0x0079f000011a7983 */ /* 0x001ea80000300a00 */
[----:B------:R-:W2:Y:S02]  /*51070*/  LDL.LU.64 R24, [R1+0x79e8] ;  /* 0x0079e80001187983 */ /* 0x000ea40000300a00 */
[----:B--2---:R-:W-:-:S15]  /*51080*/  HMMA.16816.F32 R12, R8, R24, R12 ;  /* 0x00000018080c723c */ /* 0x004fde000000180c */
[----:B------:R-:W-:-:S04]  /*51090*/  NOP ;  /* 0x0000000000007918 */ /* 0x000fc80000000000 */
[----:B------:R0:W-:Y:S04]  /*510a0*/  STL.64 [R1+0x5e0], R12 ;  /* 0x0005e00c01007387 */ /* 0x0001e80000100a00 */
[----:B------:R-:W-:Y:S04]  /*510b0*/  STL.64 [R1+0x5e8], R14 ;  /* 0x0005e80e01007387 */ /* 0x000fe80000100a00 */
[----:B0-----:R-:W3:Y:S04]  /*510c0*/  LDL.LU.64 R12, [R1+0x79e0] ;  /* 0x0079e000010c7983 */ /* 0x001ee80000300a00 */
[----:B------:R-:W-:Y:S04]  /*510d0*/  STL.64 [R1+0x7978], R26 ;  /* 0x0079781a01007387 */ /* 0x000fe80000100a00 */
[----:B------:R0:W-:Y:S01]  /*510e0*/  STL.64 [R1+0x7970], R24 ;  /* 0x0079701801007387 */ /* 0x0001e20000100a00 */
[----:B------:R-:W-:-:S02]  /*510f0*/  IMAD.MOV.U32 R4, RZ, RZ, R2 ;  /* 0x000000ffff047224 */ /* 0x000fc400078e0002 */
[----:B------:R-:W-:Y:S01]  /*51100*/  IMAD.MOV.U32 R5, RZ, RZ, R0 ;  /* 0x000000ffff057224 */ /* 0x000fe200078e0000 */
[----:B0-----:R-:W2:Y:S01]  /*51110*/  LDL.64 R24, [R1+0x40] ;  /* 0x0000400001187983 */ /* 0x001ea20000100a00 */
[----:B---3--:R-:W-:Y:S01]  /*51120*/  HMMA.16816.F32 R16, R8, R12, R16 ;  /* 0x0000000c0810723c */ /* 0x008fe20000001810 */
[----:B------:R-:W-:Y:S02]  /*51130*/  IMAD.MOV.U32 R2, RZ, RZ, R12 ;  /* 0x000000ffff027224 */ /* 0x000fe400078e000c */
[----:B------:R-:W-:-:S15]  /*51140*/  IMAD.MOV.U32 R0, RZ, RZ, R13 ;  /* 0x000000ffff007224 */ /* 0x000fde00078e000d */
[----:B------:R-:W-:Y:S01]  /*51150*/  NOP ;  /* 0x0000000000007918 */ /* 0x000fe20000000000 */
[----:B------:R-:W-:Y:S04]  /*51160*/  STL.64 [R1+0x5d0], R16 ;  /* 0x0005d01001007387 */ /* 0x000fe80000100a00 */
[----:B------:R0:W-:Y:S04]  /*51170*/  STL.64 [R1+0x5d8], R18 ;  /* 0x0005d81201007387 */ /* 0x0001e80000100a00 */
[----:B0-----:R-:W3:Y:S04]  /*51180*/  LDL.LU.64 R18, [R1+0x79d8] ;  /* 0x0079d80001127983 */ /* 0x001ee80000300a00 */
[----:B------:R-:W3:Y:S04]  /*51190*/  LDL.LU.64 R16, [R1+0x79d0] ;  /* 0x0079d00001107983 */ /* 0x000ee80000300a00 */
[----:B------:R-:W2:Y:S04]  /*511a0*/  LDL.LU.64 R14, [R1+0x79c8] ;  /* 0x0079c800010e7983 */ /* 0x000ea80000300a00 */
[----:B------:R-:W2:Y:S02]  /*511b0*/  LDL.LU.64 R12, [R1+0x79c0] ;  /* 0x0079c000010c7983 */ /* 0x000ea40000300a00 */
[----:B--2---:R-:W-:-:S15]  /*511c0*/  HMMA.16816.F32 R12, R8, R24, R12 ;  /* 0x00000018080c723c */ /* 0x004fde000000180c */
[----:B------:R-:W-:-:S04]  /*511d0*/  NOP ;  /* 0x0000000000007918 */ /* 0x000fc80000000000 */
[----:B------:R0:W-:Y:S04]  /*511e0*/  STL.64 [R1+0x5c0], R12 ;  /* 0x0005c00c01007387 */ /* 0x0001e80000100a00 */
[----:B------:R1:W-:Y:S04]  /*511f0*/  STL.64 [R1+0x5c8], R14 ;  /* 0x0005c80e01007387 */ /* 0x0003e80000100a00 */
[----:B0-----:R-:W3:Y:S01]  /*51200*/  LDL.LU.64 R12, [R1+0x79b8] ;  /* 0x0079b800010c7983 */ /* 0x001ee20000300a00 */
[----:B------:R-:W-:Y:S02]  /*51210*/  IMAD.MOV.U32 R6, RZ, RZ, R24 ;  /* 0x000000ffff067224 */ /* 0x000fe400078e0018 */
[----:B------:R-:W-:-:S02]  /*51220*/  IMAD.MOV.U32 R3, RZ, RZ, R25 ;  /* 0x000000ffff037224 */ /* 0x000fc400078e0019 */
[C---:B---3--:R-:W-:Y:S08]  /*51230*/  HMMA.16816.F32 R24, R8.reuse, R12, R16 ;  /* 0x0000000c0818723c */ /* 0x048ff00000001810 */
[----:B----4-:R-:W-:Y:S01]  /*51240*/  HMMA.16816.F32 R8, R8, R4, R20 ;  /* 0x000000040808723c */ /* 0x010fe20000001814 */
[----:B------:R-:W-:Y:S02]  /*51250*/  IMAD.MOV.U32 R16, RZ, RZ, R12 ;  /* 0x000000ffff107224 */ /* 0x000fe400078e000c */
[----:B------:R-:W-:-:S08]  /*51260*/  IMAD.MOV.U32 R7, RZ, RZ, R13 ;  /* 0x000000ffff077224 */ /* 0x000fd000078e000d */
[----:B------:R-:W-:Y:S04]  /*51270*/  STL.64 [R1+0x5b0], R24 ;  /* 0x0005b01801007387 */ /* 0x000fe80000100a00 */
[----:B------:R-:W-:Y:S04]  /*51280*/  STL.64 [R1+0x5b8], R26 ;  /* 0x0005b81a01007387 */ /* 0x000fe80000100a00 */
[----:B-1----:R-:W2:Y:S04]  /*51290*/  LDL.LU.64 R14, [R1+0x79b0] ;  /* 0x0079b000010e7983 */ /* 0x002ea80000300a00 */
[----:B------:R-:W2:Y:S04]  /*512a0*/  LDL.LU.64 R12, [R1+0x79a8] ;  /* 0x0079a800010c7983 */ /* 0x000ea80000300a00 */
[----:B------:R0:W-:Y:S04]  /*512b0*/  STL.64 [R1+0x7918], R4 ;  /* 0x0079180401007387 */ /* 0x0001e80000100a00 */
[----:B------:R-:W-:Y:S04]  /*512c0*/  STL.64 [R1+0x3e0], R8 ;  /* 0x0003e00801007387 */ /* 0x000fe80000100a00 */
[----:B------:R-:W-:Y:S01]  /*512d0*/  STL.64 [R1+0x3e8], R10 ;  /* 0x0003e80a01007387 */ /* 0x000fe20000100a00 */
[----:B0-----:R-:W-:-:S02]  /*512e0*/  IMAD.MOV.U32 R4, RZ, RZ, R16 ;  /* 0x000000ffff047224 */ /* 0x001fc400078e0010 */
[----:B------:R-:W-:-:S05]  /*512f0*/  IMAD.MOV.U32 R5, RZ, RZ, R7 ;  /* 0x000000ffff057224 */ /* 0x000fca00078e0007 */
[----:B------:R0:W-:Y:S04]  /*51300*/  STL.64 [R1+0x7930], R4 ;  /* 0x0079300401007387 */ /* 0x0001e80000100a00 */
[----:B------:R-:W3:Y:S04]  /*51310*/  LDL.64 R24, [R1] ;  /* 0x0000000001187983 */ /* 0x000ee80000100a00 */
[----:B------:R-:W2:Y:S01]  /*51320*/  LDL.64 R20, [R1+0x20] ;  /* 0x0000200001147983 */ /* 0x000ea20000100a00 */
[----:B0-----:R-:W-:Y:S02]  /*51330*/  IMAD.MOV.U32 R4, RZ, RZ, R6 ;  /* 0x000000ffff047224 */ /* 0x001fe400078e0006 */
[----:B------:R-:W-:Y:S01]  /*51340*/  IMAD.MOV.U32 R5, RZ, RZ, R3 ;  /* 0x000000ffff057224 */ /* 0x000fe200078e0003 */
[----:B---3--:R0:W-:Y:S04]  /*51350*/  STL.64 [R1+0x7988], R24 ;  /* 0x0079881801007387 */ /* 0x0081e80000100a00 */
[----:B------:R1:W-:Y:S04]  /*51360*/  STL.64 [R1+0x7948], R4 ;  /* 0x0079480401007387 */ /* 0x0003e80000100a00 */
[----:B0-----:R-:W3:Y:S04]  /*51370*/  LDL.LU.64 R24, [R1+0xc30] ;  /* 0x000c300001187983 */ /* 0x001ee80000300a00 */
[----:B------:R-:W4:Y:S01]  /*51380*/  LDL.LU.64 R26, [R1+0xc38] ;  /* 0x000c3800011a7983 */ /* 0x000f220000300a00 */
[----:B-1----:R-:W-:-:S02]  /*51390*/  IMAD.MOV.U32 R4, RZ, RZ, R2 ;  /* 0x000000ffff047224 */ /* 0x002fc400078e0002 */
[----:B------:R-:W-:Y:S01]  /*513a0*/  IMAD.MOV.U32 R5, RZ, RZ, R0 ;  /* 0x000000ffff057224 */ /* 0x000fe200078e0000 */
[----:B----4-:R-:W-:Y:S04]  /*513b0*/  STL.64 [R1+0x79a0], R26 ;  /* 0x0079a01a01007387 */ /* 0x010fe80000100a00 */
[----:B---3--:R0:W-:Y:S04]  /*513c0*/  STL.64 [R1+0x7998], R24 ;  /* 0x0079981801007387 */ /* 0x0081e80000100a00 */
[----:B0-----:R-:W2:Y:S04]  /*513d0*/  LDL.LU.64 R24, [R1+0xd80] ;  /* 0x000d800001187983 */ /* 0x001ea80000300a00 */
[----:B------:R-:W2:Y:S04]  /*513e0*/  LDL.LU.64 R26, [R1+0xd88] ;  /* 0x000d8800011a7983 */ /* 0x000ea80000300a00 */
[----:B------:R0:W-:Y:S04]  /*513f0*/  STL.64 [R1+0x7980], R4 ;  /* 0x0079800401007387 */ /* 0x0001e80000100a00 */
[----:B0-----:R-:W3:Y:S04]  /*51400*/  LDL.LU.64 R4, [R1+0xb30] ;  /* 0x000b300001047983 */ /* 0x001ee80000300a00 */
[----:B------:R-:W3:Y:S04]  /*51410*/  LDL.LU.64 R6, [R1+0xb38] ;  /* 0x000b380001067983 */ /* 0x000ee80000300a00 */
[----:B------:R-:W4:Y:S04]  /*51420*/  LDL.LU.64 R16, [R1+0x680] ;  /* 0x0006800001107983 */ /* 0x000f280000300a00 */
[----:B------:R-:W2:Y:S04]  /*51430*/  LDL.LU.64 R18, [R1+0x688] ;  /* 0x0006880001127983 */ /* 0x000ea80000300a00 */
[----:B--2---:R-:W-:Y:S04]  /*51440*/  STL.64 [R1+0x7928], R18 ;  /* 0x0079281201007387 */ /* 0x004fe80000100a00 */
[----:B----4-:R0:W-:Y:S04]  /*51450*/  STL.64 [R1+0x7920], R16 ;  /* 0x0079201001007387 */ /* 0x0101e80000100a00 */
[----:B0-----:R-:W2:Y:S04]  /*51460*/  LDL.LU.64 R16, [R1+0x6d0] ;  /* 0x0006d00001107983 */ /* 0x001ea80000300a00 */
[----:B------:R-:W4:Y:S04]  /*51470*/  LDL.LU.64 R18, [R1+0x6d8] ;  /* 0x0006d80001127983 */ /* 0x000f280000300a00 */
[----:B----4-:R-:W-:Y:S04]  /*51480*/  STL.64 [R1+0x7940], R18 ;  /* 0x0079401201007387 */ /* 0x010fe80000100a00 */
[----:B--2---:R0:W-:Y:S04]  /*51490*/  STL.64 [R1+0x7938], R16 ;  /* 0x0079381001007387 */ /* 0x0041e80000100a00 */
[----:B0-----:R-:W2:Y:S04]  /*514a0*/  LDL.LU.64 R16, [R1+0x890] ;  /* 0x0008900001107983 */ /* 0x001ea80000300a00 */
[----:B------:R-:W4:Y:S04]  /*514b0*/  LDL.LU.64 R18, [R1+0x898] ;  /* 0x0008980001127983 */ /* 0x000f280000300a00 */
[----:B----4-:R-:W-:Y:S04]  /*514c0*/  STL.64 [R1+0x7958], R18 ;  /* 0x0079581201007387 */ /* 0x010fe80000100a00 */
[----:B--2---:R0:W-:Y:S04]  /*514d0*/  STL.64 [R1+0x7950], R16 ;  /* 0x0079501001007387 */ /* 0x0041e80000100a00 */
[----:B0-----:R-:W2:Y:S04]  /*514e0*/  LDL.LU.64 R16, [R1+0x960] ;  /* 0x0009600001107983 */ /* 0x001ea80000300a00 */
[----:B------:R-:W4:Y:S01]  /*514f0*/  LDL.LU.64 R18, [R1+0x968] ;  /* 0x0009680001127983 */ /* 0x000f220000300a00 */
[----:B------:R-:W-:Y:S03]  /*51500*/  HMMA.16816.F32 R24, R12, R20, R24 ;  /* 0x000000140c18723c */ /* 0x000fe60000001818 */
[----:B----4-:R-:W-:Y:S04]  /*51510*/  STL.64 [R1+0x7968], R18 ;  /* 0x0079681201007387 */ /* 0x010fe80000100a00 */
[----:B--2---:R0:W-:Y:S04]  /*51520*/  STL.64 [R1+0x7960], R16 ;  /* 0x0079601001007387 */ /* 0x0041e80000100a00 */
[----:B0-----:R-:W2:Y:S04]  /*51530*/  LDL.LU.64 R16, [R1+0xa40] ;  /* 0x000a400001107983 */ /* 0x001ea80000300a00 */
[----:B------:R-:W2:Y:S04]  /*51540*/  LDL.LU.64 R18, [R1+0xa48] ;  /* 0x000a480001127983 */ /* 0x000ea80000300a00 */
[----:B------:R-:W4:Y:S04]  /*51550*/  LDL.LU.64 R8, [R1+0xbd0] ;  /* 0x000bd00001087983 */ /* 0x000f280000300a00 */
[----:B------:R-:W2:Y:S01]  /*51560*/  LDL.LU.64 R10, [R1+0xbd8] ;  /* 0x000bd800010a7983 */ /* 0x000ea20000300a00 */
[----:B------:R-:W-:-:S02]  /*51570*/  IMAD.MOV.U32 R2, RZ, RZ, R20 ;  /* 0x000000ffff027224 */ /* 0x000fc400078e0014 */
[----:B------:R-:W-:Y:S01]  /*51580*/  IMAD.MOV.U32 R0, RZ, RZ, R21 ;  /* 0x000000ffff007224 */ /* 0x000fe200078e0015 */
[----:B--2---:R-:W-:Y:S04]  /*51590*/  STL.64 [R1+0x7900], R10 ;  /* 0x0079000a01007387 */ /* 0x004fe80000100a00 */
[----:B----4-:R0:W-:Y:S04]  /*515a0*/  STL.64 [R1+0x78f8], R8 ;  /* 0x0078f80801007387 */ /* 0x0101e80000100a00 */
[----:B0-----:R-:W2:Y:S04]  /*515b0*/  LDL.LU.64 R8, [R1+0xcd0] ;  /* 0x000cd00001087983 */ /* 0x001ea80000300a00 */
[----:B------:R-:W2:Y:S04]  /*515c0*/  LDL.LU.64 R10, [R1+0xcd8] ;  /* 0x000cd800010a7983 */ /* 0x000ea80000300a00 */
[----:B------:R-:W-:Y:S04]  /*515d0*/  STL.64 [R1+0x3c0], R24 ;  /* 0x0003c01801007387 */ /* 0x000fe80000100a00 */
[----:B------:R0:W-:Y:S04]  /*515e0*/  STL.64 [R1+0x3c8], R26 ;  /* 0x0003c81a01007387 */ /* 0x0001e80000100a00 */
[----:B0-----:R-:W4:Y:S04]  /*515f0*/  LDL.LU.64 R26, [R1+0x79a0] ;  /* 0x0079a000011a7983 */ /* 0x001f280000300a00 */
[----:B------:R-:W4:Y:S04]  /*51600*/  LDL.LU.64 R24, [R1+0x7998] ;  /* 0x0079980001187983 */ /* 0x000f280000300a00 */
[----:B------:R-:W4:Y:S02]  /*51610*/  LDL.LU.64 R20, [R1+0x7990] ;  /* 0x0079900001147983 */ /* 0x000f240000300a00 */
[----:B----4-:R-:W-:-:S15]  /*51620*/  HMMA.16816.F32 R24, R12, R20, R24 ;  /* 0x000000140c18723c */ /* 0x010fde0000001818 */
[----:B------:R-:W-:-:S04]  /*51630*/  NOP ;  /* 0x0000000000007918 */ /* 0x000fc80000000000 */
[----:B------:R0:W-:Y:S04]  /*51640*/  STL.64 [R1+0x3b0], R24 ;  /* 0x0003b01801007387 */ /* 0x0001e80000100a00 */
[----:B------:R-:W-:Y:S04]  /*51650*/  STL.64 [R1+0x3b8], R26 ;  /* 0x0003b81a01007387 */ /* 0x000fe80000100a00 */
[----:B0-----:R-:W3:Y:S02]  /*51660*/  LDL.LU.64 R24, [R1+0x7988] ;  /* 0x0079880001187983 */ /* 0x001ee40000300a00 */
[----:B---3--:R-:W-:Y:S01]  /*51670*/  HMMA.16816.F32 R4, R12, R24, R4 ;  /* 0x000000180c04723c */ /* 0x008fe20000001804 */
[----:B------:R-:W-:-:S15]  /*51680*/  IMAD.MOV.U32 R3, RZ, RZ, R25 ;  /* 0x000000ffff037224 */ /* 0x000fde00078e0019 */
[----:B------:R-:W-:-:S03]  /*51690*/  NOP ;  /* 0x0000000000007918 */ /* 0x000fc60000000000 */
[----:B------:R0:W-:Y:S04]  /*516a0*/  STL.64 [R1+0x3a0], R4 ;  /* 0x0003a00401007387 */ /* 0x0001e80000100a00 */
[----:B------:R1:W-:Y:S04]  /*516b0*/  STL.64 [R1+0x3a8], R6 ;  /* 0x0003a80601007387 */ /* 0x0003e80000100a00 */
[----:B0-----:R-:W3:Y:S01]  /*516c0*/  LDL.LU.64 R4, [R1+0x7980] ;  /* 0x0079800001047983 */ /* 0x001ee20000300a00 */
[----:B-1----:R-:W-:-:S03]  /*516d0*/  IMAD.MOV.U32 R6, RZ, RZ, R24 ;  /* 0x000000ffff067224 */ /* 0x002fc600078e0018 */
[----:B------:R-:W4:Y:S04]  /*516e0*/  LDL.LU.64 R26, [R1+0x7978] ;  /* 0x00797800011a7983 */ /* 0x000f280000300a00 */
[----:B------:R-:W2:Y:S02]  /*516f0*/  LDL.LU.64 R24, [R1+0x7970] ;  /* 0x0079700001187983 */ /* 0x000ea40000300a00 */
[----:B--2---:R-:W-:-:S15]  /*51700*/  HMMA.16816.F32 R16, R12, R24, R16 ;  /* 0x000000180c10723c */ /* 0x004fde0000001810 */
[----:B------:R-:W-:-:S04]  /*51710*/  NOP ;  /* 0x0000000000007918 */ /* 0x000fc80000000000 */
[----:B------:R-:W-:Y:S04]  /*51720*/  STL.64 [R1+0x390], R16 ;  /* 0x0003901001007387 */ /* 0x000fe80000100a00 */
[----:B------:R0:W-:Y:S04]  /*51730*/  STL.64 [R1+0x398], R18 ;  /* 0x0003981201007387 */ /* 0x0001e80000100a00 */
[----:B0-----:R-:W3:Y:S04]  /*51740*/  LDL.LU.64 R18, [R1+0x7968] ;  /* 0x0079680001127983 */ /* 0x001ee80000300a00 */
[----:B------:R-:W3:Y:S04]  /*51750*/  LDL.LU.64 R16, [R1+0x7960] ;  /* 0x0079600001107983 */ /* 0x000ee80000300a00 */
[----:B----4-:R-:W-:Y:S04]  /*51760*/  STL.64 [R1+0x78e0], R26 ;  /* 0x0078e01a01007387 */ /* 0x010fe80000100a00 */
[----:B------:R0:W-:Y:S02]  /*51770*/  STL.64 [R1+0x78d8], R24 ;  /* 0x0078d81801007387 */ /* 0x0001e40000100a00 */
[----:B0-----:R-:W-:-:S02]  /*51780*/  IMAD.MOV.U32 R24, RZ, RZ, R6 ;  /* 0x000000ffff187224 */ /* 0x001fc400078e0006 */
[----:B---3--:R-:W-:Y:S01]  /*51790*/  HMMA.16816.F32 R4, R12, R4, R16 ;  /* 0x000000040c04723c */ /* 0x008fe20000001810 */
[----:B------:R-:W2:Y:S04]  /*517a0*/  LDL.LU.64 R18, [R1+0x7958] ;  /* 0x0079580001127983 */ /* 0x000ea80000300a00 */
[----:B------:R-:W2:-:S14]  /*517b0*/  LDL.LU.64 R16, [R1+0x7950] ;  /* 0x0079500001107983 */ /* 0x000e9c0000300a00 */
[----:B------:R0:W-:Y:S04]  /*517c0*/  STL.64 [R1+0x380], R4 ;  /* 0x0003800401007387 */ /* 0x0001e80000100a00 */
[----:B------:R2:W-:Y:S04]  /*517d0*/  STL.64 [R1+0x388], R6 ;  /* 0x0003880601007387 */ /* 0x0005e80000100a00 */
[----:B0-----:R-:W2:Y:S02]  /*517e0*/  LDL.LU.64 R4, [R1+0x7948] ;  /* 0x0079480001047983 */ /* 0x001ea40000300a00 */
[----:B--2---:R-:W-:Y:S02]  /*517f0*/  HMMA.16816.F32 R4, R12, R4, R16 ;  /* 0x000000040c04723c */ /* 0x004fe40000001810 */
[----:B------:R-:W2:Y:S04]  /*51800*/  LDL.LU.64 R18, [R1+0x7940] ;  /* 0x0079400001127983 */ /* 0x000ea80000300a00 */
[----:B------:R-:W2:-:S13]  /*51810*/  LDL.LU.64 R16, [R1+0x7938] ;  /* 0x0079380001107983 */ /* 0x000e9a0000300a00 */
[----:B------:R0:W-:Y:S04]  /*51820*/  STL.64 [R1+0x370], R4 ;  /* 0x0003700401007387 */ /* 0x0001e80000100a00 */
[----:B------:R2:W-:Y:S04]  /*51830*/  STL.64 [R1+0x378], R6 ;  /* 0x0003780601007387 */ /* 0x0005e80000100a00 */
[----:B0-----:R-:W2:Y:S02]  /*51840*/  LDL.LU.64 R4, [R1+0x7930] ;  /* 0x0079300001047983 */ /* 0x001ea40000300a00 */
[----:B--2---:R-:W-:Y:S02]  /*51850*/  HMMA.16816.F32 R4, R12, R4, R16 ;  /* 0x000000040c04723c */ /* 0x004fe40000001810 */
[----:B------:R-:W2:Y:S04]  /*51860*/  LDL.LU.64 R18, [R1+0x7928] ;  /* 0x0079280001127983 */ /* 0x000ea80000300a00 */
[----:B------:R-:W2:-:S13]  /*51870*/  LDL.LU.64 R16, [R1+0x7920] ;  /* 0x0079200001107983 */ /* 0x000e9a0000300a00 */
[----:B------:R0:W-:Y:S04]  /*51880*/  STL.64 [R1+0x360], R4 ;  /* 0x0003600401007387 */ /* 0x0001e80000100a00 */
[----:B------:R-:W-:Y:S04]  /*51890*/  STL.64 [R1+0x368], R6 ;  /* 0x0003680601007387 */ /* 0x000fe80000100a00 */
[----:B0-----:R-:W2:Y:S02]  /*518a0*/  LDL.LU.64 R4, [R1+0x7918] ;  /* 0x0079180001047983 */ /* 0x001ea40000300a00 */
[----:B--2---:R-:W-:Y:S02]  /*518b0*/  HMMA.16816.F32 R12, R12, R4, R16 ;  /* 0x000000040c0c723c */ /* 0x004fe40000001810 */
[----:B------:R-:W2:Y:S04]  /*518c0*/  LDL.LU.64 R18, [R1+0x7910] ;  /* 0x0079100001127983 */ /* 0x000ea80000300a00 */
[----:B------:R-:W2:-:S13]  /*518d0*/  LDL.LU.64 R16, [R1+0x7908] ;  /* 0x0079080001107983 */ /* 0x000e9a0000300a00 */
[----:B------:R0:W-:Y:S04]  /*518e0*/  STL.64 [R1+0x210], R12 ;  /* 0x0002100c01007387 */ /* 0x0001e80000100a00 */
[----:B------:R-:W-:Y:S04]  /*518f0*/  STL.64 [R1+0x218], R14 ;  /* 0x0002180e01007387 */ /* 0x000fe80000100a00 */
[----:B0-----:R-:W3:Y:S04]  /*51900*/  LDL.64 R12, [R1+0x50] ;  /* 0x00005000010c7983 */ /* 0x001ee80000100a00 */
[----:B---3--:R0:W-:Y:S02]  /*51910*/  STL.64 [R1+0x78d0], R12 ;  /* 0x0078d00c01007387 */ /* 0x0081e40000100a00 */
[----:B0-----:R-:W-:-:S02]  /*51920*/  IMAD.MOV.U32 R12, RZ, RZ, R2 ;  /* 0x000000ffff0c7224 */ /* 0x001fc400078e0002 */
[----:B------:R-:W-:-:S07]  /*51930*/  IMAD.MOV.U32 R13, RZ, RZ, R0 ;  /* 0x000000ffff0d7224 */ /* 0x000fce00078e0000 */
[----:B--2---:R-:W-:Y:S01]  /*51940*/  HMMA.16816.F32 R12, R16, R12, R8 ;  /* 0x0000000c100c723c */ /* 0x004fe20000001808 */
[----:B------:R-:W2:Y:S04]  /*51950*/  LDL.LU.64 R10, [R1+0x7900] ;  /* 0x00790000010a7983 */ /* 0x000ea80000300a00 */
[----:B------:R-:W2:-:S14]  /*51960*/  LDL.LU.64 R8, [R1+0x78f8] ;  /* 0x0078f80001087983 */ /* 0x000e9c0000300a00 */
[----:B------:R0:W-:Y:S04]  /*51970*/  STL.64 [R1+0x200], R12 ;  /* 0x0002000c01007387 */ /* 0x0001e80000100a00 */
[----:B------:R1:W-:Y:S01]  /*51980*/  STL.64 [R1+0x208], R14 ;  /* 0x0002080e01007387 */ /* 0x0003e20000100a00 */
[----:B--2---:R-:W-:-:S15]  /*51990*/  HMMA.16816.F32 R8, R16, R20, R8 ;  /* 0x000000141008723c */ /* 0x004fde0000001808 */
[----:B------:R-:W-:-:S04]  /*519a0*/  NOP ;  /* 0x0000000000007918 */ /* 0x000fc80000000000 */
[----:B------:R-:W-:Y:S04]  /*519b0*/  STL.64 [R1+0x1f0], R8 ;  /* 0x0001f00801007387 */ /* 0x000fe80000100a00 */
[----:B------:R-:W-:Y:S04]  /*519c0*/  STL.64 [R1+0x1f8], R10 ;  /* 0x0001f80a01007387 */ /* 0x000fe80000100a00 */
[----:B0-----:R-:W2:Y:S04]  /*519d0*/  LDL.LU.64 R12, [R1+0x9f0] ;  /* 0x0009f000010c7983 */ /* 0x001ea80000300a00 */
[----:B-1----:R-:W3:Y:S04]  /*519e0*/  LDL.LU.64 R14, [R1+0x9f8] ;  /* 0x0009f800010e7983 */ /* 0x002ee80000300a00 */
[----:B---3--:R-:W-:Y:S04]  /*519f0*/  STL.64 [R1+0x78f0], R14 ;  /* 0x0078f00e01007387 */ /* 0x008fe80000100a00 */
[----:B--2---:R0:W-:Y:S04]  /*51a00*/  STL.64 [R1+0x78e8], R12 ;  /* 0x0078e80c01007387 */ /* 0x0041e80000100a00 */
[----:B0-----:R-:W2:Y:S04]  /*51a10*/  LDL.LU.64 R12, [R1+0xad0] ;  /* 0x000ad000010c7983 */ /* 0x001ea80000300a00 */
[----:B------:R-:W2:Y:S04]  /*51a20*/  LDL.LU.64 R14, [R1+0xad8] ;  /* 0x000ad800010e7983 */ /* 0x000ea80000300a00 */
[----:B------:R-:W3:Y:S04]  /*51a30*/  LDL.LU.64 R8, [R1+0x690] ;  /* 0x0006900001087983 */ /* 0x000ee80000300a00 */
[----:B------:R-:W4:Y:S01]  /*51a40*/  LDL.LU.64 R10, [R1+0x698] ;  /* 0x00069800010a7983 */ /* 0x000f220000300a00 */
[----:B------:R-:W-:-:S02]  /*51a50*/  IMAD.MOV.U32 R6, RZ, RZ, R20 ;  /* 0x000000ffff067224 */ /* 0x000fc400078e0014 */
[----:B------:R-:W-:Y:S02]  /*51a60*/  IMAD.MOV.U32 R25, RZ, RZ, R3 ;  /* 0x000000ffff197224 */ /* 0x000fe400078e0003 */
[----:B------:R-:W-:Y:S01]  /*51a70*/  IMAD.MOV.U32 R3, RZ, RZ, R21 ;  /* 0x000000ffff037224 */ /* 0x000fe200078e0015 */
[----:B----4-:R-:W-:Y:S04]  /*51a80*/  STL.64 [R1+0x78c8], R10 ;  /* 0x0078c80a01007387 */ /* 0x010fe80000100a00 */
[----:B---3--:R0:W-:Y:S04]  /*51a90*/  STL.64 [R1+0x78c0], R8 ;  /* 0x0078c00801007387 */ /* 0x0081e80000100a00 */
[----:B0-----:R-:W3:Y:S04]  /*51aa0*/  LDL.LU.64 R8, [R1+0x910] ;  /* 0x0009100001087983 */ /* 0x001ee80000300a00 */
[----:B------:R-:W3:Y:S04]  /*51ab0*/  LDL.LU.64 R10, [R1+0x918] ;  /* 0x00091800010a7983 */ /* 0x000ee80000300a00 */
[----:B------:R-:W-:Y:S04]  /*51ac0*/  STL [R1+0x78b8], R6 ;  /* 0x0078b80601007387 */ /* 0x000fe80000100800 */
[----:B------:R0:W-:Y:S04]  /*51ad0*/  STL.64 [R1+0x78b0], R4 ;  /* 0x0078b00401007387 */ /* 0x0001e80000100a00 */
[----:B0-----:R-:W4:Y:S04]  /*51ae0*/  LDL.64 R4, [R1+0x40] ;  /* 0x0000400001047983 */ /* 0x001f280000100a00 */
[----:B------:R-:W3:Y:S04]  /*51af0*/  LDL.LU.64 R20, [R1+0x650] ;  /* 0x0006500001147983 */ /* 0x000ee80000300a00 */
[----:B------:R-:W3:Y:S01]  /*51b00*/  LDL.LU.64 R22, [R1+0x658] ;  /* 0x0006580001167983 */ /* 0x000ee20000300a00 */
[C---:B--2---:R-:W-:Y:S03]  /*51b10*/  HMMA.16816.F32 R24, R16.reuse, R24, R12 ;  /* 0x000000181018723c */ /* 0x044fe6000000180c */
[----:B---3--:R-:W-:Y:S04]  /*51b20*/  STL.64 [R1+0x78a0], R22 ;  /* 0x0078a01601007387 */ /* 0x008fe80000100a00 */
[----:B------:R0:W-:Y:S04]  /*51b30*/  STL.64 [R1+0x7898], R20 ;  /* 0x0078981401007387 */ /* 0x0001e80000100a00 */
[----:B0-----:R-:W2:Y:S04]  /*51b40*/  LDL.64 R20, [R1+0x30] ;  /* 0x0000300001147983 */ /* 0x001ea80000100a00 */
[----:B------:R-:W3:Y:S04]  /*51b50*/  LDL.LU.64 R14, [R1+0x78f0] ;  /* 0x0078f000010e7983 */ /* 0x000ee80000300a00 */
[----:B------:R-:W3:Y:S04]  /*51b60*/  LDL.LU.64 R12, [R1+0x78e8] ;  /* 0x0078e800010c7983 */ /* 0x000ee80000300a00 */
[----:B------:R-:W-:Y:S04]  /*51b70*/  STL.64 [R1+0x1e0], R24 ;  /* 0x0001e01801007387 */ /* 0x000fe80000100a00 */
[----:B------:R0:W-:Y:S04]  /*51b80*/  STL.64 [R1+0x1e8], R26 ;  /* 0x0001e81a01007387 */ /* 0x0001e80000100a00 */
[----:B0-----:R-:W2:Y:S04]  /*51b90*/  LDL.LU.64 R26, [R1+0x78e0] ;  /* 0x0078e000011a7983 */ /* 0x001ea80000300a00 */
[----:B------:R-:W3:Y:S02]  /*51ba0*/  LDL.LU.64 R24, [R1+0x78d8] ;  /* 0x0078d80001187983 */ /* 0x000ee40000300a00 */
[----:B---3--:R-:W-:-:S15]  /*51bb0*/  HMMA.16816.F32 R12, R16, R24, R12 ;  /* 0x00000018100c723c */ /* 0x008fde000000180c */
[----:B------:R-:W-:-:S04]  /*51bc0*/  NOP ;  /* 0x0000000000007918 */ /* 0x000fc80000000000 */
[----:B------:R0:W-:Y:S04]  /*51bd0*/  STL.64 [R1+0x1d0], R12 ;  /* 0x0001d00c01007387 */ /* 0x0001e80000100a00 */
[----:B------:R-:W-:Y:S04]  /*51be0*/  STL.64 [R1+0x1d8], R14 ;  /* 0x0001d80e01007387 */ /* 0x000fe80000100a00 */
[----:B0-----:R-:W3:Y:S04]  /*51bf0*/  LDL.LU.64 R12, [R1+0x78d0] ;  /* 0x0078d000010c7983 */ /* 0x001ee80000300a00 */
[----:B--2---:R-:W-:Y:S04]  /*51c00*/  STL.64 [R1+0x7880], R26 ;  /* 0x0078801a01007387 */ /* 0x004fe80000100a00 */
[----:B------:R0:W-:Y:S04]  /*51c10*/  STL.64 [R1+0x7878], R24 ;  /* 0x0078781801007387 */ /* 0x0001e80000100a00 */
[----:B0-----:R-:W2:Y:S01]  /*51c20*/  LDL.64 R24, [R1+0x20] ;  /* 0x0000200001187983 */ /* 0x001ea20000100a00 */
[----:B---3--:R-:W-:Y:S03]  /*51c30*/  HMMA.16816.F32 R8, R16, R12, R8 ;  /* 0x0000000c1008723c */ /* 0x008fe60000001808 */
[----:B--2---:R0:W-:Y:S04]  /*51c40*/  STL.64 [R1+0x78a8], R24 ;  /* 0x0078a81801007387 */ /* 0x0041e80000100a00 */
[----:B0-----:R-:W2:Y:S04]  /*51c50*/  LDL.LU.64 R24, [R1+0x660] ;  /* 0x0006600001187983 */ /* 0x001ea80000300a00 */
[----:B------:R-:W2:Y:S08]  /*51c60*/  LDL.LU.64 R26, [R1+0x668] ;  /* 0x00066800011a7983 */ /* 0x000eb00000300a00 */
[----:B------:R-:W-:Y:S04]  /*51c70*/  STL.64 [R1+0x1c0], R8 ;  /* 0x0001c00801007387 */ /* 0x000fe80000100a00 */
[----:B------:R0:W-:Y:S04]  /*51c80*/  STL.64 [R1+0x1c8], R10 ;  /* 0x0001c80a01007387 */ /* 0x0001e80000100a00 */
[----:B0-----:R-:W3:Y:S04]  /*51c90*/  LDL.LU.64 R10, [R1+0x78c8] ;  /* 0x0078c800010a7983 */ /* 0x001ee80000300a00 */
[----:B------:R-:W3:Y:S04]  /*51ca0*/  LDL.LU.64 R8, [R1+0x78c0] ;  /* 0x0078c00001087983 */ /* 0x000ee80000300a00 */
[----:B------:R0:W-:Y:S01]  /*51cb0*/  STL.64 [R1+0x7870], R12 ;  /* 0x0078700c01007387 */ /* 0x0001e20000100a00 */
[----:B----4-:R-:W-:-:S02]  /*51cc0*/  IMAD.MOV.U32 R7, RZ, RZ, R5 ;  /* 0x000000ffff077224 */ /* 0x010fc400078e0005 */
[----:B------:R-:W-:Y:S01]  /*51cd0*/  IMAD.MOV.U32 R2, RZ, RZ, R20 ;  /* 0x000000ffff027224 */ /* 0x000fe200078e0014 */
[----:B0-----:R-:W4:Y:S04]  /*51ce0*/  LDL.LU.64 R12, [R1+0xca0] ;  /* 0x000ca000010c7983 */ /* 0x001f280000300a00 */
[----:B------:R-:W4:Y:S01]  /*51cf0*/  LDL.LU.64 R14, [R1+0xca8] ;  /* 0x000ca800010e7983 */ /* 0x000f220000300a00 */
[----:B------:R-:W-:Y:S01]  /*51d00*/  IMAD.MOV.U32 R0, RZ, RZ, R21 ;  /* 0x000000ffff007224 */ /* 0x000fe200078e0015 */
[C---:B--2---:R-:W-:Y:S08]  /*51d10*/  HMMA.16816.F32 R24, R16.reuse, R20, R24 ;  /* 0x000000141018723c */ /* 0x044ff00000001818 */
[----:B---3--:R-:W-:-:S15]  /*51d20*/  HMMA.16816.F32 R8, R16, R4, R8 ;  /* 0x000000041008723c */ /* 0x008fde0000001808 */
[----:B------:R-:W-:-:S04]  /*51d30*/  NOP ;  /* 0x0000000000007918 */ /* 0x000fc80000000000 */
[----:B------:R0:W-:Y:S04]  /*51d40*/  STL.64 [R1+0x1b0], R8 ;  /* 0x0001b00801007387 */ /* 0x0001e80000100a00 */
[----:B------:R-:W-:Y:S04]  /*51d50*/  STL.64 [R1+0x1b8], R10 ;  /* 0x0001b80a01007387 */ /* 0x000fe80000100a00 */
[----:B------:R-:W2:Y:S01]  /*51d60*/  LDL.LU R6, [R1+0x78b8] ;  /* 0x0078b80001067983 */ /* 0x000ea20000300800 */
[----:B0-----:R-:W-:-:S03]  /*51d70*/  IMAD.MOV.U32 R8, RZ, RZ, R4 ;  /* 0x000000ffff087224 */ /* 0x001fc600078e0004 */
[----:B------:R-:W3:Y:S04]  /*51d80*/  LDL.LU.64 R4, [R1+0x78b0] ;  /* 0x0078b00001047983 */ /* 0x000ee80000300a00 */
[----:B------:R0:W-:Y:S04]  /*51d90*/  STL.64 [R1+0x1a0], R24 ;  /* 0x0001a01801007387 */ /* 0x0001e80000100a00 */
[----:B------:R-:W-:Y:S04]  /*51da0*/  STL.64 [R1+0x1a8], R26 ;  /* 0x0001a81a01007387 */ /* 0x000fe80000100a00 */
[----:B0-----:R-:W4:Y:S04]  /*51db0*/  LDL.LU.64 R24, [R1+0x78a8] ;  /* 0x0078a80001187983 */ /* 0x001f280000300a00 */
[----:B------:R-:W3:Y:S04]  /*51dc0*/  LDL.LU.64 R22, [R1+0x78a0] ;  /* 0x0078a00001167983 */ /* 0x000ee80000300a00 */
[----:B------:R-:W3:Y:S02]  /*51dd0*/  LDL.LU.64 R20, [R1+0x7898] ;  /* 0x0078980001147983 */ /* 0x000ee40000300a00 */
[----:B---3--:R-:W-:Y:S02]  /*51de0*/  HMMA.16816.F32 R16, R16, R4, R20 ;  /* 0x000000041010723c */ /* 0x008fe40000001814 */
[----:B------:R-:W4:Y:S04]  /*51df0*/  LDL.LU.64 R22, [R1+0x7890] ;  /* 0x0078900001167983 */ /* 0x000f280000300a00 */
[----:B------:R-:W4:Y:S04]  /*51e00*/  LDL.LU.64 R20, [R1+0x7888] ;  /* 0x0078880001147983 */ /* 0x000f280000300a00 */
[----:B------:R0:W-:Y:S02]  /*51e10*/  STL.64 [R1+0x7838], R4 ;  /* 0x0078380401007387 */ /* 0x0001e40000100a00 */
[----:B0-----:R-:W-:-:S02]  /*51e20*/  IMAD.MOV.U32 R4, RZ, RZ, R2 ;  /* 0x000000ffff047224 */ /* 0x001fc400078e0002 */
[----:B------:R-:W-:-:S05]  /*51e30*/  IMAD.MOV.U32 R5, RZ, RZ, R0 ;  /* 0x000000ffff057224 */ /* 0x000fca00078e0000 */
[----:B------:R-:W-:Y:S04]  /*51e40*/  STL.64 [R1+0xb0], R16 ;  /* 0x0000b01001007387 */ /* 0x000fe80000100a00 */
[----:B------:R-:W-:Y:S04]  /*51e50*/  STL.64 [R1+0xb8], R18 ;  /* 0x0000b81201007387 */ /* 0x000fe80000100a00 */
[----:B------:R0:W-:Y:S02]  /*51e60*/  STL.64 [R1+0x7850], R4 ;  /* 0x0078500401007387 */ /* 0x0001e40000100a00 */
[----:B0-----:R-:W-:-:S02]  /*51e70*/  IMAD.MOV.U32 R4, RZ, RZ, R8 ;  /* 0x000000ffff047224 */ /* 0x001fc400078e0008 */
[----:B------:R-:W-:Y:S01]  /*51e80*/  IMAD.MOV.U32 R5, RZ, RZ, R7 ;  /* 0x000000ffff057224 */ /* 0x000fe200078e0007 */
[----:B----4-:R-:W-:-:S15]  /*51e90*/  HMMA.16816.F32 R12, R20, R24, R12 ;  /* 0x00000018140c723c */ /* 0x010fde000000180c */
[----:B------:R-:W-:-:S04]  /*51ea0*/  NOP ;  /* 0x0000000000007918 */ /* 0x000fc80000000000 */
[----:B------:R0:W-:Y:S04]  /*51eb0*/  STL.64 [R1+0xa0], R12 ;  /* 0x0000a00c01007387 */ /* 0x0001e80000100a00 */
[----:B------:R1:W-:Y:S04]  /*51ec0*/  STL.64 [R1+0xa8], R14 ;  /* 0x0000a80e01007387 */ /* 0x0003e80000100a00 */
[----:B0-----:R-:W3:Y:S04]  /*51ed0*/  LDL.LU.64 R12, [R1+0xba0] ;  /* 0x000ba000010c7983 */ /* 0x001ee80000300a00 */
[----:B-1----:R-:W3:Y:S04]  /*51ee0*/  LDL.LU.64 R14, [R1+0xba8] ;  /* 0x000ba800010e7983 */ /* 0x002ee80000300a00 */
[----:B------:R-:W-:Y:S04]  /*51ef0*/  STL.64 [R1+0x7868], R4 ;  /* 0x0078680401007387 */ /* 0x000fe80000100a00 */
[----:B------:R-:W4:Y:S04]  /*51f00*/  LDL.LU.64 R16, [R1+0xa70] ;  /* 0x000a700001107983 */ /* 0x000f280000300a00 */
[----:B------:R-:W2:Y:S04]  /*51f10*/  LDL.LU.64 R18, [R1+0xa78] ;  /* 0x000a780001127983 */ /* 0x000ea80000300a00 */
[----:B--2---:R-:W-:Y:S04]  /*51f20*/  STL.64 [R1+0x77f8], R18 ;  /* 0x0077f81201007387 */ /* 0x004fe80000100a00 */
[----:B----4-:R0:W-:Y:S04]  /*51f30*/  STL.64 [R1+0x77f0], R16 ;  /* 0x0077f01001007387 */ /* 0x0101e80000100a00 */
[----:B------:R-:W2:Y:S04]  /*51f40*/  LDL.LU.64 R8, [R1+0x990] ;  /* 0x0009900001087983 */ /* 0x000ea80000300a00 */
[----:B------:R-:W4:Y:S01]  /*51f50*/  LDL.LU.64 R10, [R1+0x998] ;  /* 0x00099800010a7983 */ /* 0x000f220000300a00 */
[----:B0-----:R-:W-:-:S02]  /*51f60*/  IMAD.MOV.U32 R16, RZ, RZ, R6 ;  /* 0x000000ffff107224 */ /* 0x001fc400078e0006 */
[----:B------:R-:W-:-:S07]  /*51f70*/  IMAD.MOV.U32 R17, RZ, RZ, R3 ;  /* 0x000000ffff117224 */ /* 0x000fce00078e0003 */
[----:B---3--:R-:W-:Y:S01]  /*51f80*/  HMMA.16816.F32 R4, R20, R16, R12 ;  /* 0x000000101404723c */ /* 0x008fe2000000180c */
[----:B------:R-:W-:Y:S02]  /*51f90*/  IMAD.MOV.U32 R2, RZ, RZ, R24 ;  /* 0x000000ffff027224 */ /* 0x000fe400078e0018 */
[----:B------:R-:W-:Y:S01]  /*51fa0*/  IMAD.MOV.U32 R0, RZ, RZ, R25 ;  /* 0x000000ffff007224 */ /* 0x000fe200078e0019 */
[----:B----4-:R-:W-:Y:S04]  /*51fb0*/  STL.64 [R1+0x77e8], R10 ;  /* 0x0077e80a01007387 */ /* 0x010fe80000100a00 */
[----:B--2---:R0:W-:Y:S04]  /*51fc0*/  STL.64 [R1+0x77e0], R8 ;  /* 0x0077e00801007387 */ /* 0x0041e80000100a00 */
[----:B0-----:R-:W2:Y:S04]  /*51fd0*/  LDL.64 R8, [R1] ;  /* 0x0000000001087983 */ /* 0x001ea80000100a00 */
[----:B------:R-:W2:Y:S04]  /*51fe0*/  LDL.LU.64 R24, [R1+0xaa0] ;  /* 0x000aa00001187983 */ /* 0x000ea80000300a00 */
[----:B------:R-:W2:Y:S04]  /*51ff0*/  LDL.LU.64 R26, [R1+0xaa8] ;  /* 0x000aa800011a7983 */ /* 0x000ea80000300a00 */
[----:B------:R-:W-:Y:S04]  /*52000*/  STL.64 [R1+0x90], R4 ;  /* 0x0000900401007387 */ /* 0x000fe80000100a00 */
[----:B------:R-:W-:Y:S04]  /*52010*/  STL.64 [R1+0x98], R6 ;  /* 0x0000980601007387 */ /* 0x000fe80000100a00 */
[----:B------:R0:W-:Y:S04]  /*52020*/  STL.64 [R1+0x7808], R16 ;  /* 0x0078081001007387 */ /* 0x0001e80000100a00 */
[----:B------:R-:W3:Y:S04]  /*52030*/  LDL.LU.64 R12, [R1+0x9c0] ;  /* 0x0009c000010c7983 */ /* 0x000ee80000300a00 */
[----:B------:R-:W3:Y:S01]  /*52040*/  LDL.LU.64 R14, [R1+0x9c8] ;  /* 0x0009c800010e7983 */ /* 0x000ee20000300a00 */
[----:B0-----:R-:W-:-:S03]  /*52050*/  IMAD.MOV.U32 R16, RZ, RZ, R2 ;  /* 0x000000ffff107224 */ /* 0x001fc600078e0002 */
[----:B------:R-:W4:Y:S01]  /*52060*/  LDL.LU.64 R4, [R1+0x6b0] ;  /* 0x0006b00001047983 */ /* 0x000f220000300a00 */
[----:B------:R-:W-:-:S03]  /*52070*/  IMAD.MOV.U32 R17, RZ, RZ, R0 ;  /* 0x000000ffff117224 */ /* 0x000fc600078e0000 */
[----:B------:R-:W4:Y:S04]  /*52080*/  LDL.LU.64 R6, [R1+0x6b8] ;  /* 0x0006b80001067983 */ /* 0x000f280000300a00 */
[----:B------:R0:W-:Y:S04]  /*52090*/  STL.64 [R1+0x7830], R16 ;  /* 0x0078301001007387 */ /* 0x0001e80000100a00 */
[----:B0-----:R-:W2:Y:S04]  /*520a0*/  LDL.LU.64 R16, [R1+0x4e0] ;  /* 0x0004e00001107983 */ /* 0x001ea80000300a00 */
[----:B------:R-:W2:Y:S04]  /*520b0*/  LDL.LU.64 R18, [R1+0x4e8] ;  /* 0x0004e80001127983 */ /* 0x000ea80000300a00 */
[----:B--2---:R-:W-:Y:S04]  /*520c0*/  STL.64 [R1+0x7848], R18 ;  /* 0x0078481201007387 */ /* 0x004fe80000100a00 */
[----:B------:R0:W-:Y:S04]  /*520d0*/  STL.64 [R1+0x7840], R16 ;  /* 0x0078401001007387 */ /* 0x0001e80000100a00 */
[----:B0-----:R-:W2:Y:S04]  /*520e0*/  LDL.LU.64 R16, [R1+0x590] ;  /* 0x0005900001107983 */ /* 0x001ea80000300a00 */
[----:B------:R-:W2:Y:S01]  /*520f0*/  LDL.LU.64 R18, [R1+0x598] ;  /* 0x0005980001127983 */ /* 0x000ea20000300a00 */
[C---:B------:R-:W-:Y:S03]  /*52100*/  HMMA.16816.F32 R24, R20.reuse, R8, R24 ;  /* 0x000000081418723c */ /* 0x040fe60000001818 */
[----:B--2---:R-:W-:Y:S04]  /*52110*/  STL.64 [R1+0x7860], R18 ;  /* 0x0078601201007387 */ /* 0x004fe80000100a00 */
[----:B------:R0:W-:Y:S04]  /*52120*/  STL.64 [R1+0x7858], R16 ;  /* 0x0078581001007387 */ /* 0x0001e80000100a00 */
[----:B0-----:R-:W2:Y:S04]  /*52130*/  LDL.LU.64 R16, [R1+0x670] ;  /* 0x0006700001107983 */ /* 0x001ea80000300a00 */
[----:B------:R-:W2:Y:S04]  /*52140*/  LDL.LU.64 R18, [R1+0x678] ;  /* 0x0006780001127983 */ /* 0x000ea80000300a00 */
[----:B------:R-:W-:Y:S04]  /*52150*/  STL.64 [R1+0x80], R24 ;  /* 0x0000801801007387 */ /* 0x000fe80000100a00 */
[----:B------:R0:W-:Y:S04]  /*52160*/  STL.64 [R1+0x88], R26 ;  /* 0x0000881a01007387 */ /* 0x0001e80000100a00 */
[----:B0-----:R-:W2:Y:S04]  /*52170*/  LDL.LU.64 R26, [R1+0x7880] ;  /* 0x00788000011a7983 */ /* 0x001ea80000300a00 */
[----:B------:R-:W3:Y:S04]  /*52180*/  LDL.LU.64 R24, [R1+0x7878] ;  /* 0x0078780001187983 */ /* 0x000ee80000300a00 */
[----:B------:R0:W-:Y:S04]  /*52190*/  STL.64 [R1+0x7800], R8 ;  /* 0x0078000801007387 */ /* 0x0001e80000100a00 */
[----:B0-----:R-:W2:Y:S04]  /*521a0*/  LDL.LU.64 R8, [R1+0xb70] ;  /* 0x000b700001087983 */ /* 0x001ea80000300a00 */
[----:B------:R-:W2:Y:S01]  /*521b0*/  LDL.LU.64 R10, [R1+0xb78] ;  /* 0x000b7800010a7983 */ /* 0x000ea20000300a00 */
[C---:B---3--:R-:W-:Y:S03]  /*521c0*/  HMMA.16816.F32 R12, R20.reuse, R24, R12 ;  /* 0x00000018140c723c */ /* 0x048fe6000000180c */
[----:B--2---:R-:W-:Y:S04]  /*521d0*/  STL.64 [R1+0x7818], R10 ;  /* 0x0078180a01007387 */ /* 0x004fe80000100a00 */
[----:B------:R0:W-:Y:S04]  /*521e0*/  STL.64 [R1+0x7810], R8 ;  /* 0x0078100801007387 */ /* 0x0001e80000100a00 */
[----:B0-----:R-:W2:Y:S04]  /*521f0*/  LDL.LU.64 R8, [R1+0xc70] ;  /* 0x000c700001087983 */ /* 0x001ea80000300a00 */
[----:B------:R-:W2:Y:S04]  /*52200*/  LDL.LU.64 R10, [R1+0xc78] ;  /* 0x000c7800010a7983 */ /* 0x000ea80000300a00 */
[----:B------:R0:W-:Y:S04]  /*52210*/  STL.64 [R1+0x70], R12 ;  /* 0x0000700c01007387 */ /* 0x0001e80000100a00 */
[----:B------:R-:W-:Y:S04]  /*52220*/  STL.64 [R1+0x78], R14 ;  /* 0x0000780e01007387 */ /* 0x000fe80000100a00 */
[----:B0-----:R-:W4:Y:S02]  /*52230*/  LDL.LU.64 R12, [R1+0x7870] ;  /* 0x00787000010c7983 */ /* 0x001f240000300a00 */
[----:B----4-:R-:W-:-:S15]  /*52240*/  HMMA.16816.F32 R4, R20, R12, R4 ;  /* 0x0000000c1404723c */ /* 0x010fde0000001804 */
[----:B------:R-:W-:-:S04]  /*52250*/  NOP ;  /* 0x0000000000007918 */ /* 0x000fc80000000000 */
[----:B------:R0:W-:Y:S04]  /*52260*/  STL.64 [R1+0x190], R4 ;  /* 0x0001900401007387 */ /* 0x0001e80000100a00 */
[----:B------:R1:W-:Y:S04]  /*52270*/  STL.64 [R1+0x198], R6 ;  /* 0x0001980601007387 */ /* 0x0003e80000100a00 */
[----:B0-----:R-:W1:Y:S02]  /*52280*/  LDL.LU.64 R4, [R1+0x7868] ;  /* 0x0078680001047983 */ /* 0x001e640000300a00 */
[----:B-1----:R-:W-:Y:S02]  /*52290*/  HMMA.16816.F32 R4, R20, R4, R16 ;  /* 0x000000041404723c */ /* 0x002fe40000001810 */
[----:B------:R-:W3:Y:S04]  /*522a0*/  LDL.LU.64 R18, [R1+0x7860] ;  /* 0x0078600001127983 */ /* 0x000ee80000300a00 */
[----:B------:R-:W3:-:S13]  /*522b0*/  LDL.LU.64 R16, [R1+0x7858] ;  /* 0x0078580001107983 */ /* 0x000eda0000300a00 */
[----:B------:R0:W-:Y:S04]  /*522c0*/  STL.64 [R1+0x340], R4 ;  /* 0x0003400401007387 */ /* 0x0001e80000100a00 */
[----:B------:R3:W-:Y:S04]  /*522d0*/  STL.64 [R1+0x348], R6 ;  /* 0x0003480601007387 */ /* 0x0007e80000100a00 */
[----:B0-----:R-:W3:Y:S02]  /*522e0*/  LDL.LU.64 R4, [R1+0x7850] ;  /* 0x0078500001047983 */ /* 0x001ee40000300a00 */
[----:B---3--:R-:W-:Y:S02]  /*522f0*/  HMMA.16816.F32 R4, R20, R4, R16 ;  /* 0x000000041404723c */ /* 0x008fe40000001810 */
[----:B------:R-:W3:Y:S04]  /*52300*/  LDL.LU.64 R18, [R1+0x7848] ;  /* 0x0078480001127983 */ /* 0x000ee80000300a00 */
[----:B------:R-:W3:-:S13]  /*52310*/  LDL.LU.64 R16, [R1+0x7840] ;  /* 0x0078400001107983 */ /* 0x000eda0000300a00 */
[----:B------:R0:W-:Y:S04]  /*52320*/  STL.64 [R1+0x500], R4 ;  /* 0x0005000401007387 */ /* 0x0001e80000100a00 */
[----:B------:R1:W-:Y:S04]  /*52330*/  STL.64 [R1+0x508], R6 ;  /* 0x0005080601007387 */ /* 0x0003e80000100a00 */
[----:B0-----:R-:W3:Y:S02]  /*52340*/  LDL.LU.64 R4, [R1+0x7838] ;  /* 0x0078380001047983 */ /* 0x001ee40000300a00 */
[----:B---3--:R-:W-:Y:S02]  /*52350*/  HMMA.16816.F32 R20, R20, R4, R16 ;  /* 0x000000041414723c */ /* 0x008fe40000001810 */
[----:B------:R-:W2:Y:S04]  /*52360*/  LDL.LU.64 R16, [R1+0x7830] ;  /* 0x0078300001107983 */ /* 0x000ea80000300a00 */
[----:B-1----:R-:W2:Y:S04]  /*52370*/  LDL.LU.64 R6, [R1+0x7828] ;  /* 0x0078280001067983 */ /* 0x002ea80000300a00 */
[----:B------:R-:W2:Y:S09]  /*52380*/  LDL.LU.64 R4, [R1+0x7820] ;  /* 0x0078200001047983 */ /* 0x000eb20000300a00 */
[----:B------:R0:W-:Y:S04]  /*52390*/  STL.64 [R1+0x4f0], R20 ;  /* 0x0004f01401007387 */ /* 0x0001e80000100a00 */
[----:B------:R1:W-:Y:S04]  /*523a0*/  STL.64 [R1+0x4f8], R22 ;  /* 0x0004f81601007387 */ /* 0x0003e80000100a00 */
[----:B0-----:R-:W3:Y:S04]  /*523b0*/  LDL.LU.64 R20, [R1+0x8d0] ;  /* 0x0008d00001147983 */ /* 0x001ee80000300a00 */
[----:B-1----:R-:W3:Y:S01]  /*523c0*/  LDL.LU.64 R22, [R1+0x8d8] ;  /* 0x0008d80001167983 */ /* 0x002ee20000300a00 */
[----:B--2---:R-:W-:Y:S03]  /*523d0*/  HMMA.16816.F32 R16, R4, R16, R8 ;  /* 0x000000100410723c */ /* 0x004fe60000001808 */
[----:B------:R-:W2:Y:S04]  /*523e0*/  LDL.LU.64 R10, [R1+0x7818] ;  /* 0x00781800010a7983 */ /* 0x000ea80000300a00 */
[----:B------:R-:W2:-:S12]  /*523f0*/  LDL.LU.64 R8, [R1+0x7810] ;  /* 0x0078100001087983 */ /* 0x000e980000300a00 */
[----:B------:R0:W-:Y:S04]  /*52400*/  STL.64 [R1+0x6b0], R16 ;  /* 0x0006b01001007387 */ /* 0x0001e80000100a00 */
[----:B------:R2:W-:Y:S04]  /*52410*/  STL.64 [R1+0x6b8], R18 ;  /* 0x0006b81201007387 */ /* 0x0005e80000100a00 */
[----:B0-----:R-:W2:Y:S02]  /*52420*/  LDL.LU.64 R16, [R1+0x7808] ;  /* 0x0078080001107983 */ /* 0x001ea40000300a00 */
[----:B--2---:R-:W-:Y:S02]  /*52430*/  HMMA.16816.F32 R16, R4, R16, R8 ;  /* 0x000000100410723c */ /* 0x004fe40000001808 */
[----:B------:R-:W2:-:S15]  /*52440*/  LDL.LU.64 R8, [R1+0x7800] ;  /* 0x0078000001087983 */ /* 0x000e9e0000300a00 */
[----:B------:R-:W-:Y:S02]  /*52450*/  NOP ;  /* 0x0000000000007918 */ /* 0x000fe40000000000 */
        /* <DEDUP_REMOVED lines=8> */
[----:B------:R-:W2:Y:S01]  /*524e0*/  LDL.LU.64 R10, [R1+0x77e8] ;  /* 0x0077e800010a7983 */ /* 0x000ea20000300a00 */
[----:B0-----:R-:W-:Y:S02]  /*524f0*/  IMAD.MOV.U32 R17, RZ, RZ, R8 ;  /* 0x000000ffff117224 */ /* 0x001fe400078e0008 */
[----:B------:R-:W-:-:S02]  /*52500*/  IMAD.MOV.U32 R16, RZ, RZ, R9 ;  /* 0x000000ffff107224 */ /* 0x000fc400078e0009 */
[----:B------:R-:W2:Y:S04]  /*52510*/  LDL.LU.64 R8, [R1+0x77e0] ;  /* 0x0077e00001087983 */ /* 0x000ea80000300a00 */
[----:B------:R0:W-:Y:S04]  /*52520*/  STL.64 [R1+0x77c8], R16 ;  /* 0x0077c81001007387 */ /* 0x0001e80000100a00 */
[----:B0-----:R-:W4:Y:S04]  /*52530*/  LDL.64 R16, [R1+0x40] ;  /* 0x0000400001107983 */ /* 0x001f280000100a00 */
[----:B------:R-:W-:Y:S01]  /*52540*/  STL.64 [R1+0x7798], R26 ;  /* 0x0077981a01007387 */ /* 0x000fe20000100a00 */
[----:B--2---:R-:W-:-:S15]  /*52550*/  HMMA.16816.F32 R8, R4, R24, R8 ;  /* 0x000000180408723c */ /* 0x004fde0000001808 */
[----:B------:R-:W-:-:S04]  /*52560*/  NOP ;  /* 0x0000000000007918 */ /* 0x000fc80000000000 */
[----:B------:R-:W-:Y:S04]  /*52570*/  STL.64 [R1+0x680], R8 ;  /* 0x0006800801007387 */ /* 0x000fe80000100a00 */
[----:B------:R-:W-:Y:S04]  /*52580*/  STL.64 [R1+0x688], R10 ;  /* 0x0006880a01007387 */ /* 0x000fe80000100a00 */
[----:B------:R-:W0:Y:S04]  /*52590*/  LDSM.16.MT88.4 R8, [R29+UR5+0x380] ;  /* 0x000380051d08783b */ /* 0x000e280008004200 */
[----:B------:R-:W-:Y:S04]  /*525a0*/  STL.64 [R1+0x7790], R24 ;  /* 0x0077901801007387 */ /* 0x000fe80000100a00 */
[----:B0-----:R-:W-:Y:S04]  /*525b0*/  STL.64 [R1+0x77d8], R10 ;  /* 0x0077d80a01007387 */ /* 0x001fe80000100a00 */
[----:B------:R0:W-:Y:S04]  /*525c0*/  STL.64 [R1+0x77d0], R8 ;  /* 0x0077d00801007387 */ /* 0x0001e80000100a00 */
[----:B0-----:R-:W2:Y:S04]  /*525d0*/  LDL.LU.64 R8, [R1+0x700] ;  /* 0x0007000001087983 */ /* 0x001ea80000300a00 */
[----:B------:R-:W2:Y:S01]  /*525e0*/  LDL.LU.64 R10, [R1+0x708] ;  /* 0x00070800010a7983 */ /* 0x000ea20000300a00 */
[----:B------:R-:W-:Y:S01]  /*525f0*/  LOP3.LUT R28, R29, 0x40, RZ, 0x3c, !PT ;  /* 0x000000401d1c7812 */ /* 0x000fe200078e3cff */
[----:B---3--:R-:W-:Y:S01]  /*52600*/  HMMA.16816.F32 R20, R4, R12, R20 ;  /* 0x0000000c0414723c */ /* 0x008fe20000001814 */
[----:B------:R-:W-:-:S02]  /*52610*/  IMAD.MOV.U32 R26, RZ, RZ, R12 ;  /* 0x000000ffff1a7224 */ /* 0x000fc400078e000c */
[----:B------:R-:W-:Y:S02]  /*52620*/  IMAD.MOV.U32 R3, RZ, RZ, R13 ;  /* 0x000000ffff037224 */ /* 0x000fe400078e000d */
[----:B------:R-:W0:Y:S01]  /*52630*/  LDSM.16.MT88.4 R12, [R28+UR5] ;  /* 0x000000051c0c783b */ /* 0x000e220008004200 */
[----:B----4-:R-:W-:Y:S02]  /*52640*/  IMAD.MOV.U32 R2, RZ, RZ, R16 ;  /* 0x000000ffff027224 */ /* 0x010fe400078e0010 */
[----:B------:R-:W-:-:S11]  /*52650*/  IMAD.MOV.U32 R0, RZ, RZ, R17 ;  /* 0x000000ffff007224 */ /* 0x000fd600078e0011 */
[----:B------:R1:W-:Y:S04]  /*52660*/  STL.64 [R1+0x670], R20 ;  /* 0x0006701401007387 */ /* 0x0003e80000100a00 */
[----:B------:R3:W-:Y:S04]  /*52670*/  STL.64 [R1+0x678], R22 ;  /* 0x0006781601007387 */ /* 0x0007e80000100a00 */
[----:B-1----:R-:W4:Y:S04]  /*52680*/  LDL.LU.64 R20, [R1+0x580] ;  /* 0x0005800001147983 */ /* 0x002f280000300a00 */
[----:B---3--:R-:W4:Y:S04]  /*52690*/  LDL.LU.64 R22, [R1+0x588] ;  /* 0x0005880001167983 */ /* 0x008f280000300a00 */
[----:B0-----:R-:W-:Y:S04]  /*526a0*/  STL.64 [R1+0x7760], R14 ;  /* 0x0077600e01007387 */ /* 0x001fe80000100a00 */
[----:B------:R0:W-:Y:S04]  /*526b0*/  STL.64 [R1+0x7758], R12 ;  /* 0x0077580c01007387 */ /* 0x0001e80000100a00 */
[----:B0-----:R-:W3:Y:S01]  /*526c0*/  LDL.64 R12, [R1+0x60] ;  /* 0x00006000010c7983 */ /* 0x001ee20000100a00 */
[----:B--2---:R-:W-:-:S15]  /*526d0*/  HMMA.16816.F32 R8, R4, R16, R8 ;  /* 0x000000100408723c */ /* 0x004fde0000001808 */
[----:B------:R-:W-:-:S04]  /*526e0*/  NOP ;  /* 0x0000000000007918 */ /* 0x000fc80000000000 */
[----:B------:R-:W-:Y:S04]  /*526f0*/  STL.64 [R1+0x660], R8 ;  /* 0x0006600801007387 */ /* 0x000fe80000100a00 */
[----:B------:R0:W-:Y:S04]  /*52700*/  STL.64 [R1+0x668], R10 ;  /* 0x0006680a01007387 */ /* 0x0001e80000100a00 */
[----:B0-----:R-:W2:Y:S04]  /*52710*/  LDL.LU.64 R10, [R1+0x77d8] ;  /* 0x0077d800010a7983 */ /* 0x001ea80000300a00 */
[----:B------:R-:W2:Y:S04]  /*52720*/  LDL.LU.64 R8, [R1+0x77d0] ;  /* 0x0077d00001087983 */ /* 0x000ea80000300a00 */
[----:B------:R-:W2:Y:S02]  /*52730*/  LDL.LU.64 R16, [R1+0x77c8] ;  /* 0x0077c80001107983 */ /* 0x000ea40000300a00 */
[----:B--2---:R-:W-:-:S02]  /*52740*/  IMAD.MOV.U32 R24, RZ, RZ, R17 ;  /* 0x000000ffff187224 */ /* 0x004fc400078e0011 */
[----:B------:R-:W-:Y:S02]  /*52750*/  IMAD.MOV.U32 R25, RZ, RZ, R16 ;  /* 0x000000ffff197224 */ /* 0x000fe400078e0010 */
[----:B------:R-:W0:Y:S04]  /*52760*/  LDSM.16.MT88.4 R16, [R28+UR5+0x80] ;  /* 0x000080051c10783b */ /* 0x000e280008004200 */
[----:B------:R1:W-:Y:S04]  /*52770*/  STL.64 [R1+0x77b0], R24 ;  /* 0x0077b01801007387 */ /* 0x0003e80000100a00 */
[----:B-1----:R-:W2:Y:S04]  /*52780*/  LDL.64 R24, [R1+0x10] ;  /* 0x0000100001187983 */ /* 0x002ea80000100a00 */
[----:B0-----:R-:W-:Y:S04]  /*52790*/  STL.64 [R1+0x76f8], R18 ;  /* 0x0076f81201007387 */ /* 0x001fe80000100a00 */
[----:B------:R0:W-:Y:S04]  /*527a0*/  STL.64 [R1+0x76f0], R16 ;  /* 0x0076f01001007387 */ /* 0x0001e80000100a00 */
[----:B0-----:R-:W4:Y:S02]  /*527b0*/  LDL.64 R16, [R1+0x30] ;  /* 0x0000300001107983 */ /* 0x001f240000100a00 */
[----:B----4-:R-:W-:Y:S02]  /*527c0*/  HMMA.16816.F32 R20, R4, R16, R20 ;  /* 0x000000100414723c */ /* 0x010fe40000001814 */
[----:B------:R0:W-:Y:S04]  /*527d0*/  STL.64 [R1+0x7770], R16 ;  /* 0x0077701001007387 */ /* 0x0001e80000100a00 */
[----:B0-----:R-:W4:-:S13]  /*527e0*/  LDL.64 R16, [R1+0x20] ;  /* 0x0000200001107983 */ /* 0x001f1a0000100a00 */
[----:B------:R-:W-:Y:S04]  /*527f0*/  STL.64 [R1+0x650], R20 ;  /* 0x0006501401007387 */ /* 0x000fe80000100a00 */
[----:B------:R-:W-:Y:S04]  /*52800*/  STL.64 [R1+0x658], R22 ;  /* 0x0006581601007387 */ /* 0x000fe80000100a00 */
[----:B------:R-:W0:Y:S04]  /*52810*/  LDSM.16.MT88.4 R20, [R28+UR5+0x100] ;  /* 0x000100051c14783b */ /* 0x000e280008004200 */
[----:B0-----:R-:W-:Y:S04]  /*52820*/  STL.64 [R1+0x7668], R22 ;  /* 0x0076681601007387 */ /* 0x001fe80000100a00 */
[----:B------:R0:W-:Y:S02]  /*52830*/  STL.64 [R1+0x7660], R20 ;  /* 0x0076601401007387 */ /* 0x0001e40000100a00 */
[----:B0-----:R-:W-:-:S02]  /*52840*/  IMAD.MOV.U32 R20, RZ, RZ, R26 ;  /* 0x000000ffff147224 */ /* 0x001fc400078e001a */
[----:B------:R-:W-:-:S05]  /*52850*/  IMAD.MOV.U32 R21, RZ, RZ, R3 ;  /* 0x000000ffff157224 */ /* 0x000fca00078e0003 */
[----:B------:R0:W-:Y:S04]  /*52860*/  STL.64 [R1+0x7788], R20 ;  /* 0x0077881401007387 */ /* 0x0001e80000100a00 */
[----:B0-----:R-:W2:Y:S04]  /*52870*/  LDL.LU.64 R20, [R1+0x530] ;  /* 0x0005300001147983 */ /* 0x001ea80000300a00 */
[----:B------:R-:W2:Y:S01]  /*52880*/  LDL.LU.64 R22, [R1+0x538] ;  /* 0x0005380001167983 */ /* 0x000ea20000300a00 */
[----:B---3--:R-:W-:Y:S02]  /*52890*/  IMAD.MOV.U32 R18, RZ, RZ, R12 ;  /* 0x000000ffff127224 */ /* 0x008fe400078e000c */
[----:B------:R-:W-:Y:S01]  /*528a0*/  IMAD.MOV.U32 R3, RZ, RZ, R13 ;  /* 0x000000ffff037224 */ /* 0x000fe200078e000d */
[----:B--2---:R-:W-:-:S15]  /*528b0*/  HMMA.16816.F32 R4, R4, R12, R20 ;  /* 0x0000000c0404723c */ /* 0x004fde0000001814 */
[----:B------:R-:W-:-:S04]  /*528c0*/  NOP ;  /* 0x0000000000007918 */ /* 0x000fc80000000000 */
[----:B------:R-:W-:Y:S04]  /*528d0*/  STL.64 [R1+0x4e0], R4 ;  /* 0x0004e00401007387 */ /* 0x000fe80000100a00 */
[----:B------:R-:W-:Y:S04]  /*528e0*/  STL.64 [R1+0x4e8], R6 ;  /* 0x0004e80601007387 */ /* 0x000fe80000100a00 */
[----:B------:R-:W4:Y:S04]  /*528f0*/  LDL.LU.64 R12, [R1+0xcf0] ;  /* 0x000cf000010c7983 */ /* 0x000f280000300a00 */
[----:B------:R-:W4:Y:S04]  /*52900*/  LDL.LU.64 R14, [R1+0xcf8] ;  /* 0x000cf800010e7983 */ /* 0x000f280000300a00 */
[----:B------:R-:W2:Y:S04]  /*52910*/  LDL.LU.64 R20, [R1+0x4a0] ;  /* 0x0004a00001147983 */ /* 0x000ea80000300a00 */
[----:B------:R-:W3:Y:S04]  /*52920*/  LDL.LU.64 R22, [R1+0x4a8] ;  /* 0x0004a80001167983 */ /* 0x000ee80000300a00 */
[----:B------:R-:W0:Y:S04]  /*52930*/  LDSM.16.MT88.4 R4, [R28+UR5+0x180] ;  /* 0x000180051c04783b */ /* 0x000e280008004200 */
[----:B---3--:R-:W-:Y:S04]  /*52940*/  STL.64 [R1+0x77a8], R22 ;  /* 0x0077a81601007387 */ /* 0x008fe80000100a00 */
[----:B--2---:R1:W-:Y:S04]  /*52950*/  STL.64 [R1+0x77a0], R20 ;  /* 0x0077a01401007387 */ /* 0x0043e80000100a00 */
[----:B-1----:R-:W2:Y:S04]  /*52960*/  LDL.LU.64 R20, [R1+0xaf0] ;  /* 0x000af00001147983 */ /* 0x002ea80000300a00 */
[----:B------:R-:W3:Y:S04]  /*52970*/  LDL.LU.64 R22, [R1+0xaf8] ;  /* 0x000af80001167983 */ /* 0x000ee80000300a00 */
[----:B---3--:R-:W-:Y:S04]  /*52980*/  STL.64 [R1+0x77c0], R22 ;  /* 0x0077c01601007387 */ /* 0x008fe80000100a00 */
[----:B--2---:R1:W-:Y:S04]  /*52990*/  STL.64 [R1+0x77b8], R20 ;  /* 0x0077b81401007387 */ /* 0x0043e80000100a00 */
[----:B-1----:R-:W2:Y:S04]  /*529a0*/  LDL.LU.64 R20, [R1+0xbf0] ;  /* 0x000bf00001147983 */ /* 0x002ea80000300a00 */
[----:B------:R-:W2:Y:S01]  /*529b0*/  LDL.LU.64 R22, [R1+0xbf8] ;  /* 0x000bf80001167983 */ /* 0x000ea20000300a00 */
[----:B----4-:R-:W-:Y:S03]  /*529c0*/  HMMA.16816.F32 R12, R8, R16, R12 ;  /* 0x00000010080c723c */ /* 0x010fe6000000180c */
[----:B0-----:R-:W-:Y:S04]  /*529d0*/  STL.64 [R1+0x7600], R6 ;  /* 0x0076000601007387 */ /* 0x001fe80000100a00 */
[----:B------:R0:W-:Y:S02]  /*529e0*/  STL.64 [R1+0x75f8], R4 ;  /* 0x0075f80401007387 */ /* 0x0001e40000100a00 */
[----:B0-----:R-:W-:-:S02]  /*529f0*/  IMAD.MOV.U32 R4, RZ, RZ, R18 ;  /* 0x000000ffff047224 */ /* 0x001fc400078e0012 */
[----:B------:R-:W-:-:S05]  /*52a00*/  IMAD.MOV.U32 R5, RZ, RZ, R3 ;  /* 0x000000ffff057224 */ /* 0x000fca00078e0003 */
[----:B------:R0:W-:Y:S01]  /*52a10*/  STL.64 [R1+0x7768], R4 ;  /* 0x0077680401007387 */ /* 0x0001e20000100a00 */
[----:B------:R-:W-:Y:S02]  /*52a20*/  IMAD.MOV.U32 R3, RZ, RZ, R17 ;  /* 0x000000ffff037224 */ /* 0x000fe400078e0011 */
[----:B------:R-:W-:Y:S02]  /*52a30*/  IMAD.MOV.U32 R17, RZ, RZ, R0 ;  /* 0x000000ffff117224 */ /* 0x000fe400078e0000 */
[----:B------:R-:W-:Y:S01]  /*52a40*/  IMAD.MOV.U32 R0, RZ, RZ, R25 ;  /* 0x000000ffff007224 */ /* 0x000fe200078e0019 */
[----:B0-----:R-:W3:Y:S04]  /*52a50*/  LDL.LU.64 R4, [R1+0x490] ;  /* 0x0004900001047983 */ /* 0x001ee80000300a00 */
[----:B------:R-:W3:Y:S04]  /*52a60*/  LDL.LU.64 R6, [R1+0x498] ;  /* 0x0004980001067983 */ /* 0x000ee80000300a00 */
[----:B------:R0:W-:Y:S04]  /*52a70*/  STL.64 [R1+0x4d0], R12 ;  /* 0x0004d00c01007387 */ /* 0x0001e80000100a00 */
[----:B------:R-:W-:Y:S01]  /*52a80*/  STL.64 [R1+0x4d8], R14 ;  /* 0x0004d80e01007387 */ /* 0x000fe20000100a00 */
[----:B0-----:R-:W-:-:S02]  /*52a90*/  IMAD.MOV.U32 R12, RZ, RZ, R16 ;  /* 0x000000ffff0c7224 */ /* 0x001fc400078e0010 */
[----:B------:R-:W-:Y:S02]  /*52aa0*/  IMAD.MOV.U32 R16, RZ, RZ, R2 ;  /* 0x000000ffff107224 */ /* 0x000fe400078e0002 */
[----:B------:R-:W-:Y:S01]  /*52ab0*/  IMAD.MOV.U32 R2, RZ, RZ, R24 ;  /* 0x000000ffff027224 */ /* 0x000fe200078e0018 */
        /* <DEDUP_REMOVED lines=8> */
[----:B------:R-:W2:Y:S04]  /*52b40*/  LDL.LU.64 R22, [R1+0x77a8] ;  /* 0x0077a80001167983 */ /* 0x000ea80000300a00 */
[----:B------:R-:W2:-:S13]  /*52b50*/  LDL.LU.64 R20, [R1+0x77a0] ;  /* 0x0077a00001147983 */ /* 0x000e9a0000300a00 */
[----:B------:R-:W-:Y:S04]  /*52b60*/  STL.64 [R1+0x4b0], R24 ;  /* 0x0004b01801007387 */ /* 0x000fe80000100a00 */
[----:B------:R0:W-:Y:S04]  /*52b70*/  STL.64 [R1+0x4b8], R26 ;  /* 0x0004b81a01007387 */ /* 0x0001e80000100a00 */
[----:B0-----:R-:W4:Y:S04]  /*52b80*/  LDL.LU.64 R26, [R1+0x7798] ;  /* 0x00779800011a7983 */ /* 0x001f280000300a00 */
[----:B------:R-:W2:Y:S02]  /*52b90*/  LDL.LU.64 R24, [R1+0x7790] ;  /* 0x0077900001187983 */ /* 0x000ea40000300a00 */
[----:B--2---:R-:W-:-:S15]  /*52ba0*/  HMMA.16816.F32 R20, R8, R24, R20 ;  /* 0x000000180814723c */ /* 0x004fde0000001814 */
[----:B------:R-:W-:-:S04]  /*52bb0*/  NOP ;  /* 0x0000000000007918 */ /* 0x000fc80000000000 */
[----:B------:R0:W-:Y:S04]  /*52bc0*/  STL.64 [R1+0x4a0], R20 ;  /* 0x0004a01401007387 */ /* 0x0001e80000100a00 */
[----:B------:R-:W-:Y:S04]  /*52bd0*/  STL.64 [R1+0x4a8], R22 ;  /* 0x0004a81601007387 */ /* 0x000fe80000100a00 */
[----:B0-----:R-:W3:Y:S04]  /*52be0*/  LDL.LU.64 R20, [R1+0x7788] ;  /* 0x0077880001147983 */ /* 0x001ee80000300a00 */
[----:B----4-:R-:W-:Y:S04]  /*52bf0*/  STL.64 [R1+0x7718], R26 ;  /* 0x0077181a01007387 */ /* 0x010fe80000100a00 */
[----:B------:R0:W-:Y:S04]  /*52c00*/  STL.64 [R1+0x7710], R24 ;  /* 0x0077101801007387 */ /* 0x0001e80000100a00 */
[----:B0-----:R-:W2:Y:S04]  /*52c10*/  LDL.64 R24, [R1] ;  /* 0x0000000001187983 */ /* 0x001ea80000100a00 */
[----:B--2---:R3:W-:Y:S02]  /*52c20*/  STL.64 [R1+0x7730], R24 ;  /* 0x0077301801007387 */ /* 0x0047e40000100a00 */
[----:B---3--:R-:W-:Y:S02]  /*52c30*/  HMMA.16816.F32 R24, R8, R20, R4 ;  /* 0x000000140818723c */ /* 0x008fe40000001804 */
[----:B------:R-:W2:Y:S04]  /*52c40*/  LDL.LU.64 R4, [R1+0x470] ;  /* 0x0004700001047983 */ /* 0x000ea80000300a00 */
[----:B------:R-:W3:-:S13]  /*52c50*/  LDL.LU.64 R6, [R1+0x478] ;  /* 0x0004780001067983 */ /* 0x000eda0000300a00 */
[----:B------:R-:W-:Y:S04]  /*52c60*/  STL.64 [R1+0x490], R24 ;  /* 0x0004901801007387 */ /* 0x000fe80000100a00 */
[----:B------:R-:W-:Y:S04]  /*52c70*/  STL.64 [R1+0x498], R26 ;  /* 0x0004981a01007387 */ /* 0x000fe80000100a00 */
[----:B---3--:R-:W-:Y:S04]  /*52c80*/  STL.64 [R1+0x7780], R6 ;  /* 0x0077800601007387 */ /* 0x008fe80000100a00 */
[----:B--2---:R0:W-:Y:S04]  /*52c90*/  STL.64 [R1+0x7778], R4 ;  /* 0x0077780401007387 */ /* 0x0041e80000100a00 */
[----:B0-----:R-:W2:Y:S04]  /*52ca0*/  LDL.LU.64 R4, [R1+0x480] ;  /* 0x0004800001047983 */ /* 0x001ea80000300a00 */
[----:B------:R-:W2:Y:S04]  /*52cb0*/  LDL.LU.64 R6, [R1+0x488] ;  /* 0x0004880001067983 */ /* 0x000ea80000300a00 */
[----:B------:R-:W3:Y:S04]  /*52cc0*/  LDL.LU.64 R24, [R1+0xc40] ;  /* 0x000c400001187983 */ /* 0x000ee80000300a00 */
[----:B------:R-:W4:Y:S04]  /*52cd0*/  LDL.LU.64 R26, [R1+0xc48] ;  /* 0x000c4800011a7983 */ /* 0x000f280000300a00 */
[----:B----4-:R-:W-:Y:S04]  /*52ce0*/  STL.64 [R1+0x7740], R26 ;  /* 0x0077401a01007387 */ /* 0x010fe80000100a00 */
[----:B---3--:R0:W-:Y:S02]  /*52cf0*/  STL.64 [R1+0x7738], R24 ;  /* 0x0077381801007387 */ /* 0x0081e40000100a00 */
[----:B0-----:R-:W-:-:S02]  /*52d00*/  IMAD.MOV.U32 R24, RZ, RZ, R12 ;  /* 0x000000ffff187224 */ /* 0x001fc400078e000c */
[----:B------:R-:W3:Y:S04]  /*52d10*/  LDL.LU.64 R12, [R1+0x520] ;  /* 0x00052000010c7983 */ /* 0x000ee80000300a00 */
[----:B------:R-:W3:Y:S04]  /*52d20*/  LDL.LU.64 R14, [R1+0x528] ;  /* 0x00052800010e7983 */ /* 0x000ee80000300a00 */
[----:B------:R0:W-:Y:S04]  /*52d30*/  STL.64 [R1+0x7708], R20 ;  /* 0x0077081401007387 */ /* 0x0001e80000100a00 */
[----:B0-----:R-:W4:Y:S04]  /*52d40*/  LDL.LU.64 R20, [R1+0xa50] ;  /* 0x000a500001147983 */ /* 0x001f280000300a00 */
[----:B------:R-:W3:Y:S01]  /*52d50*/  LDL.LU.64 R22, [R1+0xa58] ;  /* 0x000a580001167983 */ /* 0x000ee20000300a00 */
[C---:B--2---:R-:W-:Y:S03]  /*52d60*/  HMMA.16816.F32 R16, R8.reuse, R16, R4 ;  /* 0x000000100810723c */ /* 0x044fe60000001804 */
[----:B---3--:R-:W-:Y:S04]  /*52d70*/  STL.64 [R1+0x7728], R22 ;  /* 0x0077281601007387 */ /* 0x008fe80000100a00 */
[----:B----4-:R0:W-:Y:S04]  /*52d80*/  STL.64 [R1+0x7720], R20 ;  /* 0x0077201401007387 */ /* 0x0101e80000100a00 */
[----:B0-----:R-:W2:Y:S04]  /*52d90*/  LDL.LU.64 R20, [R1+0xb40] ;  /* 0x000b400001147983 */ /* 0x001ea80000300a00 */
[----:B------:R-:W3:Y:S04]  /*52da0*/  LDL.LU.64 R22, [R1+0xb48] ;  /* 0x000b480001167983 */ /* 0x000ee80000300a00 */
[----:B---3--:R-:W-:Y:S04]  /*52db0*/  STL.64 [R1+0x7750], R22 ;  /* 0x0077501601007387 */ /* 0x008fe80000100a00 */
[----:B--2---:R0:W-:Y:S04]  /*52dc0*/  STL.64 [R1+0x7748], R20 ;  /* 0x0077481401007387 */ /* 0x0041e80000100a00 */
[----:B0-----:R-:W2:Y:S04]  /*52dd0*/  LDL.LU.64 R20, [R1+0x450] ;  /* 0x0004500001147983 */ /* 0x001ea80000300a00 */
[----:B------:R-:W2:Y:S04]  /*52de0*/  LDL.LU.64 R22, [R1+0x458] ;  /* 0x0004580001167983 */ /* 0x000ea80000300a00 */
[----:B------:R-:W3:Y:S04]  /*52df0*/  LDL.LU.64 R6, [R1+0x7780] ;  /* 0x0077800001067983 */ /* 0x000ee80000300a00 */
[----:B------:R-:W3:Y:S04]  /*52e00*/  LDL.LU.64 R4, [R1+0x7778] ;  /* 0x0077780001047983 */ /* 0x000ee80000300a00 */
[----:B------:R0:W-:Y:S04]  /*52e10*/  STL.64 [R1+0x480], R16 ;  /* 0x0004801001007387 */ /* 0x0001e80000100a00 */
[----:B------:R-:W-:Y:S04]  /*52e20*/  STL.64 [R1+0x488], R18 ;  /* 0x0004881201007387 */ /* 0x000fe80000100a00 */
[----:B0-----:R-:W3:Y:S02]  /*52e30*/  LDL.LU.64 R16, [R1+0x7770] ;  /* 0x0077700001107983 */ /* 0x001ee40000300a00 */
[----:B---3--:R-:W-:-:S15]  /*52e40*/  HMMA.16816.F32 R4, R8, R16, R4 ;  /* 0x000000100804723c */ /* 0x008fde0000001804 */
[----:B------:R-:W-:-:S04]  /*52e50*/  NOP ;  /* 0x0000000000007918 */ /* 0x000fc80000000000 */
[----:B------:R0:W-:Y:S04]  /*52e60*/  STL.64 [R1+0x470], R4 ;  /* 0x0004700401007387 */ /* 0x0001e80000100a00 */
[----:B------:R-:W-:Y:S04]  /*52e70*/  STL.64 [R1+0x478], R6 ;  /* 0x0004780601007387 */ /* 0x000fe80000100a00 */
[----:B0-----:R-:W3:Y:S04]  /*52e80*/  LDL.LU.64 R4, [R1+0x7768] ;  /* 0x0077680001047983 */ /* 0x001ee80000300a00 */
[----:B------:R0:W-:Y:S04]  /*52e90*/  STL.64 [R1+0x7700], R16 ;  /* 0x0077001001007387 */ /* 0x0001e80000100a00 */
[----:B0-----:R-:W4:Y:S04]  /*52ea0*/  LDL.LU.64 R16, [R1+0x8a0] ;  /* 0x0008a00001107983 */ /* 0x001f280000300a00 */
[----:B------:R-:W4:Y:S01]  /*52eb0*/  LDL.LU.64 R18, [R1+0x8a8] ;  /* 0x0008a80001127983 */ /* 0x000f220000300a00 */
[----:B---3--:R-:W-:Y:S03]  /*52ec0*/  HMMA.16816.F32 R8, R8, R4, R12 ;  /* 0x000000040808723c */ /* 0x008fe6000000180c */
[----:B------:R-:W2:Y:S04]  /*52ed0*/  LDL.LU.64 R14, [R1+0x7760] ;  /* 0x00776000010e7983 */ /* 0x000ea80000300a00 */
[----:B------:R-:W2:Y:S01]  /*52ee0*/  LDL.LU.64 R12, [R1+0x7758] ;  /* 0x00775800010c7983 */ /* 0x000ea20000300a00 */
[----:B------:R-:W-:-:S11]  /*52ef0*/  IMAD.MOV.U32 R25, RZ, RZ, R3 ;  /* 0x000000ffff197224 */ /* 0x000fd600078e0003 */
[----:B------:R-:W-:Y:S04]  /*52f00*/  STL.64 [R1+0x2c0], R8 ;  /* 0x0002c00801007387 */ /* 0x000fe80000100a00 */
[----:B------:R-:W-:Y:S01]  /*52f10*/  STL.64 [R1+0x2c8], R10 ;  /* 0x0002c80a01007387 */ /* 0x000fe20000100a00 */
[----:B--2---:R-:W-:Y:S03]  /*52f20*/  HMMA.16816.F32 R24, R12, R24, R20 ;  /* 0x000000180c18723c */ /* 0x004fe60000001814 */
[----:B------:R-:W2:Y:S04]  /*52f30*/  LDL.LU.64 R22, [R1+0x7750] ;  /* 0x0077500001167983 */ /* 0x000ea80000300a00 */
[----:B------:R-:W2:-:S12]  /*52f40*/  LDL.LU.64 R20, [R1+0x7748] ;  /* 0x0077480001147983 */ /* 0x000e980000300a00 */
[----:B------:R-:W-:Y:S04]  /*52f50*/  STL.64 [R1+0x450], R24 ;  /* 0x0004501801007387 */ /* 0x000fe80000100a00 */
[----:B------:R0:W-:Y:S04]  /*52f60*/  STL.64 [R1+0x458], R26 ;  /* 0x0004581a01007387 */ /* 0x0001e80000100a00 */
[----:B0-----:R-:W3:Y:S04]  /*52f70*/  LDL.LU.64 R26, [R1+0x7740] ;  /* 0x00774000011a7983 */ /* 0x001ee80000300a00 */
[----:B------:R-:W3:Y:S01]  /*52f80*/  LDL.LU.64 R24, [R1+0x7738] ;  /* 0x0077380001187983 */ /* 0x000ee20000300a00 */
[----:B------:R-:W-:-:S02]  /*52f90*/  IMAD.MOV.U32 R8, RZ, RZ, R2 ;  /* 0x000000ffff087224 */ /* 0x000fc400078e0002 */
[----:B------:R-:W-:-:S07]  /*52fa0*/  IMAD.MOV.U32 R9, RZ, RZ, R0 ;  /* 0x000000ffff097224 */ /* 0x000fce00078e0000 */
[----:B---3--:R-:W-:Y:S01]  /*52fb0*/  HMMA.16816.F32 R8, R12, R8, R24 ;  /* 0x000000080c08723c */ /* 0x008fe20000001818 */
[----:B------:R-:W2:-:S15]  /*52fc0*/  LDL.LU.64 R24, [R1+0x7730] ;  /* 0x0077300001187983 */ /* 0x000e9e0000300a00 */
[----:B------:R-:W-:-:S03]  /*52fd0*/  NOP ;  /* 0x0000000000007918 */ /* 0x000fc60000000000 */
[----:B------:R0:W-:Y:S04]  /*52fe0*/  STL.64 [R1+0x440], R8 ;  /* 0x0004400801007387 */ /* 0x0001e80000100a00 */
[----:B------:R1:W-:Y:S04]  /*52ff0*/  STL.64 [R1+0x448], R10 ;  /* 0x0004480a01007387 */ /* 0x0003e80000100a00 */
[----:B0-----:R-:W3:Y:S04]  /*53000*/  LDL.LU.64 R8, [R1+0x6e0] ;  /* 0x0006e00001087983 */ /* 0x001ee80000300a00 */
[----:B-1----:R-:W3:Y:S01]  /*53010*/  LDL.LU.64 R10, [R1+0x6e8] ;  /* 0x0006e800010a7983 */ /* 0x002ee20000300a00 */
[----:B--2---:R-:W-:Y:S01]  /*53020*/  HMMA.16816.F32 R20, R12, R24, R20 ;  /* 0x000000180c14723c */ /* 0x004fe20000001814 */
[----:B------:R-:W-:-:S02]  /*53030*/  IMAD.MOV.U32 R2, RZ, RZ, R24 ;  /* 0x000000ffff027224 */ /* 0x000fc400078e0018 */
[----:B------:R-:W-:-:S15]  /*53040*/  IMAD.MOV.U32 R0, RZ, RZ, R25 ;  /* 0x000000ffff007224 */ /* 0x000fde00078e0019 */
[----:B------:R-:W-:Y:S01]  /*53050*/  NOP ;  /* 0x0000000000007918 */ /* 0x000fe20000000000 */
[----:B------:R-:W-:Y:S04]  /*53060*/  STL.64 [R1+0x430], R20 ;  /* 0x0004301401007387 */ /* 0x000fe80000100a00 */
[----:B------:R0:W-:Y:S04]  /*53070*/  STL.64 [R1+0x438], R22 ;  /* 0x0004381601007387 */ /* 0x0001e80000100a00 */
[----:B0-----:R-:W2:Y:S04]  /*53080*/  LDL.LU.64 R22, [R1+0x7728] ;  /* 0x0077280001167983 */ /* 0x001ea80000300a00 */
[----:B------:R-:W2:Y:S04]  /*53090*/  LDL.LU.64 R20, [R1+0x7720] ;  /* 0x0077200001147983 */ /* 0x000ea80000300a00 */
[----:B------:R-:W2:Y:S04]  /*530a0*/  LDL.LU.64 R26, [R1+0x7718] ;  /* 0x00771800011a7983 */ /* 0x000ea80000300a00 */
[----:B------:R-:W2:Y:S02]  /*530b0*/  LDL.LU.64 R24, [R1+0x7710] ;  /* 0x0077100001187983 */ /* 0x000ea40000300a00 */
[----:B--2---:R-:W-:-:S15]  /*530c0*/  HMMA.16816.F32 R20, R12, R24, R20 ;  /* 0x000000180c14723c */ /* 0x004fde0000001814 */
[----:B------:R-:W-:-:S04]  /*530d0*/  NOP ;  /* 0x0000000000007918 */ /* 0x000fc80000000000 */
[----:B------:R0:W-:Y:S04]  /*530e0*/  STL.64 [R1+0x420], R20 ;  /* 0x0004201401007387 */ /* 0x0001e80000100a00 */
[----:B------:R-:W-:Y:S04]  /*530f0*/  STL.64 [R1+0x428], R22 ;  /* 0x0004281601007387 */ /* 0x000fe80000100a00 */
[----:B0-----:R-:W2:Y:S04]  /*53100*/  LDL.LU.64 R20, [R1+0x7708] ;  /* 0x0077080001147983 */ /* 0x001ea80000300a00 */
[----:B------:R-:W-:Y:S04]  /*53110*/  STL.64 [R1+0x76a8], R26 ;  /* 0x0076a81a01007387 */ /* 0x000fe80000100a00 */
[----:B------:R0:W-:Y:S04]  /*53120*/  STL.64 [R1+0x76a0], R24 ;  /* 0x0076a01801007387 */ /* 0x0001e80000100a00 */
[----:B0-----:R-:W2:Y:S04]  /*53130*/  LDL.LU.64 R24, [R1+0x970] ;  /* 0x0009700001187983 */ /* 0x001ea80000300a00 */
[----:B------:R-:W2:Y:S02]  /*53140*/  LDL.LU.64 R26, [R1+0x978] ;  /* 0x00097800011a7983 */ /* 0x000ea40000300a00 */
[----:B--2---:R-:W-:Y:S02]  /*53150*/  HMMA.16816.F32 R24, R12, R20, R24 ;  /* 0x000000140c18723c */ /* 0x004fe40000001818 */
[----:B------:R-:W2:Y:S04]  /*53160*/  LDL.LU.64 R20, [R1+0x560] ;  /* 0x0005600001147983 */ /* 0x000ea80000300a00 */
[----:B------:R-:W2:-:S13]  /*53170*/  LDL.LU.64 R22, [R1+0x568] ;  /* 0x0005680001167983 */ /* 0x000e9a0000300a00 */
[----:B------:R0:W-:Y:S04]  /*53180*/  STL.64 [R1+0x410], R24 ;  /* 0x0004101801007387 */ /* 0x0001e80000100a00 */
[----:B------:R-:W-:Y:S01]  /*53190*/  STL.64 [R1+0x418], R26 ;  /* 0x0004181a01007387 */ /* 0x000fe20000100a00 */
[----:B0-----:R-:W-:Y:S02]  /*531a0*/  IMAD.MOV.U32 R24, RZ, RZ, R2 ;  /* 0x000000ffff187224 */ /* 0x001fe400078e0002 */
[----:B------:R-:W-:-:S05]  /*531b0*/  IMAD.MOV.U32 R25, RZ, RZ, R0 ;  /* 0x000000ffff197224 */ /* 0x000fca00078e0000 */
[----:B------:R0:W-:Y:S04]  /*531c0*/  STL.64 [R1+0x76c0], R24 ;  /* 0x0076c01801007387 */ /* 0x0001e80000100a00 */
[----:B0-----:R-:W4:Y:S02]  /*531d0*/  LDL.64 R24, [R1+0x40] ;  /* 0x0000400001187983 */ /* 0x001f240000100a00 */
[----:B----4-:R-:W-:Y:S01]  /*531e0*/  HMMA.16816.F32 R16, R12, R24, R16 ;  /* 0x000000180c10723c */ /* 0x010fe20000001810 */
[----:B------:R-:W-:-:S15]  /*531f0*/  IMAD.MOV.U32 R2, RZ, RZ, R24 ;  /* 0x000000ffff027224 */ /* 0x000fde00078e0018 */
[----:B------:R-:W-:-:S03]  /*53200*/  NOP ;  /* 0x0000000000007918 */ /* 0x000fc60000000000 */
[----:B------:R0:W-:Y:S04]  /*53210*/  STL.64 [R1+0x400], R16 ;  /* 0x0004001001007387 */ /* 0x0001e80000100a00 */
[----:B------:R-:W-:Y:S04]  /*53220*/  STL.64 [R1+0x408], R18 ;  /* 0x0004081201007387 */ /* 0x000fe80000100a00 */
[----:B0-----:R-:W3:Y:S01]  /*53230*/  LDL.LU.64 R16, [R1+0x7700] ;  /* 0x0077000001107983 */ /* 0x001ee20000300a00 */
[----:B------:R-:W-:-:S03]  /*53240*/  IMAD.MOV.U32 R0, RZ, RZ, R25 ;  /* 0x000000ffff007224 */ /* 0x000fc600078e0019 */
[----:B------:R-:W4:Y:S01]  /*53250*/  LDL.64 R24, [R1+0x10] ;  /* 0x0000100001187983 */ /* 0x000f220000100a00 */
[----:B---3--:R-:W-:Y:S03]  /*53260*/  HMMA.16816.F32 R8, R12, R16, R8 ;  /* 0x000000100c08723c */ /* 0x008fe60000001808 */
[----:B----4-:R0:W-:Y:S01]  /*53270*/  STL.64 [R1+0x76d8], R24 ;  /* 0x0076d81801007387 */ /* 0x0101e20000100a00 */
[----:B------:R-:W-:Y:S02]  /*53280*/  IMAD.MOV.U32 R28, RZ, RZ, R16 ;  /* 0x000000ffff1c7224 */ /* 0x000fe400078e0010 */
[----:B------:R-:W-:Y:S01]  /*53290*/  IMAD.MOV.U32 R3, RZ, RZ, R17 ;  /* 0x000000ffff037224 */ /* 0x000fe200078e0011 */
[----:B0-----:R-:W3:-:S12]  /*532a0*/  LDL.64 R24, [R1+0x20] ;  /* 0x0000200001187983 */ /* 0x001ed80000100a00 */
[----:B------:R0:W-:Y:S04]  /*532b0*/  STL.64 [R1+0x3f0], R8 ;  /* 0x0003f00801007387 */ /* 0x0001e80000100a00 */
[----:B------:R1:W-:Y:S04]  /*532c0*/  STL.64 [R1+0x3f8], R10 ;  /* 0x0003f80a01007387 */ /* 0x0003e80000100a00 */
[----:B------:R-:W4:Y:S04]  /*532d0*/  LDL.LU.64 R18, [R1+0x76f8] ;  /* 0x0076f80001127983 */ /* 0x000f280000300a00 */
[----:B------:R-:W4:Y:S04]  /*532e0*/  LDL.LU.64 R16, [R1+0x76f0] ;  /* 0x0076f00001107983 */ /* 0x000f280000300a00 */
[----:B0-----:R-:W3:Y:S04]  /*532f0*/  LDL.LU.64 R8, [R1+0x540] ;  /* 0x0005400001087983 */ /* 0x001ee80000300a00 */
[----:B-1----:R-:W3:Y:S01]  /*53300*/  LDL.LU.64 R10, [R1+0x548] ;  /* 0x00054800010a7983 */ /* 0x002ee20000300a00 */
[----:B--2---:R-:W-:Y:S03]  /*53310*/  HMMA.16816.F32 R12, R12, R4, R20 ;  /* 0x000000040c0c723c */ /* 0x004fe60000001814 */
[----:B---3--:R-:W-:Y:S04]  /*53320*/  STL.64 [R1+0x7678], R10 ;  /* 0x0076780a01007387 */ /* 0x008fe80000100a00 */
[----:B------:R0:W-:Y:S02]  /*53330*/  STL.64 [R1+0x7670], R8 ;  /* 0x0076700801007387 */ /* 0x0001e40000100a00 */
[----:B0-----:R-:W-:-:S02]  /*53340*/  IMAD.MOV.U32 R8, RZ, RZ, R2 ;  /* 0x000000ffff087224 */ /* 0x001fc400078e0002 */
[----:B------:R-:W-:-:S05]  /*53350*/  IMAD.MOV.U32 R9, RZ, RZ, R0 ;  /* 0x000000ffff097224 */ /* 0x000fca00078e0000 */
[----:B------:R0:W-:Y:S04]  /*53360*/  STL.64 [R1+0x7688], R8 ;  /* 0x0076880801007387 */ /* 0x0001e80000100a00 */
[----:B0-----:R-:W2:Y:S04]  /*53370*/  LDL.LU.64 R8, [R1+0x940] ;  /* 0x0009400001087983 */ /* 0x001ea80000300a00 */
[----:B------:R-:W3:Y:S04]  /*53380*/  LDL.LU.64 R10, [R1+0x948] ;  /* 0x00094800010a7983 */ /* 0x000ee80000300a00 */
[----:B------:R-:W-:Y:S04]  /*53390*/  STL.64 [R1+0x2a0], R12 ;  /* 0x0002a00c01007387 */ /* 0x000fe80000100a00 */
[----:B------:R-:W-:Y:S04]  /*533a0*/  STL.64 [R1+0x2a8], R14 ;  /* 0x0002a80e01007387 */ /* 0x000fe80000100a00 */
[----:B---3--:R-:W-:Y:S04]  /*533b0*/  STL.64 [R1+0x7698], R10 ;  /* 0x0076980a01007387 */ /* 0x008fe80000100a00 */
[----:B--2---:R0:W-:Y:S04]  /*533c0*/  STL.64 [R1+0x7690], R8 ;  /* 0x0076900801007387 */ /* 0x0041e80000100a00 */
[----:B0-----:R-:W2:Y:S04]  /*533d0*/  LDL.LU.64 R8, [R1+0xa20] ;  /* 0x000a200001087983 */ /* 0x001ea80000300a00 */
[----:B------:R-:W3:Y:S04]  /*533e0*/  LDL.LU.64 R10, [R1+0xa28] ;  /* 0x000a2800010a7983 */ /* 0x000ee80000300a00 */
        /* <DEDUP_REMOVED lines=10> */
[----:B0-----:R-:W4:Y:S04]  /*53490*/  LDL.LU.64 R8, [R1+0xd10] ;  /* 0x000d100001087983 */ /* 0x001f280000300a00 */
[----:B------:R-:W4:Y:S04]  /*534a0*/  LDL.LU.64 R10, [R1+0xd18] ;  /* 0x000d1800010a7983 */ /* 0x000f280000300a00 */
[----:B------:R0:W-:Y:S01]  /*534b0*/  STL.64 [R1+0x7680], R4 ;  /* 0x0076800401007387 */ /* 0x0001e20000100a00 */
[----:B------:R-:W-:-:S02]  /*534c0*/  IMAD.MOV.U32 R15, RZ, RZ, R24 ;  /* 0x000000ffff0f7224 */ /* 0x000fc400078e0018 */
[----:B------:R-:W-:Y:S01]  /*534d0*/  IMAD.MOV.U32 R14, RZ, RZ, R25 ;  /* 0x000000ffff0e7224 */ /* 0x000fe200078e0019 */
[----:B0-----:R-:W2:Y:S04]  /*534e0*/  LDL.LU.64 R4, [R1+0x880] ;  /* 0x0008800001047983 */ /* 0x001ea80000300a00 */
[----:B------:R-:W2:Y:S04]  /*534f0*/  LDL.LU.64 R6, [R1+0x888] ;  /* 0x0008880001067983 */ /* 0x000ea80000300a00 */
[----:B------:R-:W3:Y:S04]  /*53500*/  LDL.LU.64 R20, [R1+0x5a0] ;  /* 0x0005a00001147983 */ /* 0x000ee80000300a00 */
[----:B------:R-:W3:Y:S04]  /*53510*/  LDL.LU.64 R22, [R1+0x5a8] ;  /* 0x0005a80001167983 */ /* 0x000ee80000300a00 */
[----:B------:R-:W2:Y:S01]  /*53520*/  LDL.64 R12, [R1+0x50] ;  /* 0x00005000010c7983 */ /* 0x000ea20000100a00 */
[----:B----4-:R-:W-:-:S15]  /*53530*/  HMMA.16816.F32 R8, R16, R24, R8 ;  /* 0x000000181008723c */ /* 0x010fde0000001808 */
[----:B------:R-:W-:-:S04]  /*53540*/  NOP ;  /* 0x0000000000007918 */ /* 0x000fc80000000000 */
[----:B------:R-:W-:Y:S04]  /*53550*/  STL.64 [R1+0x290], R8 ;  /* 0x0002900801007387 */ /* 0x000fe80000100a00 */
[----:B------:R0:W-:Y:S04]  /*53560*/  STL.64 [R1+0x298], R10 ;  /* 0x0002980a01007387 */ /* 0x0001e80000100a00 */
[----:B0-----:R-:W4:Y:S04]  /*53570*/  LDL.LU.64 R10, [R1+0x76e8] ;  /* 0x0076e800010a7983 */ /* 0x001f280000300a00 */
[----:B------:R-:W4:Y:S04]  /*53580*/  LDL.LU.64 R8, [R1+0x76e0] ;  /* 0x0076e00001087983 */ /* 0x000f280000300a00 */
[----:B------:R-:W4:Y:S02]  /*53590*/  LDL.LU.64 R24, [R1+0x76d8] ;  /* 0x0076d80001187983 */ /* 0x000f240000300a00 */
[----:B----4-:R-:W-:Y:S01]  /*535a0*/  HMMA.16816.F32 R8, R16, R24, R8 ;  /* 0x000000181008723c */ /* 0x010fe20000001808 */
[----:B------:R-:W-:-:S02]  /*535b0*/  IMAD.MOV.U32 R2, RZ, RZ, R24 ;  /* 0x000000ffff027224 */ /* 0x000fc400078e0018 */
[----:B------:R-:W-:-:S15]  /*535c0*/  IMAD.MOV.U32 R0, RZ, RZ, R25 ;  /* 0x000000ffff007224 */ /* 0x000fde00078e0019 */
[----:B------:R-:W-:Y:S01]  /*535d0*/  NOP ;  /* 0x0000000000007918 */ /* 0x000fe20000000000 */
[----:B------:R-:W-:Y:S04]  /*535e0*/  STL.64 [R1+0x280], R8 ;  /* 0x0002800801007387 */ /* 0x000fe80000100a00 */
[----:B------:R0:W-:Y:S04]  /*535f0*/  STL.64 [R1+0x288], R10 ;  /* 0x0002880a01007387 */ /* 0x0001e80000100a00 */
[----:B0-----:R-:W4:Y:S04]  /*53600*/  LDL.LU.64 R10, [R1+0x76d0] ;  /* 0x0076d000010a7983 */ /* 0x001f280000300a00 */
[----:B------:R-:W4:Y:S04]  /*53610*/  LDL.LU.64 R8, [R1+0x76c8] ;  /* 0x0076c80001087983 */ /* 0x000f280000300a00 */
[----:B------:R-:W4:Y:S02]  /*53620*/  LDL.LU.64 R24, [R1+0x76c0] ;  /* 0x0076c00001187983 */ /* 0x000f240000300a00 */
[----:B----4-:R-:W-:Y:S02]  /*53630*/  HMMA.16816.F32 R24, R16, R24, R8 ;  /* 0x000000181018723c */ /* 0x010fe40000001808 */
[----:B------:R-:W4:Y:S04]  /*53640*/  LDL.LU.64 R10, [R1+0x76b8] ;  /* 0x0076b800010a7983 */ /* 0x000f280000300a00 */
[----:B------:R-:W4:-:S13]  /*53650*/  LDL.LU.64 R8, [R1+0x76b0] ;  /* 0x0076b00001087983 */ /* 0x000f1a0000300a00 */
[----:B------:R-:W-:Y:S04]  /*53660*/  STL.64 [R1+0x270], R24 ;  /* 0x0002701801007387 */ /* 0x000fe80000100a00 */
[----:B------:R0:W-:Y:S04]  /*53670*/  STL.64 [R1+0x278], R26 ;  /* 0x0002781a01007387 */ /* 0x0001e80000100a00 */
[----:B0-----:R-:W2:Y:S04]  /*53680*/  LDL.LU.64 R26, [R1+0x76a8] ;  /* 0x0076a800011a7983 */ /* 0x001ea80000300a00 */
[----:B------:R-:W4:Y:S02]  /*53690*/  LDL.LU.64 R24, [R1+0x76a0] ;  /* 0x0076a00001187983 */ /* 0x000f240000300a00 */
[----:B----4-:R-:W-:-:S15]  /*536a0*/  HMMA.16816.F32 R8, R16, R24, R8 ;  /* 0x000000181008723c */ /* 0x010fde0000001808 */
[----:B------:R-:W-:-:S04]  /*536b0*/  NOP ;  /* 0x0000000000007918 */ /* 0x000fc80000000000 */
[----:B------:R-:W-:Y:S04]  /*536c0*/  STL.64 [R1+0x260], R8 ;  /* 0x0002600801007387 */ /* 0x000fe80000100a00 */
[----:B------:R0:W-:Y:S04]  /*536d0*/  STL.64 [R1+0x268], R10 ;  /* 0x0002680a01007387 */ /* 0x0001e80000100a00 */
[----:B0-----:R-:W4:Y:S04]  /*536e0*/  LDL.LU.64 R10, [R1+0x7698] ;  /* 0x00769800010a7983 */ /* 0x001f280000300a00 */
[----:B------:R-:W4:Y:S04]  /*536f0*/  LDL.LU.64 R8, [R1+0x7690] ;  /* 0x0076900001087983 */ /* 0x000f280000300a00 */
[----:B--2---:R-:W-:Y:S04]  /*53700*/  STL.64 [R1+0x7648], R26 ;  /* 0x0076481a01007387 */ /* 0x004fe80000100a00 */
[----:B------:R-:W-:Y:S01]  /*53710*/  STL.64 [R1+0x7640], R24 ;  /* 0x0076401801007387 */ /* 0x000fe20000100a00 */
[----:B----4-:R-:W-:-:S15]  /*53720*/  HMMA.16816.F32 R8, R16, R12, R8 ;  /* 0x0000000c1008723c */ /* 0x010fde0000001808 */
[----:B------:R-:W-:-:S04]  /*53730*/  NOP ;  /* 0x0000000000007918 */ /* 0x000fc80000000000 */
[----:B------:R0:W-:Y:S04]  /*53740*/  STL.64 [R1+0x250], R8 ;  /* 0x0002500801007387 */ /* 0x0001e80000100a00 */
[----:B------:R-:W-:Y:S04]  /*53750*/  STL.64 [R1+0x258], R10 ;  /* 0x0002580a01007387 */ /* 0x000fe80000100a00 */
[----:B0-----:R-:W2:Y:S04]  /*53760*/  LDL.LU.64 R8, [R1+0x7688] ;  /* 0x0076880001087983 */ /* 0x001ea80000300a00 */
[----:B------:R0:W-:Y:S01]  /*53770*/  STL.64 [R1+0x7638], R12 ;  /* 0x0076380c01007387 */ /* 0x0001e20000100a00 */
[----:B------:R-:W-:-:S02]  /*53780*/  IMAD.MOV.U32 R24, RZ, RZ, R15 ;  /* 0x000000ffff187224 */ /* 0x000fc400078e000f */
[----:B------:R-:W-:Y:S02]  /*53790*/  IMAD.MOV.U32 R25, RZ, RZ, R14 ;  /* 0x000000ffff197224 */ /* 0x000fe400078e000e */
[----:B0-----:R-:W-:Y:S02]  /*537a0*/  IMAD.MOV.U32 R12, RZ, RZ, R28 ;  /* 0x000000ffff0c7224 */ /* 0x001fe400078e001c */
[----:B------:R-:W-:-:S07]  /*537b0*/  IMAD.MOV.U32 R13, RZ, RZ, R3 ;  /* 0x000000ffff0d7224 */ /* 0x000fce00078e0003 */
[C---:B---3--:R-:W-:Y:S08]  /*537c0*/  HMMA.16816.F32 R12, R16.reuse, R12, R20 ;  /* 0x0000000c100c723c */ /* 0x048ff00000001814 */
[----:B--2---:R-:W-:Y:S01]  /*537d0*/  HMMA.16816.F32 R8, R16, R8, R4 ;  /* 0x000000081008723c */ /* 0x004fe20000001804 */
[----:B------:R-:W2:-:S15]  /*537e0*/  LDL.LU.64 R4, [R1+0x7680] ;  /* 0x0076800001047983 */ /* 0x000e9e0000300a00 */
[----:B------:R-:W-:-:S03]  /*537f0*/  NOP ;  /* 0x0000000000007918 */ /* 0x000fc60000000000 */
[----:B------:R-:W-:Y:S04]  /*53800*/  STL.64 [R1+0x240], R8 ;  /* 0x0002400801007387 */ /* 0x000fe80000100a00 */
[----:B------:R0:W-:Y:S04]  /*53810*/  STL.64 [R1+0x248], R10 ;  /* 0x0002480a01007387 */ /* 0x0001e80000100a00 */
[----:B0-----:R-:W2:Y:S04]  /*53820*/  LDL.LU.64 R10, [R1+0x7678] ;  /* 0x00767800010a7983 */ /* 0x001ea80000300a00 */
[----:B------:R-:W2:Y:S04]  /*53830*/  LDL.LU.64 R8, [R1+0x7670] ;  /* 0x0076700001087983 */ /* 0x000ea80000300a00 */
[----:B------:R-:W3:Y:S04]  /*53840*/  LDL.LU.64 R22, [R1+0x7668] ;  /* 0x0076680001167983 */ /* 0x000ee80000300a00 */
[----:B------:R-:W3:Y:S04]  /*53850*/  LDL.LU.64 R20, [R1+0x7660] ;  /* 0x0076600001147983 */ /* 0x000ee80000300a00 */
[----:B------:R0:W-:Y:S04]  /*53860*/  STL.64 [R1+0x230], R12 ;  /* 0x0002300c01007387 */ /* 0x0001e80000100a00 */
[----:B------:R1:W-:Y:S04]  /*53870*/  STL.64 [R1+0x238], R14 ;  /* 0x0002380e01007387 */ /* 0x0003e80000100a00 */
[----:B0-----:R-:W4:Y:S04]  /*53880*/  LDL.LU.64 R12, [R1+0xbb0] ;  /* 0x000bb000010c7983 */ /* 0x001f280000300a00 */
[----:B-1----:R-:W3:Y:S01]  /*53890*/  LDL.LU.64 R14, [R1+0xbb8] ;  /* 0x000bb800010e7983 */ /* 0x002ee20000300a00 */
[----:B--2---:R-:W-:-:S15]  /*538a0*/  HMMA.16816.F32 R8, R16, R4, R8 ;  /* 0x000000041008723c */ /* 0x004fde0000001808 */
[----:B------:R-:W-:-:S04]  /*538b0*/  NOP ;  /* 0x0000000000007918 */ /* 0x000fc80000000000 */
[----:B------:R-:W-:Y:S04]  /*538c0*/  STL.64 [R1+0x100], R8 ;  /* 0x0001000801007387 */ /* 0x000fe80000100a00 */
[----:B------:R-:W-:Y:S04]  /*538d0*/  STL.64 [R1+0x108], R10 ;  /* 0x0001080a01007387 */ /* 0x000fe80000100a00 */
[----:B---3--:R-:W-:Y:S04]  /*538e0*/  STL.64 [R1+0x7658], R14 ;  /* 0x0076580e01007387 */ /* 0x008fe80000100a00 */
[----:B----4-:R0:W-:Y:S04]  /*538f0*/  STL.64 [R1+0x7650], R12 ;  /* 0x0076500c01007387 */ /* 0x0101e80000100a00 */
[----:B0-----:R-:W2:Y:S04]  /*53900*/  LDL.LU.64 R12, [R1+0xcb0] ;  /* 0x000cb000010c7983 */ /* 0x001ea80000300a00 */
[----:B------:R-:W2:Y:S04]  /*53910*/  LDL.LU.64 R14, [R1+0xcb8] ;  /* 0x000cb800010e7983 */ /* 0x000ea80000300a00 */
[----:B------:R0:W-:Y:S04]  /*53920*/  STL.64 [R1+0x7610], R4 ;  /* 0x0076100401007387 */ /* 0x0001e80000100a00 */
[----:B0-----:R-:W3:Y:S04]  /*53930*/  LDL.64 R4, [R1+0x30] ;  /* 0x0000300001047983 */ /* 0x001ee80000100a00 */
[----:B---3--:R0:W-:Y:S04]  /*53940*/  STL.64 [R1+0x7628], R4 ;  /* 0x0076280401007387 */ /* 0x0081e80000100a00 */
[----:B0-----:R-:W3:Y:S04]  /*53950*/  LDL.64 R4, [R1] ;  /* 0x0000000001047983 */ /* 0x001ee80000100a00 */
[----:B------:R-:W4:Y:S04]  /*53960*/  LDL.LU.64 R8, [R1+0x9b0] ;  /* 0x0009b00001087983 */ /* 0x000f280000300a00 */
[----:B------:R-:W2:Y:S04]  /*53970*/  LDL.LU.64 R10, [R1+0x9b8] ;  /* 0x0009b800010a7983 */ /* 0x000ea80000300a00 */
[----:B--2---:R-:W-:Y:S04]  /*53980*/  STL.64 [R1+0x75b8], R10 ;  /* 0x0075b80a01007387 */ /* 0x004fe80000100a00 */
[----:B----4-:R0:W-:Y:S04]  /*53990*/  STL.64 [R1+0x75b0], R8 ;  /* 0x0075b00801007387 */ /* 0x0101e80000100a00 */
[----:B0-----:R-:W2:Y:S04]  /*539a0*/  LDL.LU.64 R8, [R1+0xa90] ;  /* 0x000a900001087983 */ /* 0x001ea80000300a00 */
[----:B------:R-:W4:Y:S04]  /*539b0*/  LDL.LU.64 R10, [R1+0xa98] ;  /* 0x000a9800010a7983 */ /* 0x000f280000300a00 */
[----:B----4-:R-:W-:Y:S04]  /*539c0*/  STL.64 [R1+0x75c8], R10 ;  /* 0x0075c80a01007387 */ /* 0x010fe80000100a00 */
[----:B--2---:R-:W-:Y:S04]  /*539d0*/  STL.64 [R1+0x75c0], R8 ;  /* 0x0075c00801007387 */ /* 0x004fe80000100a00 */
[----:B------:R-:W2:Y:S01]  /*539e0*/  LDL.64 R16, [R1+0x40] ;  /* 0x0000400001107983 */ /* 0x000ea20000100a00 */
[----:B------:R-:W-:Y:S03]  /*539f0*/  HMMA.16816.F32 R24, R20, R24, R12 ;  /* 0x000000181418723c */ /* 0x000fe6000000180c */
[----:B--2---:R0:W-:Y:S04]  /*53a00*/  STL.64 [R1+0x7630], R16 ;  /* 0x0076301001007387 */ /* 0x0041e80000100a00 */
[----:B0-----:R-:W2:Y:S04]  /*53a10*/  LDL.LU.64 R16, [R1+0xab0] ;  /* 0x000ab00001107983 */ /* 0x001ea80000300a00 */
[----:B------:R-:W2:Y:S04]  /*53a20*/  LDL.LU.64 R18, [R1+0xab8] ;  /* 0x000ab80001127983 */ /* 0x000ea80000300a00 */
[----:B------:R-:W4:Y:S04]  /*53a30*/  LDL.LU.64 R14, [R1+0x7658] ;  /* 0x00765800010e7983 */ /* 0x000f280000300a00 */
[----:B------:R-:W4:Y:S01]  /*53a40*/  LDL.LU.64 R12, [R1+0x7650] ;  /* 0x00765000010c7983 */ /* 0x000f220000300a00 */
[----:B------:R-:W-:-:S02]  /*53a50*/  IMAD.MOV.U32 R8, RZ, RZ, R2 ;  /* 0x000000ffff087224 */ /* 0x000fc400078e0002 */
[----:B------:R-:W-:Y:S01]  /*53a60*/  IMAD.MOV.U32 R9, RZ, RZ, R0 ;  /* 0x000000ffff097224 */ /* 0x000fe200078e0000 */
[----:B------:R-:W-:Y:S04]  /*53a70*/  STL.64 [R1+0xf0], R24 ;  /* 0x0000f01801007387 */ /* 0x000fe80000100a00 */
[----:B------:R0:W-:Y:S04]  /*53a80*/  STL.64 [R1+0xf8], R26 ;  /* 0x0000f81a01007387 */ /* 0x0001e80000100a00 */
[----:B0-----:R-:W2:Y:S04]  /*53a90*/  LDL.LU.64 R26, [R1+0x7648] ;  /* 0x00764800011a7983 */ /* 0x001ea80000300a00 */
[----:B------:R-:W2:Y:S01]  /*53aa0*/  LDL.LU.64 R24, [R1+0x7640] ;  /* 0x0076400001187983 */ /* 0x000ea20000300a00 */
[----:B----4-:R-:W-:-:S15]  /*53ab0*/  HMMA.16816.F32 R12, R20, R8, R12 ;  /* 0x00000008140c723c */ /* 0x010fde000000180c */
[----:B------:R-:W-:-:S04]  /*53ac0*/  NOP ;  /* 0x0000000000007918 */ /* 0x000fc80000000000 */
[----:B------:R0:W-:Y:S04]  /*53ad0*/  STL.64 [R1+0xe0], R12 ;  /* 0x0000e00c01007387 */ /* 0x0001e80000100a00 */
[----:B------:R1:W-:Y:S04]  /*53ae0*/  STL.64 [R1+0xe8], R14 ;  /* 0x0000e80e01007387 */ /* 0x0003e80000100a00 */
[----:B0-----:R-:W4:Y:S04]  /*53af0*/  LDL.LU.64 R12, [R1+0x9d0] ;  /* 0x0009d000010c7983 */ /* 0x001f280000300a00 */
[----:B-1----:R-:W4:Y:S04]  /*53b00*/  LDL.LU.64 R14, [R1+0x9d8] ;  /* 0x0009d800010e7983 */ /* 0x002f280000300a00 */
[----:B------:R0:W-:Y:S04]  /*53b10*/  STL.64 [R1+0x75e0], R8 ;  /* 0x0075e00801007387 */ /* 0x0001e80000100a00 */
[----:B0-----:R-:W2:Y:S01]  /*53b20*/  LDL.64 R8, [R1+0x20] ;  /* 0x0000200001087983 */ /* 0x001ea20000100a00 */
[----:B---3--:R-:W-:-:S02]  /*53b30*/  IMAD.MOV.U32 R3, RZ, RZ, R4 ;  /* 0x000000ffff037224 */ /* 0x008fc400078e0004 */
[----:B------:R-:W-:Y:S01]  /*53b40*/  IMAD.MOV.U32 R2, RZ, RZ, R5 ;  /* 0x000000ffff027224 */ /* 0x000fe200078e0005 */
[----:B--2---:R0:W-:Y:S02]  /*53b50*/  STL.64 [R1+0x7608], R8 ;  /* 0x0076080801007387 */ /* 0x0041e40000100a00 */
[----:B0-----:R-:W-:-:S15]  /*53b60*/  HMMA.16816.F32 R8, R20, R4, R16 ;  /* 0x000000041408723c */ /* 0x001fde0000001810 */
[----:B------:R-:W-:-:S04]  /*53b70*/  NOP ;  /* 0x0000000000007918 */ /* 0x000fc80000000000 */
[----:B------:R0:W-:Y:S04]  /*53b80*/  STL.64 [R1+0xd0], R8 ;  /* 0x0000d00801007387 */ /* 0x0001e80000100a00 */
[----:B------:R1:W-:Y:S04]  /*53b90*/  STL.64 [R1+0xd8], R10 ;  /* 0x0000d80a01007387 */ /* 0x0003e80000100a00 */
[----:B------:R-:W2:Y:S04]  /*53ba0*/  LDL.LU.64 R16, [R1+0x8f0] ;  /* 0x0008f00001107983 */ /* 0x000ea80000300a00 */
[----:B------:R-:W2:Y:S04]  /*53bb0*/  LDL.LU.64 R18, [R1+0x8f8] ;  /* 0x0008f80001127983 */ /* 0x000ea80000300a00 */
[----:B------:R-:W3:Y:S04]  /*53bc0*/  LDL.LU.64 R4, [R1+0x720] ;  /* 0x0007200001047983 */ /* 0x000ee80000300a00 */
[----:B------:R-:W3:Y:S04]  /*53bd0*/  LDL.LU.64 R6, [R1+0x728] ;  /* 0x0007280001067983 */ /* 0x000ee80000300a00 */
[----:B0-----:R-:W2:Y:S04]  /*53be0*/  LDL.LU.64 R8, [R1+0x510] ;  /* 0x0005100001087983 */ /* 0x001ea80000300a00 */
[----:B-1----:R-:W2:Y:S01]  /*53bf0*/  LDL.LU.64 R10, [R1+0x518] ;  /* 0x00051800010a7983 */ /* 0x002ea20000300a00 */
[C---:B----4-:R-:W-:Y:S03]  /*53c00*/  HMMA.16816.F32 R12, R20.reuse, R24, R12 ;  /* 0x00000018140c723c */ /* 0x050fe6000000180c */
[----:B--2---:R-:W-:Y:S04]  /*53c10*/  STL.64 [R1+0x7620], R10 ;  /* 0x0076200a01007387 */ /* 0x004fe80000100a00 */
[----:B------:R0:W-:Y:S04]  /*53c20*/  STL.64 [R1+0x7618], R8 ;  /* 0x0076180801007387 */ /* 0x0001e80000100a00 */
[----:B0-----:R-:W2:Y:S04]  /*53c30*/  LDL.LU.64 R8, [R1+0x570] ;  /* 0x0005700001087983 */ /* 0x001ea80000300a00 */
[----:B------:R-:W2:Y:S04]  /*53c40*/  LDL.LU.64 R10, [R1+0x578] ;  /* 0x00057800010a7983 */ /* 0x000ea80000300a00 */
[----:B------:R0:W-:Y:S04]  /*53c50*/  STL.64 [R1+0xc0], R12 ;  /* 0x0000c00c01007387 */ /* 0x0001e80000100a00 */
[----:B------:R-:W-:Y:S04]  /*53c60*/  STL.64 [R1+0xc8], R14 ;  /* 0x0000c80e01007387 */ /* 0x000fe80000100a00 */
[----:B0-----:R-:W4:Y:S04]  /*53c70*/  LDL.LU.64 R12, [R1+0x7638] ;  /* 0x00763800010c7983 */ /* 0x001f280000300a00 */
[----:B------:R-:W-:Y:S04]  /*53c80*/  STL.64 [R1+0x75d8], R26 ;  /* 0x0075d81a01007387 */ /* 0x000fe80000100a00 */
[----:B------:R0:W-:Y:S04]  /*53c90*/  STL.64 [R1+0x75d0], R24 ;  /* 0x0075d01801007387 */ /* 0x0001e80000100a00 */
[----:B0-----:R-:W2:Y:S04]  /*53ca0*/  LDL.LU.64 R24, [R1+0xb90] ;  /* 0x000b900001187983 */ /* 0x001ea80000300a00 */
[----:B------:R-:W2:Y:S01]  /*53cb0*/  LDL.LU.64 R26, [R1+0xb98] ;  /* 0x000b9800011a7983 */ /* 0x000ea20000300a00 */
[C---:B----4-:R-:W-:Y:S03]  /*53cc0*/  HMMA.16816.F32 R16, R20.reuse, R12, R16 ;  /* 0x0000000c1410723c */ /* 0x050fe60000001810 */
[----:B--2---:R-:W-:Y:S04]  /*53cd0*/  STL.64 [R1+0x75f0], R26 ;  /* 0x0075f01a01007387 */ /* 0x004fe80000100a00 */
[----:B------:R0:W-:Y:S04]  /*53ce0*/  STL.64 [R1+0x75e8], R24 ;  /* 0x0075e81801007387 */ /* 0x0001e80000100a00 */
        /* <DEDUP_REMOVED lines=8> */
[----:B------:R-:W-:Y:S04]  /*53d70*/  STL.64 [R1+0x3d8], R6 ;  /* 0x0003d80601007387 */ /* 0x000fe80000100a00 */
[----:B0-----:R-:W3:Y:S02]  /*53d80*/  LDL.LU.64 R4, [R1+0x7628] ;  /* 0x0076280001047983 */ /* 0x001ee40000300a00 */
[----:B---3--:R-:W-:Y:S01]  /*53d90*/  HMMA.16816.F32 R8, R20, R4, R8 ;  /* 0x000000041408723c */ /* 0x008fe20000001808 */
[----:B------:R-:W-:-:S02]  /*53da0*/  IMAD.MOV.U32 R14, RZ, RZ, R4 ;  /* 0x000000ffff0e7224 */ /* 0x000fc400078e0004 */
[----:B------:R-:W-:-:S15]  /*53db0*/  IMAD.MOV.U32 R0, RZ, RZ, R5 ;  /* 0x000000ffff007224 */ /* 0x000fde00078e0005 */
[----:B------:R-:W-:Y:S01]  /*53dc0*/  NOP ;  /* 0x0000000000007918 */ /* 0x000fe20000000000 */
[----:B------:R-:W-:Y:S04]  /*53dd0*/  STL.64 [R1+0x5a0], R8 ;  /* 0x0005a00801007387 */ /* 0x000fe80000100a00 */
[----:B------:R0:W-:Y:S04]  /*53de0*/  STL.64 [R1+0x5a8], R10 ;  /* 0x0005a80a01007387 */ /* 0x0001e80000100a00 */
[----:B0-----:R-:W3:Y:S04]  /*53df0*/  LDL.LU.64 R10, [R1+0x7620] ;  /* 0x00762000010a7983 */ /* 0x001ee80000300a00 */
[----:B------:R-:W3:Y:S04]  /*53e00*/  LDL.LU.64 R8, [R1+0x7618] ;  /* 0x0076180001087983 */ /* 0x000ee80000300a00 */
[----:B------:R-:W3:Y:S02]  /*53e10*/  LDL.LU.64 R4, [R1+0x7610] ;  /* 0x0076100001047983 */ /* 0x000ee40000300a00 */
[----:B---3--:R-:W-:Y:S02]  /*53e20*/  HMMA.16816.F32 R20, R20, R4, R8 ;  /* 0x000000041414723c */ /* 0x008fe40000001808 */
[----:B------:R-:W2:Y:S04]  /*53e30*/  LDL.LU.64 R8, [R1+0x7608] ;  /* 0x0076080001087983 */ /* 0x000ea80000300a00 */
[----:B------:R-:W2:Y:S04]  /*53e40*/  LDL.LU.64 R6, [R1+0x7600] ;  /* 0x0076000001067983 */ /* 0x000ea80000300a00 */
[----:B------:R-:W2:Y:S09]  /*53e50*/  LDL.LU.64 R4, [R1+0x75f8] ;  /* 0x0075f80001047983 */ /* 0x000eb20000300a00 */
[----:B------:R0:W-:Y:S04]  /*53e60*/  STL.64 [R1+0x590], R20 ;  /* 0x0005901401007387 */ /* 0x0001e80000100a00 */
[----:B------:R-:W-:Y:S01]  /*53e70*/  STL.64 [R1+0x598], R22 ;  /* 0x0005981601007387 */ /* 0x000fe20000100a00 */
[----:B0-----:R-:W-:-:S02]  /*53e80*/  IMAD.MOV.U32 R20, RZ, RZ, R3 ;  /* 0x000000ffff147224 */ /* 0x001fc400078e0003 */
[----:B------:R-:W-:Y:S01]  /*53e90*/  IMAD.MOV.U32 R21, RZ, RZ, R2 ;  /* 0x000000ffff157224 */ /* 0x000fe200078e0002 */
[----:B--2---:R-:W-:Y:S01]  /*53ea0*/  HMMA.16816.F32 R24, R4, R8, R24 ;  /* 0x000000080418723c */ /* 0x004fe20000001818 */
[----:B------:R-:W-:Y:S02]  /*53eb0*/  IMAD.MOV.U32 R3, RZ, RZ, R8 ;  /* 0x000000ffff037224 */ /* 0x000fe400078e0008 */
[----:B------:R-:W-:-:S15]  /*53ec0*/  IMAD.MOV.U32 R2, RZ, RZ, R9 ;  /* 0x000000ffff027224 */ /* 0x000fde00078e0009 */
[----:B------:R-:W-:Y:S01]  /*53ed0*/  NOP ;  /* 0x0000000000007918 */ /* 0x000fe20000000000 */
[----:B------:R-:W-:Y:S04]  /*53ee0*/  STL.64 [R1+0x720], R24 ;  /* 0x0007201801007387 */ /* 0x000fe80000100a00 */
[----:B------:R0:W-:Y:S04]  /*53ef0*/  STL.64 [R1+0x728], R26 ;  /* 0x0007281a01007387 */ /* 0x0001e80000100a00 */
[----:B0-----:R-:W2:Y:S04]  /*53f00*/  LDL.LU.64 R26, [R1+0x75f0] ;  /* 0x0075f000011a7983 */ /* 0x001ea80000300a00 */
[----:B------:R-:W2:Y:S04]  /*53f10*/  LDL.LU.64 R24, [R1+0x75e8] ;  /* 0x0075e80001187983 */ /* 0x000ea80000300a00 */
[----:B------:R-:W2:Y:S02]  /*53f20*/  LDL.LU.64 R8, [R1+0x75e0] ;  /* 0x0075e00001087983 */ /* 0x000ea40000300a00 */
[----:B--2---:R-:W-:Y:S02]  /*53f30*/  HMMA.16816.F32 R8, R4, R8, R24 ;  /* 0x000000080408723c */ /* 0x004fe40000001818 */
[----:B------:R-:W2:Y:S04]  /*53f40*/  LDL.LU.64 R26, [R1+0x75d8] ;  /* 0x0075d800011a7983 */ /* 0x000ea80000300a00 */
[----:B------:R-:W3:-:S13]  /*53f50*/  LDL.LU.64 R24, [R1+0x75d0] ;  /* 0x0075d00001187983 */ /* 0x000eda0000300a00 */
[----:B------:R-:W-:Y:S04]  /*53f60*/  STL.64 [R1+0x710], R8 ;  /* 0x0007100801007387 */ /* 0x000fe80000100a00 */
[----:B------:R0:W-:Y:S04]  /*53f70*/  STL.64 [R1+0x718], R10 ;  /* 0x0007180a01007387 */ /* 0x0001e80000100a00 */
[----:B0-----:R-:W4:Y:S04]  /*53f80*/  LDL.LU.64 R10, [R1+0x75c8] ;  /* 0x0075c800010a7983 */ /* 0x001f280000300a00 */
[----:B------:R-:W4:Y:S02]  /*53f90*/  LDL.LU.64 R8, [R1+0x75c0] ;  /* 0x0075c00001087983 */ /* 0x000f240000300a00 */
[----:B----4-:R-:W-:Y:S02]  /*53fa0*/  HMMA.16816.F32 R20, R4, R20, R8 ;  /* 0x000000140414723c */ /* 0x010fe40000001808 */
[----:B------:R-:W4:Y:S04]  /*53fb0*/  LDL.LU.64 R10, [R1+0x75b8] ;  /* 0x0075b800010a7983 */ /* 0x000f280000300a00 */
[----:B------:R-:W4:-:S13]  /*53fc0*/  LDL.LU.64 R8, [R1+0x75b0] ;  /* 0x0075b00001087983 */ /* 0x000f1a0000300a00 */
[----:B------:R-:W-:Y:S04]  /*53fd0*/  STL.64 [R1+0x700], R20 ;  /* 0x0007001401007387 */ /* 0x000fe80000100a00 */
[----:B------:R-:W-:Y:S04]  /*53fe0*/  STL.64 [R1+0x708], R22 ;  /* 0x0007081601007387 */ /* 0x000fe80000100a00 */
[----:B--2---:R-:W-:Y:S04]  /*53ff0*/  STL.64 [R1+0x7558], R26 ;  /* 0x0075581a01007387 */ /* 0x004fe80000100a00 */
[----:B---3--:R0:W-:Y:S01]  /*54000*/  STL.64 [R1+0x7550], R24 ;  /* 0x0075501801007387 */ /* 0x0081e20000100a00 */
[----:B----4-:R-:W-:-:S15]  /*54010*/  HMMA.16816.F32 R8, R4, R24, R8 ;  /* 0x000000180408723c */ /* 0x010fde0000001808 */
[----:B------:R-:W-:-:S04]  /*54020*/  NOP ;  /* 0x0000000000007918 */ /* 0x000fc80000000000 */
[----:B------:R-:W-:Y:S04]  /*54030*/  STL.64 [R1+0x6f0], R8 ;  /* 0x0006f00801007387 */ /* 0x000fe80000100a00 */
[----:B------:R-:W-:Y:S04]  /*54040*/  STL.64 [R1+0x6f8], R10 ;  /* 0x0006f80a01007387 */ /* 0x000fe80000100a00 */
[----:B0-----:R-:W2:Y:S04]  /*54050*/  LDL.LU.64 R24, [R1+0x8e0] ;  /* 0x0008e00001187983 */ /* 0x001ea80000300a00 */
[----:B------:R-:W2:Y:S01]  /*54060*/  LDL.LU.64 R26, [R1+0x8e8] ;  /* 0x0008e800011a7983 */ /* 0x000ea20000300a00 */
[----:B------:R-:W-:-:S05]  /*54070*/  LOP3.LUT R23, R29, 0x40, RZ, 0x3c, !PT ;  /* 0x000000401d177812 */ /* 0x000fca00078e3cff */
[----:B------:R-:W0:Y:S04]  /*54080*/  LDSM.16.MT88.4 R8, [R23+UR5+0x200] ;  /* 0x000200051708783b */ /* 0x000e280008004200 */
[----:B0-----:R-:W-:Y:S04]  /*54090*/  STL.64 [R1+0x7598], R10 ;  /* 0x0075980a01007387 */ /* 0x001fe80000100a00 */
[----:B------:R0:W-:Y:S02]  /*540a0*/  STL.64 [R1+0x7590], R8 ;  /* 0x0075900801007387 */ /* 0x0001e40000100a00 */
[----:B0-----:R-:W-:-:S02]  /*540b0*/  IMAD.MOV.U32 R8, RZ, RZ, R14 ;  /* 0x000000ffff087224 */ /* 0x001fc400078e000e */
[----:B------:R-:W-:-:S05]  /*540c0*/  IMAD.MOV.U32 R9, RZ, RZ, R0 ;  /* 0x000000ffff097224 */ /* 0x000fca00078e0000 */
[----:B------:R0:W-:Y:S04]  /*540d0*/  STL.64 [R1+0x75a8], R8 ;  /* 0x0075a80801007387 */ /* 0x0001e80000100a00 */
[----:B0-----:R-:W3:Y:S04]  /*540e0*/  LDL.LU.64 R8, [R1+0x820] ;  /* 0x0008200001087983 */ /* 0x001ee80000300a00 */
[----:B------:R-:W3:Y:S01]  /*540f0*/  LDL.LU.64 R10, [R1+0x828] ;  /* 0x00082800010a7983 */ /* 0x000ee20000300a00 */
[----:B--2---:R-:W-:-:S15]  /*54100*/  HMMA.16816.F32 R24, R4, R12, R24 ;  /* 0x0000000c0418723c */ /* 0x004fde0000001818 */
[----:B------:R-:W-:-:S04]  /*54110*/  NOP ;  /* 0x0000000000007918 */ /* 0x000fc80000000000 */
[----:B------:R-:W-:Y:S04]  /*54120*/  STL.64 [R1+0x6e0], R24 ;  /* 0x0006e01801007387 */ /* 0x000fe80000100a00 */
[----:B------:R0:W-:Y:S02]  /*54130*/  STL.64 [R1+0x6e8], R26 ;  /* 0x0006e81a01007387 */ /* 0x0001e40000100a00 */
[----:B0-----:R-:W-:Y:S02]  /*54140*/  IMAD.MOV.U32 R27, RZ, RZ, R12 ;  /* 0x000000ffff1b7224 */ /* 0x001fe400078e000c */
[----:B------:R-:W-:Y:S02]  /*54150*/  IMAD.MOV.U32 R26, RZ, RZ, R13 ;  /* 0x000000ffff1a7224 */ /* 0x000fe400078e000d */
[----:B------:R-:W0:Y:S04]  /*54160*/  LDSM.16.MT88.4 R12, [R23+UR5+0x280] ;  /* 0x00028005170c783b */ /* 0x000e280008004200 */
[----:B0-----:R-:W-:Y:S04]  /*54170*/  STL.64 [R1+0x7518], R14 ;  /* 0x0075180e01007387 */ /* 0x001fe80000100a00 */
[----:B------:R0:W-:Y:S04]  /*54180*/  STL.64 [R1+0x7510], R12 ;  /* 0x0075100c01007387 */ /* 0x0001e80000100a00 */
[----:B0-----:R-:W2:Y:S01]  /*54190*/  LDL.LU.64 R12, [R1+0x60] ;  /* 0x00006000010c7983 */ /* 0x001ea20000300a00 */
[----:B---3--:R-:W-:Y:S01]  /*541a0*/  HMMA.16816.F32 R8, R4, R16, R8 ;  /* 0x000000100408723c */ /* 0x008fe20000001808 */
[----:B------:R-:W-:-:S02]  /*541b0*/  IMAD.MOV.U32 R0, RZ, RZ, R16 ;  /* 0x000000ffff007224 */ /* 0x000fc400078e0010 */
[----:B------:R-:W-:Y:S02]  /*541c0*/  IMAD.MOV.U32 R28, RZ, RZ, R17 ;  /* 0x000000ffff1c7224 */ /* 0x000fe400078e0011 */
[----:B------:R-:W0:Y:S04]  /*541d0*/  LDSM.16.MT88.4 R16, [R23+UR5+0x300] ;  /* 0x000300051710783b */ /* 0x000e280008004200 */
[----:B------:R-:W1:Y:S04]  /*541e0*/  LDSM.16.MT88.4 R20, [R23+UR5+0x380] ;  /* 0x000380051714783b */ /* 0x000e680008004200 */
[----:B--2---:R2:W-:Y:S04]  /*541f0*/  STL.64 [R1+0x75a0], R12 ;  /* 0x0075a00c01007387 */ /* 0x0045e80000100a00 */
[----:B--2---:R-:W2:Y:S04]  /*54200*/  LDL.LU.64 R12, [R1+0x6c0] ;  /* 0x0006c000010c7983 */ /* 0x004ea80000300a00 */
[----:B------:R-:W2:Y:S04]  /*54210*/  LDL.LU.64 R14, [R1+0x6c8] ;  /* 0x0006c800010e7983 */ /* 0x000ea80000300a00 */
[----:B------:R3:W-:Y:S04]  /*54220*/  STL.64 [R1+0x6d0], R8 ;  /* 0x0006d00801007387 */ /* 0x0007e80000100a00 */
[----:B------:R2:W-:Y:S04]  /*54230*/  STL.64 [R1+0x6d8], R10 ;  /* 0x0006d80a01007387 */ /* 0x0005e80000100a00 */
[----:B---3--:R-:W2:Y:S04]  /*54240*/  LDL.LU.64 R8, [R1+0x75a8] ;  /* 0x0075a80001087983 */ /* 0x008ea80000300a00 */
[----:B------:R-:W3:Y:S01]  /*54250*/  LDL.64 R24, [R1] ;  /* 0x0000000001187983 */ /* 0x000ee20000100a00 */
[C---:B--2---:R-:W-:Y:S03]  /*54260*/  HMMA.16816.F32 R8, R4.reuse, R8, R12 ;  /* 0x000000080408723c */ /* 0x044fe6000000180c */
[----:B---3--:R-:W-:Y:S04]  /*54270*/  STL.64 [R1+0x7570], R24 ;  /* 0x0075701801007387 */ /* 0x008fe80000100a00 */
[----:B0-----:R-:W-:Y:S04]  /*54280*/  STL.64 [R1+0x74b0], R18 ;  /* 0x0074b01201007387 */ /* 0x001fe80000100a00 */
[----:B------:R0:W-:Y:S04]  /*54290*/  STL.64 [R1+0x74a8], R16 ;  /* 0x0074a81001007387 */ /* 0x0001e80000100a00 */
[----:B0-----:R-:W2:Y:S04]  /*542a0*/  LDL.LU.64 R16, [R1+0x550] ;  /* 0x0005500001107983 */ /* 0x001ea80000300a00 */
[----:B------:R-:W2:Y:S04]  /*542b0*/  LDL.LU.64 R18, [R1+0x558] ;  /* 0x0005580001127983 */ /* 0x000ea80000300a00 */
[----:B------:R-:W2:Y:S04]  /*542c0*/  LDL.LU.64 R12, [R1+0x75a0] ;  /* 0x0075a000010c7983 */ /* 0x000ea80000300a00 */
[----:B------:R-:W-:Y:S04]  /*542d0*/  STL.64 [R1+0x6c0], R8 ;  /* 0x0006c00801007387 */ /* 0x000fe80000100a00 */
[----:B------:R0:W-:Y:S04]  /*542e0*/  STL.64 [R1+0x6c8], R10 ;  /* 0x0006c80a01007387 */ /* 0x0001e80000100a00 */
[----:B0-----:R-:W3:Y:S04]  /*542f0*/  LDL.LU.64 R10, [R1+0x7598] ;  /* 0x00759800010a7983 */ /* 0x001ee80000300a00 */
[----:B------:R-:W3:Y:S04]  /*54300*/  LDL.LU.64 R8, [R1+0x7590] ;  /* 0x0075900001087983 */ /* 0x000ee80000300a00 */
[----:B------:R-:W4:Y:S04]  /*54310*/  LDL.64 R24, [R1+0x10] ;  /* 0x0000100001187983 */ /* 0x000f280000100a00 */
[----:B----4-:R-:W-:Y:S04]  /*54320*/  STL.64 [R1+0x7578], R24 ;  /* 0x0075781801007387 */ /* 0x010fe80000100a00 */
[----:B-1----:R-:W-:Y:S04]  /*54330*/  STL.64 [R1+0x7428], R22 ;  /* 0x0074281601007387 */ /* 0x002fe80000100a00 */
[----:B------:R0:W-:Y:S04]  /*54340*/  STL.64 [R1+0x7420], R20 ;  /* 0x0074201401007387 */ /* 0x0001e80000100a00 */
[----:B0-----:R-:W4:Y:S01]  /*54350*/  LDL.LU.64 R20, [R1+0x30] ;  /* 0x0000300001147983 */ /* 0x001f220000300a00 */
[----:B--2---:R-:W-:Y:S03]  /*54360*/  HMMA.16816.F32 R4, R4, R12, R16 ;  /* 0x0000000c0404723c */ /* 0x004fe60000001810 */
[----:B----4-:R-:W-:-:S15]  /*54370*/  STL.64 [R1+0x7520], R20 ;  /* 0x0075201401007387 */ /* 0x010fde0000100a00 */
[----:B------:R-:W-:Y:S01]  /*54380*/  NOP ;  /* 0x0000000000007918 */ /* 0x000fe20000000000 */
[----:B------:R-:W-:Y:S04]  /*54390*/  STL.64 [R1+0x580], R4 ;  /* 0x0005800401007387 */ /* 0x000fe80000100a00 */
[----:B------:R-:W-:Y:S04]  /*543a0*/  STL.64 [R1+0x588], R6 ;  /* 0x0005880601007387 */ /* 0x000fe80000100a00 */
[----:B------:R-:W2:Y:S04]  /*543b0*/  LDL.LU.64 R16, [R1+0x7f0] ;  /* 0x0007f00001107983 */ /* 0x000ea80000300a00 */
[----:B------:R-:W4:Y:S01]  /*543c0*/  LDL.LU.64 R18, [R1+0x7f8] ;  /* 0x0007f80001127983 */ /* 0x000f220000300a00 */
[----:B------:R-:W-:-:S02]  /*543d0*/  IMAD.MOV.U32 R24, RZ, RZ, R3 ;  /* 0x000000ffff187224 */ /* 0x000fc400078e0003 */
[----:B------:R-:W-:Y:S01]  /*543e0*/  IMAD.MOV.U32 R25, RZ, RZ, R2 ;  /* 0x000000ffff197224 */ /* 0x000fe200078e0002 */
[----:B------:R-:W0:Y:S01]  /*543f0*/  LDSM.16.MT88.4 R4, [R29+UR5+0x4000] ;  /* 0x004000051d04783b */ /* 0x000e220008004200 */
[----:B------:R-:W-:Y:S02]  /*54400*/  IMAD.MOV.U32 R3, RZ, RZ, R12 ;  /* 0x000000ffff037224 */ /* 0x000fe400078e000c */
[----:B------:R-:W-:Y:S01]  /*54410*/  IMAD.MOV.U32 R2, RZ, RZ, R13 ;  /* 0x000000ffff027224 */ /* 0x000fe200078e000d */
[----:B----4-:R-:W-:Y:S04]  /*54420*/  STL.64 [R1+0x7530], R18 ;  /* 0x0075301201007387 */ /* 0x010fe80000100a00 */
[----:B--2---:R1:W-:Y:S04]  /*54430*/  STL.64 [R1+0x7528], R16 ;  /* 0x0075281001007387 */ /* 0x0043e80000100a00 */
[----:B------:R-:W2:Y:S04]  /*54440*/  LDL.LU.64 R12, [R1+0xc00] ;  /* 0x000c0000010c7983 */ /* 0x000ea80000300a00 */
[----:B------:R-:W4:Y:S01]  /*54450*/  LDL.LU.64 R14, [R1+0xc08] ;  /* 0x000c0800010e7983 */ /* 0x000f220000300a00 */
[----:B-1----:R-:W-:-:S02]  /*54460*/  IMAD.MOV.U32 R16, RZ, RZ, R27 ;  /* 0x000000ffff107224 */ /* 0x002fc400078e001b */
[----:B------:R-:W-:Y:S01]  /*54470*/  IMAD.MOV.U32 R17, RZ, RZ, R26 ;  /* 0x000000ffff117224 */ /* 0x000fe200078e001a */
[----:B----4-:R-:W-:Y:S04]  /*54480*/  STL.64 [R1+0x7588], R14 ;  /* 0x0075880e01007387 */ /* 0x010fe80000100a00 */
[----:B--2---:R1:W-:Y:S04]  /*54490*/  STL.64 [R1+0x7580], R12 ;  /* 0x0075800c01007387 */ /* 0x0043e80000100a00 */
[----:B-1----:R-:W3:Y:S04]  /*544a0*/  LDL.LU.64 R12, [R1+0xd00] ;  /* 0x000d0000010c7983 */ /* 0x002ee80000300a00 */
[----:B------:R-:W3:Y:S04]  /*544b0*/  LDL.LU.64 R14, [R1+0xd08] ;  /* 0x000d0800010e7983 */ /* 0x000ee80000300a00 */
[----:B------:R1:W-:Y:S04]  /*544c0*/  STL.64 [R1+0x7548], R16 ;  /* 0x0075481001007387 */ /* 0x0003e80000100a00 */
[----:B-1----:R-:W2:Y:S04]  /*544d0*/  LDL.LU.64 R16, [R1+0xa10] ;  /* 0x000a100001107983 */ /* 0x002ea80000300a00 */
[----:B------:R-:W4:Y:S01]  /*544e0*/  LDL.LU.64 R18, [R1+0xa18] ;  /* 0x000a180001127983 */ /* 0x000f220000300a00 */
[----:B---3--:R-:W-:Y:S03]  /*544f0*/  HMMA.16816.F32 R24, R8, R24, R12 ;  /* 0x000000180818723c */ /* 0x008fe6000000180c */
[----:B----4-:R-:W-:Y:S04]  /*54500*/  STL.64 [R1+0x7568], R18 ;  /* 0x0075681201007387 */ /* 0x010fe80000100a00 */
[----:B--2---:R1:W-:Y:S04]  /*54510*/  STL.64 [R1+0x7560], R16 ;  /* 0x0075601001007387 */ /* 0x0043e80000100a00 */
[----:B-1----:R-:W2:Y:S04]  /*54520*/  LDL.LU.64 R16, [R1+0xb00] ;  /* 0x000b000001107983 */ /* 0x002ea80000300a00 */
[----:B------:R-:W2:Y:S04]  /*54530*/  LDL.LU.64 R18, [R1+0xb08] ;  /* 0x000b080001127983 */ /* 0x000ea80000300a00 */
[----:B0-----:R-:W-:Y:S04]  /*54540*/  STL.64 [R1+0x73b0], R6 ;  /* 0x0073b00601007387 */ /* 0x001fe80000100a00 */
[----:B------:R0:W-:Y:S02]  /*54550*/  STL.64 [R1+0x73a8], R4 ;  /* 0x0073a80401007387 */ /* 0x0001e40000100a00 */
[----:B0-----:R-:W-:-:S02]  /*54560*/  IMAD.MOV.U32 R4, RZ, RZ, R3 ;  /* 0x000000ffff047224 */ /* 0x001fc400078e0003 */
[----:B------:R-:W-:-:S05]  /*54570*/  IMAD.MOV.U32 R5, RZ, RZ, R2 ;  /* 0x000000ffff057224 */ /* 0x000fca00078e0002 */
[----:B------:R0:W-:Y:S04]  /*54580*/  STL.64 [R1+0x7538], R4 ;  /* 0x0075380401007387 */ /* 0x0001e80000100a00 */
[----:B0-----:R-:W3:Y:S04]  /*54590*/  LDL.LU.64 R4, [R1+0x930] ;  /* 0x0009300001047983 */ /* 0x001ee80000300a00 */
[----:B------:R-:W3:Y:S04]  /*545a0*/  LDL.LU.64 R6, [R1+0x938] ;  /* 0x0009380001067983 */ /* 0x000ee80000300a00 */
[----:B------:R-:W4:Y:S04]  /*545b0*/  LDL.LU.64 R20, [R1+0x870] ;  /* 0x0008700001147983 */ /* 0x000f280000300a00 */
[----:B------:R-:W4:Y:S04]  /*545c0*/  LDL.LU.64 R22, [R1+0x878] ;  /* 0x0008780001167983 */ /* 0x000f280000300a00 */
[----:B------:R-:W2:Y:S04]  /*545d0*/  LDL.LU.64 R14, [R1+0x7588] ;  /* 0x00758800010e7983 */ /* 0x000ea80000300a00 */
[----:B------:R-:W2:Y:S04]  /*545e0*/  LDL.LU.64 R12, [R1+0x7580] ;  /* 0x00758000010c7983 */ /* 0x000ea80000300a00 */
[----:B------:R0:W-:Y:S04]  /*545f0*/  STL.64 [R1+0x570], R24 ;  /* 0x0005701801007387 */ /* 0x0001e80000100a00 */
[----:B------:R-:W-:Y:S04]  /*54600*/  STL.64 [R1+0x578], R26 ;  /* 0x0005781a01007387 */ /* 0x000fe80000100a00 */
[----:B0-----:R-:W2:Y:S02]  /*54610*/  LDL.LU.64 R24, [R1+0x7578] ;  /* 0x0075780001187983 */ /* 0x001ea40000300a00 */
[----:B--2---:R-:W-:-:S15]  /*54620*/  HMMA.16816.F32 R12, R8, R24, R12 ;  /* 0x00000018080c723c */ /* 0x004fde000000180c */
[----:B------:R-:W-:-:S04]  /*54630*/  NOP ;  /* 0x0000000000007918 */ /* 0x000fc80000000000 */
[----:B------:R0:W-:Y:S04]  /*54640*/  STL.64 [R1+0x560], R12 ;  /* 0x0005600c01007387 */ /* 0x0001e80000100a00 */
[----:B------:R-:W-:Y:S01]  /*54650*/  STL.64 [R1+0x568], R14 ;  /* 0x0005680e01007387 */ /* 0x000fe20000100a00 */
[----:B0-----:R-:W-:Y:S02]  /*54660*/  IMAD.MOV.U32 R13, RZ, RZ, R24 ;  /* 0x000000ffff0d7224 */ /* 0x001fe400078e0018 */
[----:B------:R-:W-:Y:S02]  /*54670*/  IMAD.MOV.U32 R12, RZ, RZ, R25 ;  /* 0x000000ffff0c7224 */ /* 0x000fe400078e0019 */
[----:B------:R-:W2:Y:S02]  /*54680*/  LDL.LU.64 R24, [R1+0x7570] ;  /* 0x0075700001187983 */ /* 0x000ea40000300a00 */
        /* <DEDUP_REMOVED lines=14> */
[----:B0-----:R-:W3:Y:S04]  /*54770*/  LDL.LU.64 R16, [R1+0x7548] ;  /* 0x0075480001107983 */ /* 0x001ee80000300a00 */
[----:B------:R-:W-:Y:S04]  /*54780*/  STL.64 [R1+0x74e0], R26 ;  /* 0x0074e01a01007387 */ /* 0x000fe80000100a00 */
[----:B------:R0:W-:Y:S02]  /*54790*/  STL.64 [R1+0x74d8], R24 ;  /* 0x0074d81801007387 */ /* 0x0001e40000100a00 */
[----:B0-----:R-:W-:-:S02]  /*547a0*/  IMAD.MOV.U32 R24, RZ, RZ, R13 ;  /* 0x000000ffff187224 */ /* 0x001fc400078e000d */
[----:B------:R-:W-:Y:S02]  /*547b0*/  IMAD.MOV.U32 R25, RZ, RZ, R12 ;  /* 0x000000ffff197224 */ /* 0x000fe400078e000c */
[----:B------:R-:W2:Y:S04]  /*547c0*/  LDL.LU.64 R12, [R1+0x7b0] ;  /* 0x0007b000010c7983 */ /* 0x000ea80000300a00 */
[----:B------:R-:W2:Y:S04]  /*547d0*/  LDL.LU.64 R14, [R1+0x7b8] ;  /* 0x0007b800010e7983 */ /* 0x000ea80000300a00 */
[----:B------:R0:W-:Y:S02]  /*547e0*/  STL.64 [R1+0x74f8], R24 ;  /* 0x0074f81801007387 */ /* 0x0001e40000100a00 */
[----:B0-----:R-:W-:-:S02]  /*547f0*/  IMAD.MOV.U32 R24, RZ, RZ, R0 ;  /* 0x000000ffff187224 */ /* 0x001fc400078e0000 */
[----:B------:R-:W-:Y:S01]  /*54800*/  IMAD.MOV.U32 R25, RZ, RZ, R28 ;  /* 0x000000ffff197224 */ /* 0x000fe200078e001c */
[----:B------:R-:W2:Y:S04]  /*54810*/  LDL.LU R0, [R1+0x7544] ;  /* 0x0075440001007983 */ /* 0x000ea80000300800 */
[----:B------:R-:W2:Y:S02]  /*54820*/  LDL.LU R28, [R1+0x7540] ;  /* 0x00754000011c7983 */ /* 0x000ea40000300800 */
[C---:B----4-:R-:W-:Y:S08]  /*54830*/  HMMA.16816.F32 R24, R8.reuse, R24, R20 ;  /* 0x000000180818723c */ /* 0x050ff00000001814 */
[----:B---3--:R-:W-:Y:S01]  /*54840*/  HMMA.16816.F32 R16, R8, R16, R4 ;  /* 0x000000100810723c */ /* 0x008fe20000001804 */
[----:B------:R-:W2:-:S15]  /*54850*/  LDL.LU.64 R4, [R1+0x7538] ;  /* 0x0075380001047983 */ /* 0x000e9e0000300a00 */
[----:B------:R-:W-:-:S03]  /*54860*/  NOP ;  /* 0x0000000000007918 */ /* 0x000fc60000000000 */
[----:B------:R-:W-:Y:S04]  /*54870*/  STL.64 [R1+0x530], R16 ;  /* 0x0005301001007387 */ /* 0x000fe80000100a00 */
[----:B------:R0:W-:Y:S04]  /*54880*/  STL.64 [R1+0x538], R18 ;  /* 0x0005381201007387 */ /* 0x0001e80000100a00 */
[----:B0-----:R-:W3:Y:S04]  /*54890*/  LDL.LU.64 R18, [R1+0x7530] ;  /* 0x0075300001127983 */ /* 0x001ee80000300a00 */
[----:B------:R-:W3:Y:S04]  /*548a0*/  LDL.LU.64 R16, [R1+0x7528] ;  /* 0x0075280001107983 */ /* 0x000ee80000300a00 */
[----:B------:R-:W3:Y:S04]  /*548b0*/  LDL.LU.64 R20, [R1+0x7520] ;  /* 0x0075200001147983 */ /* 0x000ee80000300a00 */
[----:B------:R0:W-:Y:S04]  /*548c0*/  STL.64 [R1+0x520], R24 ;  /* 0x0005201801007387 */ /* 0x0001e80000100a00 */
[----:B------:R1:W-:Y:S04]  /*548d0*/  STL.64 [R1+0x528], R26 ;  /* 0x0005281a01007387 */ /* 0x0003e80000100a00 */
[----:B0-----:R-:W4:Y:S04]  /*548e0*/  LDL.LU.64 R24, [R1+0xcc0] ;  /* 0x000cc00001187983 */ /* 0x001f280000300a00 */
[----:B-1----:R-:W4:Y:S01]  /*548f0*/  LDL.LU.64 R26, [R1+0xcc8] ;  /* 0x000cc800011a7983 */ /* 0x002f220000300a00 */
[----:B---3--:R-:W-:-:S15]  /*54900*/  HMMA.16816.F32 R16, R8, R20, R16 ;  /* 0x000000140810723c */ /* 0x008fde0000001810 */
[----:B------:R-:W-:-:S04]  /*54910*/  NOP ;  /* 0x0000000000007918 */ /* 0x000fc80000000000 */
[----:B------:R0:W-:Y:S04]  /*54920*/  STL.64 [R1+0x510], R16 ;  /* 0x0005101001007387 */ /* 0x0001e80000100a00 */
[----:B------:R1:W-:Y:S04]  /*54930*/  STL.64 [R1+0x518], R18 ;  /* 0x0005181201007387 */ /* 0x0003e80000100a00 */
[----:B0-----:R-:W3:Y:S04]  /*54940*/  LDL.LU.64 R16, [R1+0x9e0] ;  /* 0x0009e00001107983 */ /* 0x001ee80000300a00 */
[----:B-1----:R-:W2:Y:S04]  /*54950*/  LDL.LU.64 R18, [R1+0x9e8] ;  /* 0x0009e80001127983 */ /* 0x002ea80000300a00 */
[----:B--2---:R-:W-:Y:S04]  /*54960*/  STL.64 [R1+0x74f0], R18 ;  /* 0x0074f01201007387 */ /* 0x004fe80000100a00 */
[----:B---3--:R0:W-:Y:S04]  /*54970*/  STL.64 [R1+0x74e8], R16 ;  /* 0x0074e81001007387 */ /* 0x0081e80000100a00 */
[----:B0-----:R-:W2:Y:S04]  /*54980*/  LDL.LU.64 R16, [R1+0xbc0] ;  /* 0x000bc00001107983 */ /* 0x001ea80000300a00 */
[----:B------:R-:W3:Y:S01]  /*54990*/  LDL.LU.64 R18, [R1+0xbc8] ;  /* 0x000bc80001127983 */ /* 0x000ee20000300a00 */
[----:B------:R-:W-:Y:S03]  /*549a0*/  HMMA.16816.F32 R8, R8, R4, R12 ;  /* 0x000000040808723c */ /* 0x000fe6000000180c */
[----:B---3--:R-:W-:Y:S04]  /*549b0*/  STL.64 [R1+0x7508], R18 ;  /* 0x0075081201007387 */ /* 0x008fe80000100a00 */
[----:B--2---:R0:W-:Y:S04]  /*549c0*/  STL.64 [R1+0x7500], R16 ;  /* 0x0075001001007387 */ /* 0x0041e80000100a00 */
[----:B0-----:R-:W2:Y:S04]  /*549d0*/  LDL.64 R16, [R1+0x20] ;  /* 0x0000200001107983 */ /* 0x001ea80000100a00 */
[----:B------:R0:W-:Y:S04]  /*549e0*/  STL.64 [R1+0x74b8], R20 ;  /* 0x0074b81401007387 */ /* 0x0001e80000100a00 */
[----:B0-----:R-:W3:Y:S04]  /*549f0*/  LDL.LU.64 R20, [R1+0x40] ;  /* 0x0000400001147983 */ /* 0x001ee80000300a00 */
[----:B------:R-:W4:Y:S04]  /*54a00*/  LDL.LU.64 R14, [R1+0x7518] ;  /* 0x00751800010e7983 */ /* 0x000f280000300a00 */
[----:B------:R-:W4:Y:S04]  /*54a10*/  LDL.LU.64 R12, [R1+0x7510] ;  /* 0x00751000010c7983 */ /* 0x000f280000300a00 */
[----:B------:R-:W-:Y:S04]  /*54a20*/  STL.64 [R1+0x350], R8 ;  /* 0x0003500801007387 */ /* 0x000fe80000100a00 */
[----:B------:R-:W-:Y:S04]  /*54a30*/  STL.64 [R1+0x358], R10 ;  /* 0x0003580a01007387 */ /* 0x000fe80000100a00 */
[----:B------:R0:W-:Y:S04]  /*54a40*/  STL.64 [R1+0x74d0], R4 ;  /* 0x0074d00401007387 */ /* 0x0001e80000100a00 */
[----:B0-----:R-:W3:Y:S04]  /*54a50*/  LDL.LU.64 R4, [R1+0xac0] ;  /* 0x000ac00001047983 */ /* 0x001ee80000300a00 */
[----:B------:R-:W3:Y:S04]  /*54a60*/  LDL.LU.64 R6, [R1+0xac8] ;  /* 0x000ac80001067983 */ /* 0x000ee80000300a00 */
[----:B------:R-:W3:Y:S01]  /*54a70*/  LDL.LU.64 R18, [R1+0x7508] ;  /* 0x0075080001127983 */ /* 0x000ee20000300a00 */
[----:B--2---:R-:W-:-:S02]  /*54a80*/  IMAD.MOV.U32 R23, RZ, RZ, R16 ;  /* 0x000000ffff177224 */ /* 0x004fc400078e0010 */
[----:B------:R-:W-:Y:S01]  /*54a90*/  IMAD.MOV.U32 R22, RZ, RZ, R17 ;  /* 0x000000ffff167224 */ /* 0x000fe200078e0011 */
[----:B----4-:R-:W-:Y:S01]  /*54aa0*/  HMMA.16816.F32 R24, R12, R16, R24 ;  /* 0x000000100c18723c */ /* 0x010fe20000001818 */
[----:B------:R-:W3:-:S15]  /*54ab0*/  LDL.LU.64 R16, [R1+0x7500] ;  /* 0x0075000001107983 */ /* 0x000ede0000300a00 */
[----:B------:R-:W-:-:S03]  /*54ac0*/  NOP ;  /* 0x0000000000007918 */ /* 0x000fc60000000000 */
[----:B------:R0:W-:Y:S04]  /*54ad0*/  STL.64 [R1+0x330], R24 ;  /* 0x0003301801007387 */ /* 0x0001e80000100a00 */
[----:B0-----:R-:W3:Y:S01]  /*54ae0*/  LDL.LU.64 R24, [R1+0x74f8] ;  /* 0x0074f80001187983 */ /* 0x001ee20000300a00 */
[----:B------:R-:W-:Y:S02]  /*54af0*/  IMAD.MOV.U32 R8, RZ, RZ, R3 ;  /* 0x000000ffff087224 */ /* 0x000fe400078e0003 */
[----:B------:R-:W-:Y:S02]  /*54b00*/  IMAD.MOV.U32 R9, RZ, RZ, R2 ;  /* 0x000000ffff097224 */ /* 0x000fe400078e0002 */
[----:B------:R-:W-:Y:S02]  /*54b10*/  IMAD.MOV.U32 R3, RZ, RZ, R26 ;  /* 0x000000ffff037224 */ /* 0x000fe400078e001a */
[----:B------:R-:W-:-:S05]  /*54b20*/  IMAD.MOV.U32 R2, RZ, RZ, R27 ;  /* 0x000000ffff027224 */ /* 0x000fca00078e001b */
[----:B------:R-:W-:Y:S04]  /*54b30*/  STL [R1+0x6dbc], R2 ;  /* 0x006dbc0201007387 */ /* 0x000fe80000100800 */
[----:B------:R-:W-:Y:S01]  /*54b40*/  STL [R1+0x6db8], R3 ;  /* 0x006db80301007387 */ /* 0x000fe20000100800 */
[----:B---3--:R-:W-:Y:S03]  /*54b50*/  HMMA.16816.F32 R24, R12, R24, R16 ;  /* 0x000000180c18723c */ /* 0x008fe60000001810 */
[----:B------:R-:W2:Y:S04]  /*54b60*/  LDL.LU.64 R18, [R1+0x74f0] ;  /* 0x0074f00001127983 */ /* 0x000ea80000300a00 */
[----:B------:R-:W2:-:S12]  /*54b70*/  LDL.LU.64 R16, [R1+0x74e8] ;  /* 0x0074e80001107983 */ /* 0x000e980000300a00 */
[----:B------:R-:W-:Y:S04]  /*54b80*/  STL.64 [R1+0x320], R24 ;  /* 0x0003201801007387 */ /* 0x000fe80000100a00 */
[----:B------:R0:W-:Y:S04]  /*54b90*/  STL.64 [R1+0x328], R26 ;  /* 0x0003281a01007387 */ /* 0x0001e80000100a00 */
[----:B0-----:R-:W3:Y:S04]  /*54ba0*/  LDL.LU.64 R26, [R1+0x74e0] ;  /* 0x0074e000011a7983 */ /* 0x001ee80000300a00 */
[----:B------:R-:W2:Y:S01]  /*54bb0*/  LDL.LU.64 R24, [R1+0x74d8] ;  /* 0x0074d80001187983 */ /* 0x000ea20000300a00 */
[----:B------:R-:W-:-:S15]  /*54bc0*/  HMMA.16816.F32 R4, R12, R8, R4 ;  /* 0x000000080c04723c */ /* 0x000fde0000001804 */
[----:B------:R-:W-:-:S04]  /*54bd0*/  NOP ;  /* 0x0000000000007918 */ /* 0x000fc80000000000 */
[----:B------:R-:W-:Y:S01]  /*54be0*/  IMAD.MOV.U32 R2, RZ, RZ, R7 ;  /* 0x000000ffff027224 */ /* 0x000fe200078e0007 */
[----:B------:R0:W-:Y:S04]  /*54bf0*/  STL.64 [R1+0x310], R4 ;  /* 0x0003100401007387 */ /* 0x0001e80000100a00 */
[----:B------:R1:W-:Y:S04]  /*54c00*/  STL [R1+0x318], R6 ;  /* 0x0003180601007387 */ /* 0x0003e80000100800 */
[----:B0-----:R-:W4:Y:S04]  /*54c10*/  LDL.LU.64 R4, [R1+0x900] ;  /* 0x0009000001047983 */ /* 0x001f280000300a00 */
[----:B-1----:R-:W4:Y:S04]  /*54c20*/  LDL.LU.64 R6, [R1+0x908] ;  /* 0x0009080001067983 */ /* 0x002f280000300a00 */
[----:B------:R-:W-:Y:S01]  /*54c30*/  STL [R1+0x6e78], R2 ;  /* 0x006e780201007387 */ /* 0x000fe20000100800 */
[----:B--2---:R-:W-:Y:S03]  /*54c40*/  HMMA.16816.F32 R8, R12, R24, R16 ;  /* 0x000000180c08723c */ /* 0x004fe60000001810 */
[----:B------:R-:W2:Y:S04]  /*54c50*/  LDL.LU.64 R16, [R1+0x7c0] ;  /* 0x0007c00001107983 */ /* 0x000ea80000300a00 */
[----:B------:R-:W2:-:S12]  /*54c60*/  LDL.LU.64 R18, [R1+0x7c8] ;  /* 0x0007c80001127983 */ /* 0x000e980000300a00 */
[----:B------:R-:W-:Y:S04]  /*54c70*/  STL.64 [R1+0x300], R8 ;  /* 0x0003000801007387 */ /* 0x000fe80000100a00 */
[----:B------:R-:W-:Y:S04]  /*54c80*/  STL.64 [R1+0x308], R10 ;  /* 0x0003080a01007387 */ /* 0x000fe80000100a00 */
[----:B--2---:R-:W-:Y:S04]  /*54c90*/  STL.64 [R1+0x74c8], R18 ;  /* 0x0074c81201007387 */ /* 0x004fe80000100a00 */
[----:B------:R0:W-:Y:S04]  /*54ca0*/  STL.64 [R1+0x74c0], R16 ;  /* 0x0074c01001007387 */ /* 0x0001e80000100a00 */
[----:B0-----:R-:W2:Y:S04]  /*54cb0*/  LDL.LU.64 R16, [R1+0x810] ;  /* 0x0008100001107983 */ /* 0x001ea80000300a00 */
[----:B------:R-:W2:Y:S04]  /*54cc0*/  LDL.LU.64 R18, [R1+0x818] ;  /* 0x0008180001127983 */ /* 0x000ea80000300a00 */
[----:B------:R-:W2:Y:S04]  /*54cd0*/  LDL.LU.64 R8, [R1+0x7a0] ;  /* 0x0007a00001087983 */ /* 0x000ea80000300a00 */
[----:B------:R-:W2:Y:S04]  /*54ce0*/  LDL.LU.64 R10, [R1+0x7a8] ;  /* 0x0007a800010a7983 */ /* 0x000ea80000300a00 */
[----:B---3--:R-:W-:Y:S04]  /*54cf0*/  STL.64 [R1+0x7468], R26 ;  /* 0x0074681a01007387 */ /* 0x008fe80000100a00 */
[----:B------:R0:W-:Y:S04]  /*54d00*/  STL.64 [R1+0x7460], R24 ;  /* 0x0074601801007387 */ /* 0x0001e80000100a00 */
[----:B0-----:R-:W3:Y:S04]  /*54d10*/  LDL.LU.64 R24, [R1] ;  /* 0x0000000001187983 */ /* 0x001ee80000300a00 */
[----:B---3--:R0:W-:Y:S04]  /*54d20*/  STL.64 [R1+0x7480], R24 ;  /* 0x0074801801007387 */ /* 0x0081e80000100a00 */
[----:B0-----:R-:W3:Y:S04]  /*54d30*/  LDL.LU.64 R24, [R1+0x10] ;  /* 0x0000100001187983 */ /* 0x001ee80000300a00 */
[----:B---3--:R0:W-:Y:S04]  /*54d40*/  STL.64 [R1+0x7490], R24 ;  /* 0x0074901801007387 */ /* 0x0081e80000100a00 */
[----:B0-----:R-:W4:Y:S01]  /*54d50*/  LDL.64 R24, [R1+0x50] ;  /* 0x0000500001187983 */ /* 0x001f220000100a00 */
[----:B--2---:R-:W-:Y:S01]  /*54d60*/  HMMA.16816.F32 R16, R12, R20, R16 ;  /* 0x000000140c10723c */ /* 0x004fe20000001810 */
[----:B------:R-:W-:-:S02]  /*54d70*/  IMAD.MOV.U32 R3, RZ, RZ, R20 ;  /* 0x000000ffff037224 */ /* 0x000fc400078e0014 */
[----:B------:R-:W-:-:S05]  /*54d80*/  IMAD.MOV.U32 R2, RZ, RZ, R21 ;  /* 0x000000ffff027224 */ /* 0x000fca00078e0015 */
[----:B----4-:R-:W-:-:S15]  /*54d90*/  HMMA.16816.F32 R4, R12, R24, R4 ;  /* 0x000000180c04723c */ /* 0x010fde0000001804 */
[----:B------:R-:W-:-:S04]  /*54da0*/  NOP ;  /* 0x0000000000007918 */ /* 0x000fc80000000000 */
[----:B------:R0:W-:Y:S04]  /*54db0*/  STL.64 [R1+0x2f0], R4 ;  /* 0x0002f00401007387 */ /* 0x0001e80000100a00 */
[----:B------:R-:W-:Y:S04]  /*54dc0*/  STL.64 [R1+0x2f8], R6 ;  /* 0x0002f80601007387 */ /* 0x000fe80000100a00 */
[----:B0-----:R-:W2:Y:S04]  /*54dd0*/  LDL.LU.64 R4, [R1+0x74d0] ;  /* 0x0074d00001047983 */ /* 0x001ea80000300a00 */
[----:B------:R-:W-:Y:S04]  /*54de0*/  STL.64 [R1+0x2e0], R16 ;  /* 0x0002e01001007387 */ /* 0x000fe80000100a00 */
[----:B------:R0:W-:Y:S04]  /*54df0*/  STL.64 [R1+0x2e8], R18 ;  /* 0x0002e81201007387 */ /* 0x0001e80000100a00 */
[----:B0-----:R-:W3:Y:S04]  /*54e00*/  LDL.LU.64 R18, [R1+0x74c8] ;  /* 0x0074c80001127983 */ /* 0x001ee80000300a00 */
[----:B------:R-:W3:Y:S04]  /*54e10*/  LDL.LU.64 R16, [R1+0x74c0] ;  /* 0x0074c00001107983 */ /* 0x000ee80000300a00 */
[----:B------:R-:W3:Y:S01]  /*54e20*/  LDL.LU.64 R20, [R1+0x74b8] ;  /* 0x0074b80001147983 */ /* 0x000ee20000300a00 */
[----:B------:R-:W-:-:S02]  /*54e30*/  IMAD.MOV.U32 R7, RZ, RZ, R24 ;  /* 0x000000ffff077224 */ /* 0x000fc400078e0018 */
[----:B------:R-:W-:Y:S02]  /*54e40*/  IMAD.MOV.U32 R6, RZ, RZ, R25 ;  /* 0x000000ffff067224 */ /* 0x000fe400078e0019 */
[----:B------:R-:W-:Y:S02]  /*54e50*/  IMAD.MOV.U32 R24, RZ, RZ, R23 ;  /* 0x000000ffff187224 */ /* 0x000fe400078e0017 */
[----:B------:R-:W-:Y:S01]  /*54e60*/  IMAD.MOV.U32 R25, RZ, RZ, R22 ;  /* 0x000000ffff197224 */ /* 0x000fe200078e0016 */
[C---:B--2---:R-:W-:Y:S08]  /*54e70*/  HMMA.16816.F32 R8, R12.reuse, R4, R8 ;  /* 0x000000040c08723c */ /* 0x044ff00000001808 */
[----:B---3--:R-:W-:-:S15]  /*54e80*/  HMMA.16816.F32 R16, R12, R20, R16 ;  /* 0x000000140c10723c */ /* 0x008fde0000001810 */
[----:B------:R-:W-:-:S04]  /*54e90*/  NOP ;  /* 0x0000000000007918 */ /* 0x000fc80000000000 */
[----:B------:R-:W-:Y:S04]  /*54ea0*/  STL.64 [R1+0x2d0], R16 ;  /* 0x0002d01001007387 */ /* 0x000fe80000100a00 */
[----:B------:R0:W-:Y:S04]  /*54eb0*/  STL.64 [R1+0x2d8], R18 ;  /* 0x0002d81201007387 */ /* 0x0001e80000100a00 */
[----:B0-----:R-:W2:Y:S04]  /*54ec0*/  LDL.LU.64 R18, [R1+0x74b0] ;  /* 0x0074b00001127983 */ /* 0x001ea80000300a00 */
[----:B------:R-:W2:Y:S04]  /*54ed0*/  LDL.LU.64 R16, [R1+0x74a8] ;  /* 0x0074a80001107983 */ /* 0x000ea80000300a00 */
[----:B------:R0:W-:Y:S04]  /*54ee0*/  STL.64 [R1+0x7430], R20 ;  /* 0x0074301401007387 */ /* 0x0001e80000100a00 */
[----:B------:R1:W-:Y:S04]  /*54ef0*/  STL.64 [R1+0x7488], R4 ;  /* 0x0074880401007387 */ /* 0x0003e80000100a00 */
[----:B0-----:R-:W3:Y:S04]  /*54f00*/  LDL.LU.64 R20, [R1+0x800] ;  /* 0x0008000001147983 */ /* 0x001ee80000300a00 */
[----:B------:R-:W-:Y:S04]  /*54f10*/  STL.64 [R1+0x180], R8 ;  /* 0x0001800801007387 */ /* 0x000fe80000100a00 */
[----:B------:R-:W-:Y:S04]  /*54f20*/  STL.64 [R1+0x188], R10 ;  /* 0x0001880a01007387 */ /* 0x000fe80000100a00 */
[----:B------:R-:W4:Y:S04]  /*54f30*/  LDL.LU.64 R22, [R1+0x808] ;  /* 0x0008080001167983 */ /* 0x000f280000300a00 */
[----:B----4-:R-:W-:Y:S04]  /*54f40*/  STL.64 [R1+0x7440], R22 ;  /* 0x0074401601007387 */ /* 0x010fe80000100a00 */
[----:B---3--:R0:W-:Y:S04]  /*54f50*/  STL.64 [R1+0x7438], R20 ;  /* 0x0074381401007387 */ /* 0x0081e80000100a00 */
[----:B-1----:R-:W3:Y:S01]  /*54f60*/  LDL.LU.64 R4, [R1+0xb80] ;  /* 0x000b800001047983 */ /* 0x002ee20000300a00 */
[----:B0-----:R-:W-:-:S02]  /*54f70*/  IMAD.MOV.U32 R20, RZ, RZ, R7 ;  /* 0x000000ffff147224 */ /* 0x001fc400078e0007 */
[----:B------:R-:W-:Y:S02]  /*54f80*/  IMAD.MOV.U32 R21, RZ, RZ, R6 ;  /* 0x000000ffff157224 */ /* 0x000fe400078e0006 */
[----:B------:R-:W4:Y:S04]  /*54f90*/  LDL.LU.64 R6, [R1+0xb88] ;  /* 0x000b880001067983 */ /* 0x000f280000300a00 */
[----:B----4-:R-:W-:Y:S04]  /*54fa0*/  STL.64 [R1+0x74a0], R6 ;  /* 0x0074a00601007387 */ /* 0x010fe80000100a00 */
[----:B---3--:R0:W-:Y:S04]  /*54fb0*/  STL.64 [R1+0x7498], R4 ;  /* 0x0074980401007387 */ /* 0x0081e80000100a00 */
[----:B0-----:R-:W2:Y:S04]  /*54fc0*/  LDL.LU.64 R4, [R1+0xc80] ;  /* 0x000c800001047983 */ /* 0x001ea80000300a00 */
[----:B------:R-:W2:Y:S04]  /*54fd0*/  LDL.LU.64 R6, [R1+0xc88] ;  /* 0x000c880001067983 */ /* 0x000ea80000300a00 */
[----:B------:R0:W-:Y:S04]  /*54fe0*/  STL.64 [R1+0x7458], R20 ;  /* 0x0074581401007387 */ /* 0x0001e80000100a00 */
[----:B0-----:R-:W3:Y:S04]  /*54ff0*/  LDL.LU.64 R20, [R1+0x9a0] ;  /* 0x0009a00001147983 */ /* 0x001ee80000300a00 */
[----:B------:R-:W4:Y:S04]  /*55000*/  LDL.LU.64 R22, [R1+0x9a8] ;  /* 0x0009a80001167983 */ /* 0x000f280000300a00 */
[----:B----4-:R-:W-:Y:S04]  /*55010*/  STL.64 [R1+0x7478], R22 ;  /* 0x0074781601007387 */ /* 0x010fe80000100a00 */
[----:B---3--:R0:W-:Y:S04]  /*55020*/  STL.64 [R1+0x7470], R20 ;  /* 0x0074701401007387 */ /* 0x0081e80000100a00 */
[----:B0-----:R-:W3:Y:S04]  /*55030*/  LDL.LU.64 R20, [R1+0xa80] ;  /* 0x000a800001147983 */ /* 0x001ee80000300a00 */
[----:B------:R-:W3:Y:S04]  /*55040*/  LDL.LU.64 R22, [R1+0xa88] ;  /* 0x000a880001167983 */ /* 0x000ee80000300a00 */
[----:B------:R-:W4:Y:S04]  /*55050*/  LDL R14, [R1+0x48] ;  /* 0x00004800010e7983 */ /* 0x000f280000100800 */
[----:B------:R-:W4:Y:S01]  /*55060*/  LDL R15, [R1+0x4c] ;  /* 0x00004c00010f7983 */ /* 0x000f220000100800 */
[----:B--2---:R-:W-:Y:S01]  /*55070*/  HMMA.16816.F32 R24, R16, R24, R4 ;  /* 0x000000181018723c */ /* 0x004fe20000001804 */
[----:B------:R-:W-:-:S02]  /*55080*/  IMAD.MOV.U32 R12, RZ, RZ, R3 ;  /* 0x000000ffff0c7224 */ /* 0x000fc400078e0003 */
[----:B------:R-:W-:Y:S01]  /*55090*/  IMAD.MOV.U32 R13, RZ, RZ, R2 ;  /* 0x000000ffff0d7224 */ /* 0x000fe200078e0002 */
[----:B----4-:R-:W-:Y:S04]  /*550a0*/  STL.64 [R1+0x7450], R14 ;  /* 0x0074500e01007387 */ /* 0x010fe80000100a00 */
[----:B------:R0:W-:Y:S04]  /*550b0*/  STL.64 [R1+0x7448], R12 ;  /* 0x0074480c01007387 */ /* 0x0001e80000100a00 */
[----:B0-----:R-:W2:Y:S04]  /*550c0*/  LDL.LU.64 R12, [R1+0x8c0] ;  /* 0x0008c000010c7983 */ /* 0x001ea80000300a00 */
[----:B------:R-:W2:Y:S04]  /*550d0*/  LDL.LU.64 R14, [R1+0x8c8] ;  /* 0x0008c800010e7983 */ /* 0x000ea80000300a00 */
        /* <DEDUP_REMOVED lines=10> */
[----:B------:R1:W-:Y:S04]  /*55180*/  STL.64 [R1+0x168], R6 ;  /* 0x0001680601007387 */ /* 0x0003e80000100a00 */
[----:B0-----:R-:W2:Y:S01]  /*55190*/  LDL.LU.64 R4, [R1+0x7488] ;  /* 0x0074880001047983 */ /* 0x001ea20000300a00 */
[----:B-1----:R-:W-:Y:S02]  /*551a0*/  IMAD.MOV.U32 R7, RZ, RZ, R24 ;  /* 0x000000ffff077224 */ /* 0x002fe400078e0018 */
[----:B------:R-:W-:-:S02]  /*551b0*/  IMAD.MOV.U32 R6, RZ, RZ, R25 ;  /* 0x000000ffff067224 */ /* 0x000fc400078e0019 */
[----:B------:R-:W3:Y:S02]  /*551c0*/  LDL.LU.64 R24, [R1+0x7480] ;  /* 0x0074800001187983 */ /* 0x000ee40000300a00 */
        /* <DEDUP_REMOVED lines=17> */
[----:B0-----:R-:W2:Y:S04]  /*552e0*/  LDL.LU.64 R24, [R1+0x7d0] ;  /* 0x0007d00001187983 */ /* 0x001ea80000300a00 */
[----:B------:R-:W2:Y:S01]  /*552f0*/  LDL.LU.64 R26, [R1+0x7d8] ;  /* 0x0007d800011a7983 */ /* 0x000ea20000300a00 */
[----:B---3--:R-:W-:Y:S03]  /*55300*/  HMMA.16816.F32 R20, R16, R20, R12 ;  /* 0x000000141014723c */ /* 0x008fe6000000180c */
[----:B------:R-:W3:Y:S04]  /*55310*/  LDL.LU.64 R14, [R1+0x7450] ;  /* 0x00745000010e7983 */ /* 0x000ee80000300a00 */
        /* <DEDUP_REMOVED lines=9> */
[----:B0-----:R-:W4:Y:S04]  /*553b0*/  LDL.LU.64 R20, [R1+0x7430] ;  /* 0x0074300001147983 */ /* 0x001f280000300a00 */
[----:B---3--:R-:W-:Y:S04]  /*553c0*/  STL.64 [R1+0x73e0], R14 ;  /* 0x0073e00e01007387 */ /* 0x008fe80000100a00 */
[----:B------:R4:W-:Y:S02]  /*553d0*/  STL.64 [R1+0x73d8], R12 ;  /* 0x0073d80c01007387 */ /* 0x0009e40000100a00 */
[----:B----4-:R-:W-:Y:S01]  /*553e0*/  HMMA.16816.F32 R12, R16, R20, R8 ;  /* 0x00000014100c723c */ /* 0x010fe20000001808 */
[----:B------:R-:W-:-:S15]  /*553f0*/  IMAD.MOV.U32 R9, RZ, RZ, R20 ;  /* 0x000000ffff097224 */ /* 0x000fde00078e0014 */
[----:B------:R-:W-:-:S03]  /*55400*/  NOP ;  /* 0x0000000000007918 */ /* 0x000fc60000000000 */
[----:B------:R-:W-:Y:S04]  /*55410*/  STL.64 [R1+0x7e0], R12 ;  /* 0x0007e00c01007387 */ /* 0x000fe80000100a00 */
[----:B------:R0:W-:Y:S01]  /*55420*/  STL.64 [R1+0x7e8], R14 ;  /* 0x0007e80e01007387 */ /* 0x0001e20000100a00 */
[----:B------:R-:W-:-:S03]  /*55430*/  IMAD.MOV.U32 R8, RZ, RZ, R21 ;  /* 0x000000ffff087224 */ /* 0x000fc600078e0015 */
[----:B------:R-:W2:Y:S04]  /*55440*/  LDL.LU.64 R22, [R1+0x7428] ;  /* 0x0074280001167983 */ /* 0x000ea80000300a00 */
[----:B------:R-:W2:Y:S01]  /*55450*/  LDL.LU.64 R20, [R1+0x7420] ;  /* 0x0074200001147983 */ /* 0x000ea20000300a00 */
[----:B0-----:R-:W-:Y:S03]  /*55460*/  HMMA.16816.F32 R12, R16, R4, R24 ;  /* 0x00000004100c723c */ /* 0x001fe60000001818 */
[----:B------:R-:W-:-:S15]  /*55470*/  STL.64 [R1+0x73c0], R4 ;  /* 0x0073c00401007387 */ /* 0x000fde0000100a00 */
[----:B------:R-:W-:Y:S01]  /*55480*/  NOP ;  /* 0x0000000000007918 */ /* 0x000fe20000000000 */
[----:B------:R-:W-:Y:S04]  /*55490*/  STL.64 [R1+0x7d0], R12 ;  /* 0x0007d00c01007387 */ /* 0x000fe80000100a00 */
[----:B------:R-:W-:Y:S04]  /*554a0*/  STL.64 [R1+0x7d8], R14 ;  /* 0x0007d80e01007387 */ /* 0x000fe80000100a00 */
[----:B------:R-:W3:Y:S04]  /*554b0*/  LDL.LU.64 R24, [R1+0xa30] ;  /* 0x000a300001187983 */ /* 0x000ee80000300a00 */
[----:B------:R-:W4:Y:S04]  /*554c0*/  LDL.LU.64 R26, [R1+0xa38] ;  /* 0x000a3800011a7983 */ /* 0x000f280000300a00 */
[----:B----4-:R-:W-:Y:S04]  /*554d0*/  STL.64 [R1+0x7400], R26 ;  /* 0x0074001a01007387 */ /* 0x010fe80000100a00 */
[----:B---3--:R0:W-:Y:S02]  /*554e0*/  STL.64 [R1+0x73f8], R24 ;  /* 0x0073f81801007387 */ /* 0x0081e40000100a00 */
[----:B0-----:R-:W-:-:S02]  /*554f0*/  IMAD.MOV.U32 R24, RZ, RZ, R7 ;  /* 0x000000ffff187224 */ /* 0x001fc400078e0007 */
[----:B------:R-:W-:-:S05]  /*55500*/  IMAD.MOV.U32 R25, RZ, RZ, R6 ;  /* 0x000000ffff197224 */ /* 0x000fca00078e0006 */
[----:B------:R0:W-:Y:S04]  /*55510*/  STL.64 [R1+0x7418], R24 ;  /* 0x0074181801007387 */ /* 0x0001e80000100a00 */
[----:B0-----:R-:W2:Y:S04]  /*55520*/  LDL.LU.64 R24, [R1+0xc60] ;  /* 0x000c600001187983 */ /* 0x001ea80000300a00 */
[----:B------:R-:W2:Y:S04]  /*55530*/  LDL.LU.64 R26, [R1+0xc68] ;  /* 0x000c6800011a7983 */ /* 0x000ea80000300a00 */
[----:B------:R-:W3:Y:S04]  /*55540*/  LDL.LU.64 R12, [R1+0x920] ;  /* 0x00092000010c7983 */ /* 0x000ee80000300a00 */
[----:B------:R-:W4:Y:S01]  /*55550*/  LDL.LU.64 R14, [R1+0x928] ;  /* 0x00092800010e7983 */ /* 0x000f220000300a00 */
[----:B------:R-:W-:-:S02]  /*55560*/  IMAD.MOV.U32 R4, RZ, RZ, R9 ;  /* 0x000000ffff047224 */ /* 0x000fc400078e0009 */
[----:B------:R-:W-:Y:S01]  /*55570*/  IMAD.MOV.U32 R5, RZ, RZ, R8 ;  /* 0x000000ffff057224 */ /* 0x000fe200078e0008 */
[----:B----4-:R-:W-:Y:S04]  /*55580*/  STL.64 [R1+0x7410], R14 ;  /* 0x0074100e01007387 */ /* 0x010fe80000100a00 */
[----:B---3--:R0:W-:Y:S04]  /*55590*/  STL.64 [R1+0x7408], R12 ;  /* 0x0074080c01007387 */ /* 0x0081e80000100a00 */
[----:B0-----:R-:W3:Y:S04]  /*555a0*/  LDL.LU.64 R12, [R1+0xb50] ;  /* 0x000b5000010c7983 */ /* 0x001ee80000300a00 */
[----:B------:R-:W3:Y:S04]  /*555b0*/  LDL.LU.64 R14, [R1+0xb58] ;  /* 0x000b5800010e7983 */ /* 0x000ee80000300a00 */
[----:B------:R-:W-:Y:S04]  /*555c0*/  STL.64 [R1+0x73d0], R4 ;  /* 0x0073d00401007387 */ /* 0x000fe80000100a00 */
[----:B------:R-:W4:Y:S04]  /*555d0*/  LDL.LU R8, [R1+0x130] ;  /* 0x0001300001087983 */ /* 0x000f280000300800 */
[----:B------:R-:W4:Y:S04]  /*555e0*/  LDL.LU R9, [R1+0x134] ;  /* 0x0001340001097983 */ /* 0x000f280000300800 */
[----:B------:R-:W2:Y:S04]  /*555f0*/  LDL.LU R10, [R1+0x138] ;  /* 0x00013800010a7983 */ /* 0x000ea80000300800 */
[----:B------:R-:W2:Y:S04]  /*55600*/  LDL.LU R11, [R1+0x13c] ;  /* 0x00013c00010b7983 */ /* 0x000ea80000300800 */
[----:B--2---:R-:W-:Y:S04]  /*55610*/  STL.64 [R1+0x7390], R10 ;  /* 0x0073900a01007387 */ /* 0x004fe80000100a00 */
[----:B----4-:R0:W-:Y:S04]  /*55620*/  STL.64 [R1+0x7388], R8 ;  /* 0x0073880801007387 */ /* 0x0101e80000100a00 */
[----:B0-----:R-:W2:Y:S04]  /*55630*/  LDL.LU.64 R8, [R1+0x20] ;  /* 0x0000200001087983 */ /* 0x001ea80000300a00 */
[----:B------:R-:W4:Y:S04]  /*55640*/  LDL.64 R10, [R1+0x28] ;  /* 0x00002800010a7983 */ /* 0x000f280000100a00 */
[----:B------:R-:W3:Y:S04]  /*55650*/  LDL.LU.64 R16, [R1+0x50] ;  /* 0x0000500001107983 */ /* 0x000ee80000300a00 */
[----:B------:R-:W3:Y:S01]  /*55660*/  LDL.64 R18, [R1+0x58] ;  /* 0x0000580001127983 */ /* 0x000ee20000100a00 */
[----:B--2---:R-:W-:-:S15]  /*55670*/  HMMA.16816.F32 R24, R20, R8, R24 ;  /* 0x000000081418723c */ /* 0x004fde0000001818 */
[----:B------:R-:W-:-:S04]  /*55680*/  NOP ;  /* 0x0000000000007918 */ /* 0x000fc80000000000 */
[----:B------:R0:W-:Y:S04]  /*55690*/  STL.64 [R1+0x7f0], R24 ;  /* 0x0007f01801007387 */ /* 0x0001e80000100a00 */
[----:B------:R-:W-:Y:S04]  /*556a0*/  STL.64 [R1+0x7f8], R26 ;  /* 0x0007f81a01007387 */ /* 0x000fe80000100a00 */
[----:B0-----:R-:W3:Y:S04]  /*556b0*/  LDL.LU.64 R24, [R1+0x7418] ;  /* 0x0074180001187983 */ /* 0x001ee80000300a00 */
[----:B----4-:R0:W-:Y:S04]  /*556c0*/  STL.64 [R1+0x73b8], R10 ;  /* 0x0073b80a01007387 */ /* 0x0101e80000100a00 */
[----:B------:R-:W2:Y:S04]  /*556d0*/  LDL.LU.64 R8, [R1+0x830] ;  /* 0x0008300001087983 */ /* 0x000ea80000300a00 */
[----:B0-----:R-:W2:Y:S01]  /*556e0*/  LDL.LU.64 R10, [R1+0x838] ;  /* 0x00083800010a7983 */ /* 0x001ea20000300a00 */
[----:B---3--:R-:W-:Y:S03]  /*556f0*/  HMMA.16816.F32 R24, R20, R24, R12 ;  /* 0x000000181418723c */ /* 0x008fe6000000180c */
[----:B------:R-:W3:Y:S04]  /*55700*/  LDL.LU.64 R14, [R1+0x7410] ;  /* 0x00741000010e7983 */ /* 0x000ee80000300a00 */
[----:B------:R-:W3:-:S12]  /*55710*/  LDL.LU.64 R12, [R1+0x7408] ;  /* 0x00740800010c7983 */ /* 0x000ed80000300a00 */
[----:B------:R-:W-:Y:S04]  /*55720*/  STL.64 [R1+0x800], R24 ;  /* 0x0008001801007387 */ /* 0x000fe80000100a00 */
[----:B------:R0:W-:Y:S04]  /*55730*/  STL.64 [R1+0x808], R26 ;  /* 0x0008081a01007387 */ /* 0x0001e80000100a00 */
[----:B0-----:R-:W4:Y:S04]  /*55740*/  LDL.LU.64 R26, [R1+0x7400] ;  /* 0x00740000011a7983 */ /* 0x001f280000300a00 */
[----:B------:R-:W4:Y:S01]  /*55750*/  LDL.LU.64 R24, [R1+0x73f8] ;  /* 0x0073f80001187983 */ /* 0x000f220000300a00 */
[----:B------:R-:W-:-:S02]  /*55760*/  IMAD.MOV.U32 R4, RZ, RZ, R3 ;  /* 0x000000ffff047224 */ /* 0x000fc400078e0003 */
[----:B------:R-:W-:-:S07]  /*55770*/  IMAD.MOV.U32 R5, RZ, RZ, R2 ;  /* 0x000000ffff057224 */ /* 0x000fce00078e0002 */
[C---:B----4-:R-:W-:Y:S01]  /*55780*/  HMMA.16816.F32 R4, R20.reuse, R4, R24 ;  /* 0x000000041404723c */ /* 0x050fe20000001818 */
[----:B------:R-:W4:Y:S04]  /*55790*/  LDL.LU.64 R26, [R1+0x73f0] ;  /* 0x0073f000011a7983 */ /* 0x000f280000300a00 */
[----:B------:R-:W3:Y:S03]  /*557a0*/  LDL.LU.64 R24, [R1+0x73e8] ;  /* 0x0073e80001187983 */ /* 0x000ee60000300a00 */
[C---:B--2---:R-:W-:Y:S11]  /*557b0*/  HMMA.16816.F32 R8, R20.reuse, R16, R8 ;  /* 0x000000101408723c */ /* 0x044ff60000001808 */
[----:B------:R0:W-:Y:S04]  /*557c0*/  STL.64 [R1+0x810], R4 ;  /* 0x0008100401007387 */ /* 0x0001e80000100a00 */
[----:B------:R1:W-:Y:S04]  /*557d0*/  STL.64 [R1+0x818], R6 ;  /* 0x0008180601007387 */ /* 0x0003e80000100a00 */
[----:B0-----:R-:W2:Y:S04]  /*557e0*/  LDL.LU.64 R4, [R1+0x840] ;  /* 0x0008400001047983 */ /* 0x001ea80000300a00 */
[----:B-1----:R-:W2:Y:S01]  /*557f0*/  LDL.LU.64 R6, [R1+0x848] ;  /* 0x0008480001067983 */ /* 0x002ea20000300a00 */
[----:B---3--:R-:W-:-:S15]  /*55800*/  HMMA.16816.F32 R12, R20, R24, R12 ;  /* 0x00000018140c723c */ /* 0x008fde000000180c */
[----:B------:R-:W-:-:S04]  /*55810*/  NOP ;  /* 0x0000000000007918 */ /* 0x000fc80000000000 */
[----:B------:R-:W-:Y:S04]  /*55820*/  STL.64 [R1+0x820], R12 ;  /* 0x0008200c01007387 */ /* 0x000fe80000100a00 */
[----:B------:R0:W-:Y:S04]  /*55830*/  STL.64 [R1+0x828], R14 ;  /* 0x0008280e01007387 */ /* 0x0001e80000100a00 */
[----:B0-----:R-:W3:Y:S04]  /*55840*/  LDL.LU.64 R14, [R1+0x73e0] ;  /* 0x0073e000010e7983 */ /* 0x001ee80000300a00 */
[----:B------:R-:W2:Y:S04]  /*55850*/  LDL.LU.64 R12, [R1+0x73d8] ;  /* 0x0073d800010c7983 */ /* 0x000ea80000300a00 */
[----:B----4-:R0:W-:Y:S04]  /*55860*/  STL.64 [R1+0x73c8], R26 ;  /* 0x0073c81a01007387 */ /* 0x0101e80000100a00 */
[----:B------:R-:W4:Y:S04]  /*55870*/  LDL.LU.64 R24, [R1+0x850] ;  /* 0x0008500001187983 */ /* 0x000f280000300a00 */
[----:B0-----:R-:W4:Y:S04]  /*55880*/  LDL.LU.64 R26, [R1+0x858] ;  /* 0x00085800011a7983 */ /* 0x001f280000300a00 */
[----:B------:R0:W-:Y:S04]  /*55890*/  STL.64 [R1+0x830], R8 ;  /* 0x0008300801007387 */ /* 0x0001e80000100a00 */
[----:B------:R1:W-:Y:S04]  /*558a0*/  STL.64 [R1+0x838], R10 ;  /* 0x0008380a01007387 */ /* 0x0003e80000100a00 */
[----:B0-----:R-:W2:Y:S04]  /*558b0*/  LDL.LU.64 R8, [R1+0x860] ;  /* 0x0008600001087983 */ /* 0x001ea80000300a00 */
[----:B-1----:R-:W2:Y:S04]  /*558c0*/  LDL.LU.64 R10, [R1+0x868] ;  /* 0x00086800010a7983 */ /* 0x002ea80000300a00 */
[----:B------:R0:W-:Y:S04]  /*558d0*/  STL.64 [R1+0x7370], R18 ;  /* 0x0073701201007387 */ /* 0x0001e80000100a00 */
[----:B0-----:R-:W2:Y:S04]  /*558e0*/  LDL.64 R18, [R1+0x8] ;  /* 0x0000080001127983 */ /* 0x001ea80000100a00 */
[----:B--2---:R0:W-:Y:S04]  /*558f0*/  STL.64 [R1+0x7380], R18 ;  /* 0x0073801201007387 */ /* 0x0041e80000100a00 */
[----:B0-----:R-:W2:Y:S01]  /*55900*/  LDL.64 R18, [R1+0x18] ;  /* 0x0000180001127983 */ /* 0x001ea20000100a00 */
[C---:B------:R-:W-:Y:S03]  /*55910*/  HMMA.16816.F32 R4, R20.reuse, R12, R4 ;  /* 0x0000000c1404723c */ /* 0x040fe60000001804 */
[----:B--2---:R0:W-:Y:S04]  /*55920*/  STL.64 [R1+0x7398], R18 ;  /* 0x0073981201007387 */ /* 0x0041e80000100a00 */
[----:B------:R-:W2:Y:S04]  /*55930*/  LDL.LU R16, [R1+0x140] ;  /* 0x0001400001107983 */ /* 0x000ea80000300800 */
[----:B------:R-:W2:Y:S04]  /*55940*/  LDL.LU R17, [R1+0x144] ;  /* 0x0001440001117983 */ /* 0x000ea80000300800 */
[----:B0-----:R-:W2:Y:S04]  /*55950*/  LDL.LU R18, [R1+0x148] ;  /* 0x0001480001127983 */ /* 0x001ea80000300800 */
[----:B------:R-:W2:Y:S04]  /*55960*/  LDL.LU R19, [R1+0x14c] ;  /* 0x00014c0001137983 */ /* 0x000ea80000300800 */
[----:B------:R0:W-:Y:S04]  /*55970*/  STL.64 [R1+0x840], R4 ;  /* 0x0008400401007387 */ /* 0x0001e80000100a00 */
[----:B------:R4:W-:Y:S04]  /*55980*/  STL.64 [R1+0x848], R6 ;  /* 0x0008480601007387 */ /* 0x0009e80000100a00 */
[----:B0-----:R-:W4:Y:S04]  /*55990*/  LDL.LU.64 R4, [R1+0x73d0] ;  /* 0x0073d00001047983 */ /* 0x001f280000300a00 */
[----:B---3--:R-:W-:Y:S04]  /*559a0*/  STL.64 [R1+0x7378], R14 ;  /* 0x0073780e01007387 */ /* 0x008fe80000100a00 */
[----:B------:R-:W3:Y:S04]  /*559b0*/  LDL.LU R12, [R1+0x120] ;  /* 0x00012000010c7983 */ /* 0x000ee80000300800 */
[----:B------:R-:W3:Y:S01]  /*559c0*/  LDL.LU R13, [R1+0x124] ;  /* 0x00012400010d7983 */ /* 0x000ee20000300800 */
[----:B----4-:R-:W-:Y:S03]  /*559d0*/  HMMA.16816.F32 R4, R20, R4, R24 ;  /* 0x000000041404723c */ /* 0x010fe60000001818 */
[----:B------:R-:W4:-:S15]  /*559e0*/  LDL.LU.64 R26, [R1+0x73c8] ;  /* 0x0073c800011a7983 */ /* 0x000f1e0000300a00 */
[----:B------:R-:W-:Y:S01]  /*559f0*/  NOP ;  /* 0x0000000000007918 */ /* 0x000fe20000000000 */
[----:B------:R0:W-:Y:S04]  /*55a00*/  STL.64 [R1+0x850], R4 ;  /* 0x0008500401007387 */ /* 0x0001e80000100a00 */
[----:B0-----:R-:W2:Y:S01]  /*55a10*/  LDL.LU.64 R4, [R1+0x73c0] ;  /* 0x0073c00001047983 */ /* 0x001ea20000300a00 */
[----:B------:R-:W-:Y:S02]  /*55a20*/  IMAD.MOV.U32 R15, RZ, RZ, R0 ;  /* 0x000000ffff0f7224 */ /* 0x000fe400078e0000 */
[----:B------:R-:W-:Y:S02]  /*55a30*/  IMAD.MOV.U32 R14, RZ, RZ, R28 ;  /* 0x000000ffff0e7224 */ /* 0x000fe400078e001c */
[----:B------:R-:W-:Y:S02]  /*55a40*/  IMAD.MOV.U32 R0, RZ, RZ, R7 ;  /* 0x000000ffff007224 */ /* 0x000fe400078e0007 */
[----:B------:R-:W-:-:S03]  /*55a50*/  IMAD.MOV.U32 R28, RZ, RZ, R6 ;  /* 0x000000ffff1c7224 */ /* 0x000fc600078e0006 */
[----:B------:R-:W-:Y:S04]  /*55a60*/  STL [R1+0x6e7c], R0 ;  /* 0x006e7c0001007387 */ /* 0x000fe80000100800 */
[----:B------:R-:W-:Y:S01]  /*55a70*/  STL [R1+0x6c68], R28 ;  /* 0x006c681c01007387 */ /* 0x000fe20000100800 */
[----:B--2---:R-:W-:Y:S03]  /*55a80*/  HMMA.16816.F32 R20, R20, R4, R8 ;  /* 0x000000041414723c */ /* 0x004fe60000001808 */
[----:B------:R-:W2:Y:S04]  /*55a90*/  LDL.LU.64 R10, [R1+0x73b8] ;  /* 0x0073b800010a7983 */ /* 0x000ea80000300a00 */
[----:B------:R-:W2:Y:S04]  /*55aa0*/  LDL.LU.64 R6, [R1+0x73b0] ;  /* 0x0073b00001067983 */ /* 0x000ea80000300a00 */
[----:B------:R-:W2:Y:S08]  /*55ab0*/  LDL.LU.64 R4, [R1+0x73a8] ;  /* 0x0073a80001047983 */ /* 0x000eb00000300a00 */
[----:B------:R0:W-:Y:S01]  /*55ac0*/  STL.64 [R1+0x860], R20 ;  /* 0x0008601401007387 */ /* 0x0001e20000100a00 */
[----:B------:R-:W-:-:S02]  /*55ad0*/  IMAD.MOV.U32 R25, RZ, RZ, R22 ;  /* 0x000000ffff197224 */ /* 0x000fc400078e0016 */
[----:B------:R-:W-:Y:S02]  /*55ae0*/  IMAD.MOV.U32 R24, RZ, RZ, R23 ;  /* 0x000000ffff187224 */ /* 0x000fe400078e0017 */
[----:B----4-:R-:W-:Y:S02]  /*55af0*/  IMAD.MOV.U32 R22, RZ, RZ, R26 ;  /* 0x000000ffff167224 */ /* 0x010fe400078e001a */
[----:B------:R-:W-:Y:S01]  /*55b00*/  IMAD.MOV.U32 R23, RZ, RZ, R27 ;  /* 0x000000ffff177224 */ /* 0x000fe200078e001b */
[----:B0-----:R-:W4:Y:S04]  /*55b10*/  LDL.LU R20, [R1+0x110] ;  /* 0x0001100001147983 */ /* 0x001f280000300800 */
[----:B------:R-:W4:Y:S04]  /*55b20*/  LDL.LU R21, [R1+0x114] ;  /* 0x0001140001157983 */ /* 0x000f280000300800 */
[----:B------:R-:W4:Y:S04]  /*55b30*/  LDL.LU R26, [R1+0x73a4] ;  /* 0x0073a400011a7983 */ /* 0x000f280000300800 */
[----:B------:R-:W4:Y:S01]  /*55b40*/  LDL.LU R27, [R1+0x73a0] ;  /* 0x0073a000011b7983 */ /* 0x000f220000300800 */
        /* <DEDUP_REMOVED lines=8> */
[----:B------:R-:W2:Y:S02]  /*55bd0*/  LDL.LU.64 R8, [R1+0x7388] ;  /* 0x0073880001087983 */ /* 0x000ea40000300a00 */
[----:B--2---:R-:W-:Y:S01]  /*55be0*/  HMMA.16816.F32 R8, R4, R18, R8 ;  /* 0x000000120408723c */ /* 0x004fe20000001808 */
[----:B------:R-:W-:-:S15]  /*55bf0*/  IMAD.MOV.U32 R3, RZ, RZ, R19 ;  /* 0x000000ffff037224 */ /* 0x000fde00078e0013 */
[----:B------:R-:W-:-:S03]  /*55c00*/  NOP ;  /* 0x0000000000007918 */ /* 0x000fc60000000000 */
[----:B------:R0:W-:Y:S04]  /*55c10*/  STL.64 [R1+0x130], R8 ;  /* 0x0001300801007387 */ /* 0x0001e80000100a00 */
[----:B------:R1:W-:Y:S01]  /*55c20*/  STL.64 [R1+0x138], R10 ;  /* 0x0001380a01007387 */ /* 0x0003e20000100a00 */
[----:B0-----:R-:W-:-:S03]  /*55c30*/  IMAD.MOV.U32 R8, RZ, RZ, R18 ;  /* 0x000000ffff087224 */ /* 0x001fc600078e0012 */
[----:B------:R-:W3:Y:S01]  /*55c40*/  LDL.LU.64 R18, [R1+0x7380] ;  /* 0x0073800001127983 */ /* 0x000ee20000300a00 */
[C---:B----4-:R-:W-:Y:S08]  /*55c50*/  HMMA.16816.F32 R20, R4.reuse, R26, R20 ;  /* 0x0000001a0414723c */ /* 0x050ff00000001814 */
[----:B---3--:R-:W-:Y:S01]  /*55c60*/  HMMA.16816.F32 R12, R4, R18, R12 ;  /* 0x00000012040c723c */ /* 0x008fe2000000180c */
[----:B-1----:R-:W-:-:S15]  /*55c70*/  IMAD.MOV.U32 R11, RZ, RZ, R19 ;  /* 0x000000ffff0b7224 */ /* 0x002fde00078e0013 */
[----:B------:R-:W-:-:S03]  /*55c80*/  NOP ;  /* 0x0000000000007918 */ /* 0x000fc60000000000 */
[----:B------:R0:W-:Y:S04]  /*55c90*/  STL.64 [R1+0x870], R12 ;  /* 0x0008700c01007387 */ /* 0x0001e80000100a00 */
[----:B------:R1:W-:Y:S01]  /*55ca0*/  STL.64 [R1+0x878], R14 ;  /* 0x0008780e01007387 */ /* 0x0003e20000100a00 */
[----:B0-----:R-:W-:-:S03]  /*55cb0*/  IMAD.MOV.U32 R12, RZ, RZ, R18 ;  /* 0x000000ffff0c7224 */ /* 0x001fc600078e0012 */
[----:B-1----:R-:W2:Y:S04]  /*55cc0*/  LDL.LU.64 R14, [R1+0x7378] ;  /* 0x00737800010e7983 */ /* 0x002ea80000300a00 */
[----:B------:R-:W3:Y:S04]  /*55cd0*/  LDL.LU.64 R18, [R1+0x7370] ;  /* 0x0073700001127983 */ /* 0x000ee80000300a00 */
[----:B------:R-:W-:Y:S04]  /*55ce0*/  STL.64 [R1+0x7300], R26 ;  /* 0x0073001a01007387 */ /* 0x000fe80000100a00 */
[----:B------:R0:W-:Y:S04]  /*55cf0*/  STL.64 [R1+0x72f8], R24 ;  /* 0x0072f81801007387 */ /* 0x0001e80000100a00 */
[----:B------:R-:W-:Y:S04]  /*55d00*/  STL.64 [R1+0x120], R20 ;  /* 0x0001201401007387 */ /* 0x000fe80000100a00 */
[----:B------:R-:W-:Y:S04]  /*55d10*/  STL.64 [R1+0x128], R22 ;  /* 0x0001281601007387 */ /* 0x000fe80000100a00 */
[----:B0-----:R-:W4:Y:S04]  /*55d20*/  LDL.LU R24, [R1+0x2b0] ;  /* 0x0002b00001187983 */ /* 0x001f280000300800 */
[----:B------:R-:W4:Y:S04]  /*55d30*/  LDL.LU R25, [R1+0x2b4] ;  /* 0x0002b40001197983 */ /* 0x000f280000300800 */
[----:B------:R-:W4:Y:S04]  /*55d40*/  LDL.LU R26, [R1+0x2b8] ;  /* 0x0002b800011a7983 */ /* 0x000f280000300800 */
[----:B------:R-:W4:Y:S04]  /*55d50*/  LDL.LU R27, [R1+0x2bc] ;  /* 0x0002bc00011b7983 */ /* 0x000f280000300800 */
[----:B------:R-:W0:Y:S04]  /*55d60*/  LDSM.16.MT88.4 R20, [R29+UR5+0x4080] ;  /* 0x004080051d14783b */ /* 0x000e280008004200 */
[----:B0-----:R-:W-:Y:S04]  /*55d70*/  STL.64 [R1+0x7350], R22 ;  /* 0x0073501601007387 */ /* 0x001fe80000100a00 */
[----:B------:R4:W-:Y:S01]  /*55d80*/  STL.64 [R1+0x7348], R20 ;  /* 0x0073481401007387 */ /* 0x0009e20000100a00 */
[----:B---3--:R-:W-:-:S02]  /*55d90*/  IMAD.MOV.U32 R10, RZ, RZ, R18 ;  /* 0x000000ffff0a7224 */ /* 0x008fc400078e0012 */
[----:B------:R-:W-:Y:S01]  /*55da0*/  IMAD.MOV.U32 R9, RZ, RZ, R19 ;  /* 0x000000ffff097224 */ /* 0x000fe200078e0013 */
[----:B----4-:R-:W-:Y:S01]  /*55db0*/  HMMA.16816.F32 R20, R4, R18, R24 ;  /* 0x000000120414723c */ /* 0x010fe20000001818 */
[----:B------:R-:W0:-:S15]  /*55dc0*/  LDSM.16.MT88.4 R16, [R29+UR5+0x4100] ;  /* 0x004100051d10783b */ /* 0x000e1e0008004200 */
[----:B------:R-:W-:-:S03]  /*55dd0*/  NOP ;  /* 0x0000000000007918 */ /* 0x000fc60000000000 */
[----:B------:R-:W-:Y:S04]  /*55de0*/  STL.64 [R1+0x890], R20 ;  /* 0x0008901401007387 */ /* 0x000fe80000100a00 */
[----:B------:R-:W-:Y:S04]  /*55df0*/  STL.64 [R1+0x898], R22 ;  /* 0x0008981601007387 */ /* 0x000fe80000100a00 */
[----:B0-----:R-:W-:Y:S04]  /*55e00*/  STL.64 [R1+0x72d0], R18 ;  /* 0x0072d01201007387 */ /* 0x001fe80000100a00 */
[----:B------:R0:W-:Y:S04]  /*55e10*/  STL.64 [R1+0x72c8], R16 ;  /* 0x0072c81001007387 */ /* 0x0001e80000100a00 */
[----:B0-----:R-:W3:Y:S04]  /*55e20*/  LDL.LU R16, [R1+0x730] ;  /* 0x0007300001107983 */ /* 0x001ee80000300800 */
[----:B------:R-:W3:Y:S04]  /*55e30*/  LDL.LU R17, [R1+0x734] ;  /* 0x0007340001117983 */ /* 0x000ee80000300800 */
[----:B------:R-:W4:Y:S04]  /*55e40*/  LDL.LU R18, [R1+0x738] ;  /* 0x0007380001127983 */ /* 0x000f280000300800 */
[----:B------:R-:W4:Y:S01]  /*55e50*/  LDL.LU R19, [R1+0x73c] ;  /* 0x00073c0001137983 */ /* 0x000f220000300800 */
[----:B------:R-:W-:-:S02]  /*55e60*/  IMAD.MOV.U32 R26, RZ, RZ, R12 ;  /* 0x000000ffff1a7224 */ /* 0x000fc400078e000c */
[----:B------:R-:W-:-:S05]  /*55e70*/  IMAD.MOV.U32 R27, RZ, RZ, R11 ;  /* 0x000000ffff1b7224 */ /* 0x000fca00078e000b */
[----:B------:R0:W-:Y:S02]  /*55e80*/  STL.64 [R1+0x7318], R26 ;  /* 0x0073181a01007387 */ /* 0x0001e40000100a00 */
[----:B0-----:R-:W-:Y:S02]  /*55e90*/  IMAD.MOV.U32 R26, RZ, RZ, R8 ;  /* 0x000000ffff1a7224 */ /* 0x001fe400078e0008 */
[----:B------:R-:W-:Y:S01]  /*55ea0*/  IMAD.MOV.U32 R27, RZ, RZ, R3 ;  /* 0x000000ffff1b7224 */ /* 0x000fe200078e0003 */
[----:B----4-:R0:W-:Y:S04]  /*55eb0*/  STL.64 [R1+0x72e0], R18 ;  /* 0x0072e01201007387 */ /* 0x0101e80000100a00 */
[----:B---3--:R1:W-:Y:S04]  /*55ec0*/  STL.64 [R1+0x72d8], R16 ;  /* 0x0072d81001007387 */ /* 0x0083e80000100a00 */
[----:B------:R-:W-:Y:S01]  /*55ed0*/  STL.64 [R1+0x7330], R26 ;  /* 0x0073301a01007387 */ /* 0x000fe20000100a00 */
[----:B0-----:R-:W-:-:S02]  /*55ee0*/  IMAD.MOV.U32 R18, RZ, RZ, R10 ;  /* 0x000000ffff127224 */ /* 0x001fc400078e000a */
[----:B------:R-:W-:-:S05]  /*55ef0*/  IMAD.MOV.U32 R19, RZ, RZ, R9 ;  /* 0x000000ffff137224 */ /* 0x000fca00078e0009 */
[----:B------:R0:W-:Y:S04]  /*55f00*/  STL.64 [R1+0x72f0], R18 ;  /* 0x0072f01201007387 */ /* 0x0001e80000100a00 */
[----:B-1----:R-:W3:Y:S04]  /*55f10*/  LDL.LU R16, [R1+0x760] ;  /* 0x0007600001107983 */ /* 0x002ee80000300800 */
[----:B------:R-:W3:Y:S04]  /*55f20*/  LDL.LU R17, [R1+0x764] ;  /* 0x0007640001117983 */ /* 0x000ee80000300800 */
[----:B0-----:R-:W4:Y:S04]  /*55f30*/  LDL.LU R18, [R1+0x768] ;  /* 0x0007680001127983 */ /* 0x001f280000300800 */
[----:B------:R-:W4:Y:S04]  /*55f40*/  LDL.LU R19, [R1+0x76c] ;  /* 0x00076c0001137983 */ /* 0x000f280000300800 */
[----:B------:R-:W2:Y:S04]  /*55f50*/  LDL.LU R8, [R1+0x640] ;  /* 0x0006400001087983 */ /* 0x000ea80000300800 */
[----:B------:R-:W2:Y:S04]  /*55f60*/  LDL.LU R9, [R1+0x644] ;  /* 0x0006440001097983 */ /* 0x000ea80000300800 */
[----:B------:R-:W2:Y:S04]  /*55f70*/  LDL.LU R10, [R1+0x648] ;  /* 0x00064800010a7983 */ /* 0x000ea80000300800 */
[----:B------:R-:W2:Y:S01]  /*55f80*/  LDL.LU R11, [R1+0x64c] ;  /* 0x00064c00010b7983 */ /* 0x000ea20000300800 */
[----:B------:R-:W-:-:S02]  /*55f90*/  IMAD.MOV.U32 R26, RZ, RZ, R2 ;  /* 0x000000ffff1a7224 */ /* 0x000fc400078e0002 */
[----:B------:R-:W-:Y:S01]  /*55fa0*/  IMAD.MOV.U32 R27, RZ, RZ, R0 ;  /* 0x000000ffff1b7224 */ /* 0x000fe200078e0000 */
[----:B--2---:R-:W-:Y:S04]  /*55fb0*/  STL.64 [R1+0x7368], R10 ;  /* 0x0073680a01007387 */ /* 0x004fe80000100a00 */
[----:B------:R0:W-:Y:S04]  /*55fc0*/  STL.64 [R1+0x7360], R8 ;  /* 0x0073600801007387 */ /* 0x0001e80000100a00 */
[----:B0-----:R-:W2:Y:S04]  /*55fd0*/  LDL.LU R8, [R1+0x460] ;  /* 0x0004600001087983 */ /* 0x001ea80000300800 */
[----:B------:R-:W2:Y:S04]  /*55fe0*/  LDL.LU R9, [R1+0x464] ;  /* 0x0004640001097983 */ /* 0x000ea80000300800 */
[----:B------:R-:W2:Y:S04]  /*55ff0*/  LDL.LU R10, [R1+0x468] ;  /* 0x00046800010a7983 */ /* 0x000ea80000300800 */
[----:B------:R-:W2:Y:S04]  /*56000*/  LDL.LU R11, [R1+0x46c] ;  /* 0x00046c00010b7983 */ /* 0x000ea80000300800 */
[----:B------:R0:W-:Y:S04]  /*56010*/  STL.64 [R1+0x7358], R26 ;  /* 0x0073581a01007387 */ /* 0x0001e80000100a00 */
[----:B------:R-:W2:Y:S04]  /*56020*/  LDL R22, [R1+0x68] ;  /* 0x0000680001167983 */ /* 0x000ea80000100800 */
[----:B------:R-:W2:Y:S04]  /*56030*/  LDL R23, [R1+0x6c] ;  /* 0x00006c0001177983 */ /* 0x000ea80000100800 */
[----:B------:R-:W2:Y:S04]  /*56040*/  LDL.LU R24, [R1+0x630] ;  /* 0x0006300001187983 */ /* 0x000ea80000300800 */
[----:B------:R-:W2:Y:S04]  /*56050*/  LDL.LU R25, [R1+0x634] ;  /* 0x0006340001197983 */ /* 0x000ea80000300800 */
[----:B0-----:R-:W2:Y:S04]  /*56060*/  LDL.LU R26, [R1+0x638] ;  /* 0x00063800011a7983 */ /* 0x001ea80000300800 */
[----:B------:R-:W2:Y:S04]  /*56070*/  LDL.LU R27, [R1+0x63c] ;  /* 0x00063c00011b7983 */ /* 0x000ea80000300800 */
[----:B----4-:R-:W-:Y:S04]  /*56080*/  STL.64 [R1+0x7310], R18 ;  /* 0x0073101201007387 */ /* 0x010fe80000100a00 */
[----:B---3--:R0:W-:Y:S04]  /*56090*/  STL.64 [R1+0x7308], R16 ;  /* 0x0073081001007387 */ /* 0x0081e80000100a00 */
[----:B0-----:R-:W3:Y:S04]  /*560a0*/  LDL.LU R16, [R1+0x770] ;  /* 0x0007700001107983 */ /* 0x001ee80000300800 */
[----:B------:R-:W3:Y:S04]  /*560b0*/  LDL.LU R17, [R1+0x774] ;  /* 0x0007740001117983 */ /* 0x000ee80000300800 */
[----:B------:R-:W4:Y:S04]  /*560c0*/  LDL.LU R18, [R1+0x778] ;  /* 0x0007780001127983 */ /* 0x000f280000300800 */
[----:B------:R-:W4:Y:S04]  /*560d0*/  LDL.LU R19, [R1+0x77c] ;  /* 0x00077c0001137983 */ /* 0x000f280000300800 */
[----:B----4-:R-:W-:Y:S04]  /*560e0*/  STL.64 [R1+0x7328], R18 ;  /* 0x0073281201007387 */ /* 0x010fe80000100a00 */
[----:B---3--:R0:W-:Y:S04]  /*560f0*/  STL.64 [R1+0x7320], R16 ;  /* 0x0073201001007387 */ /* 0x0081e80000100a00 */
[----:B0-----:R-:W3:Y:S04]  /*56100*/  LDL.LU R16, [R1+0x780] ;  /* 0x0007800001107983 */ /* 0x001ee80000300800 */
[----:B------:R-:W3:Y:S04]  /*56110*/  LDL.LU R17, [R1+0x784] ;  /* 0x0007840001117983 */ /* 0x000ee80000300800 */
[----:B------:R-:W4:Y:S04]  /*56120*/  LDL.LU R18, [R1+0x788] ;  /* 0x0007880001127983 */ /* 0x000f280000300800 */
[----:B------:R-:W4:Y:S01]  /*56130*/  LDL.LU R19, [R1+0x78c] ;  /* 0x00078c0001137983 */ /* 0x000f220000300800 */
[C---:B--2---:R-:W-:Y:S03]  /*56140*/  HMMA.16816.F32 R12, R4.reuse, R14, R8 ;  /* 0x0000000e040c723c */ /* 0x044fe60000001808 */
[----:B----4-:R-:W-:Y:S04]  /*56150*/  STL.64 [R1+0x7340], R18 ;  /* 0x0073401201007387 */ /* 0x010fe80000100a00 */
[----:B---3--:R0:W-:Y:S04]  /*56160*/  STL.64 [R1+0x7338], R16 ;  /* 0x0073381001007387 */ /* 0x0081e80000100a00 */
[----:B0-----:R-:W2:Y:S04]  /*56170*/  LDL.LU R16, [R1+0x790] ;  /* 0x0007900001107983 */ /* 0x001ea80000300800 */
[----:B------:R-:W2:Y:S04]  /*56180*/  LDL.LU R17, [R1+0x794] ;  /* 0x0007940001117983 */ /* 0x000ea80000300800 */
[----:B------:R-:W2:Y:S04]  /*56190*/  LDL.LU R18, [R1+0x798] ;  /* 0x0007980001127983 */ /* 0x000ea80000300800 */
[----:B------:R-:W2:Y:S04]  /*561a0*/  LDL.LU R19, [R1+0x79c] ;  /* 0x00079c0001137983 */ /* 0x000ea80000300800 */
[----:B------:R-:W3:Y:S04]  /*561b0*/  LDL.LU.64 R10, [R1+0x7368] ;  /* 0x00736800010a7983 */ /* 0x000ee80000300a00 */
[----:B------:R-:W3:Y:S04]  /*561c0*/  LDL.LU.64 R8, [R1+0x7360] ;  /* 0x0073600001087983 */ /* 0x000ee80000300a00 */
[----:B------:R-:W-:Y:S04]  /*561d0*/  STL.64 [R1+0x460], R12 ;  /* 0x0004600c01007387 */ /* 0x000fe80000100a00 */
[----:B------:R-:W-:Y:S04]  /*561e0*/  STL.64 [R1+0x468], R14 ;  /* 0x0004680e01007387 */ /* 0x000fe80000100a00 */
[----:B------:R-:W0:Y:S04]  /*561f0*/  LDSM.16.MT88.4 R12, [R29+UR5+0x4180] ;  /* 0x004180051d0c783b */ /* 0x000e280008004200 */
[----:B0-----:R0:W-:Y:S04]  /*56200*/  STL.64 [R1+0x7240], R14 ;  /* 0x0072400e01007387 */ /* 0x0011e80000100a00 */
[----:B------:R1:W-:Y:S04]  /*56210*/  STL.64 [R1+0x7238], R12 ;  /* 0x0072380c01007387 */ /* 0x0003e80000100a00 */
[----:B0-----:R-:W3:Y:S02]  /*56220*/  LDL.64 R14, [R1+0x38] ;  /* 0x00003800010e7983 */ /* 0x001ee40000100a00 */
[----:B---3--:R-:W-:Y:S02]  /*56230*/  HMMA.16816.F32 R8, R4, R14, R8 ;  /* 0x0000000e0408723c */ /* 0x008fe40000001808 */
[----:B------:R0:W-:Y:S04]  /*56240*/  STL.64 [R1+0x72e8], R14 ;  /* 0x0072e80e01007387 */ /* 0x0001e80000100a00 */
[----:B-1----:R-:W3:-:S13]  /*56250*/  LDL.LU R12, [R1+0x750] ;  /* 0x00075000010c7983 */ /* 0x002eda0000300800 */
[----:B------:R-:W-:Y:S04]  /*56260*/  STL.64 [R1+0xbe0], R8 ;  /* 0x000be00801007387 */ /* 0x000fe80000100a00 */
[----:B------:R-:W-:Y:S04]  /*56270*/  STL.64 [R1+0xbe8], R10 ;  /* 0x000be80a01007387 */ /* 0x000fe80000100a00 */
[----:B------:R-:W1:Y:S04]  /*56280*/  LDSM.16.MT88.4 R8, [R29+UR5+0x4200] ;  /* 0x004200051d08783b */ /* 0x000e680008004200 */
[----:B------:R-:W3:Y:S04]  /*56290*/  LDL.LU R13, [R1+0x754] ;  /* 0x00075400010d7983 */ /* 0x000ee80000300800 */
[----:B0-----:R-:W3:Y:S01]  /*562a0*/  LDL.LU R14, [R1+0x758] ;  /* 0x00075800010e7983 */ /* 0x001ee20000300800 */
[----:B------:R-:W-:Y:S03]  /*562b0*/  HMMA.16816.F32 R4, R4, R22, R24 ;  /* 0x000000160404723c */ /* 0x000fe60000001818 */
[----:B------:R-:W3:Y:S04]  /*562c0*/  LDL.LU R15, [R1+0x75c] ;  /* 0x00075c00010f7983 */ /* 0x000ee80000300800 */
[----:B-1----:R0:W-:Y:S04]  /*562d0*/  STL.64 [R1+0x71b8], R10 ;  /* 0x0071b80a01007387 */ /* 0x0021e80000100a00 */
[----:B------:R-:W-:Y:S04]  /*562e0*/  STL.64 [R1+0x71b0], R8 ;  /* 0x0071b00801007387 */ /* 0x000fe80000100a00 */
[----:B0-----:R-:W4:Y:S04]  /*562f0*/  LDL.64 R10, [R1+0x48] ;  /* 0x00004800010a7983 */ /* 0x001f280000100a00 */
[----:B------:R-:W2:Y:S04]  /*56300*/  LDL.LU.64 R26, [R1+0x7358] ;  /* 0x00735800011a7983 */ /* 0x000ea80000300a00 */
[----:B------:R-:W2:Y:S04]  /*56310*/  LDL.LU.64 R22, [R1+0x7350] ;  /* 0x0073500001167983 */ /* 0x000ea80000300a00 */
[----:B------:R-:W2:Y:S04]  /*56320*/  LDL.LU.64 R20, [R1+0x7348] ;  /* 0x0073480001147983 */ /* 0x000ea80000300a00 */
[----:B------:R-:W-:Y:S04]  /*56330*/  STL.64 [R1+0xbd0], R4 ;  /* 0x000bd00401007387 */ /* 0x000fe80000100a00 */
[----:B------:R-:W-:Y:S04]  /*56340*/  STL.64 [R1+0xbd8], R6 ;  /* 0x000bd80601007387 */ /* 0x000fe80000100a00 */
[----:B------:R-:W0:Y:S04]  /*56350*/  LDSM.16.MT88.4 R4, [R29+UR5+0x4280] ;  /* 0x004280051d04783b */ /* 0x000e280008004200 */
[----:B0-----:R0:W-:Y:S04]  /*56360*/  STL.64 [R1+0x7140], R6 ;  /* 0x0071400601007387 */ /* 0x0011e80000100a00 */
[----:B------:R-:W-:Y:S04]  /*56370*/  STL.64 [R1+0x7138], R4 ;  /* 0x0071380401007387 */ /* 0x000fe80000100a00 */
[----:B0-----:R-:W3:Y:S01]  /*56380*/  LDL.64 R6, [R1+0x68] ;  /* 0x0000680001067983 */ /* 0x001ee20000100a00 */
[----:B--2---:R-:W-:Y:S03]  /*56390*/  HMMA.16816.F32 R24, R20, R26, R16 ;  /* 0x0000001a1418723c */ /* 0x004fe60000001810 */
[----:B------:R-:W2:Y:S04]  /*563a0*/  LDL.LU.64 R18, [R1+0x7340] ;  /* 0x0073400001127983 */ /* 0x000ea80000300a00 */
[----:B------:R-:W2:-:S12]  /*563b0*/  LDL.LU.64 R16, [R1+0x7338] ;  /* 0x0073380001107983 */ /* 0x000e980000300a00 */
[----:B------:R-:W-:Y:S04]  /*563c0*/  STL.64 [R1+0xd10], R24 ;  /* 0x000d101801007387 */ /* 0x000fe80000100a00 */
[----:B------:R0:W-:Y:S04]  /*563d0*/  STL.64 [R1+0xd18], R26 ;  /* 0x000d181a01007387 */ /* 0x0001e80000100a00 */
[----:B0-----:R-:W2:Y:S02]  /*563e0*/  LDL.LU.64 R26, [R1+0x7330] ;  /* 0x00733000011a7983 */ /* 0x001ea40000300a00 */
[----:B--2---:R-:W-:Y:S02]  /*563f0*/  HMMA.16816.F32 R24, R20, R26, R16 ;  /* 0x0000001a1418723c */ /* 0x004fe40000001810 */
[----:B------:R-:W2:Y:S04]  /*56400*/  LDL.LU.64 R18, [R1+0x7328] ;  /* 0x0073280001127983 */ /* 0x000ea80000300a00 */
[----:B------:R-:W2:-:S13]  /*56410*/  LDL.LU.64 R16, [R1+0x7320] ;  /* 0x0073200001107983 */ /* 0x000e9a0000300a00 */
        /* <DEDUP_REMOVED lines=8> */
[----:B0-----:R-:W2:Y:S04]  /*564a0*/  LDL.LU.64 R26, [R1+0x7300] ;  /* 0x00730000011a7983 */ /* 0x001ea80000300a00 */
[----:B------:R-:W3:Y:S01]  /*564b0*/  LDL.LU.64 R24, [R1+0x72f8] ;  /* 0x0072f80001187983 */ /* 0x000ee20000300a00 */
[----:B--2---:R-:W-:-:S15]  /*564c0*/  HMMA.16816.F32 R16, R20, R26, R16 ;  /* 0x0000001a1410723c */ /* 0x004fde0000001810 */
[----:B------:R-:W-:-:S04]  /*564d0*/  NOP ;  /* 0x0000000000007918 */ /* 0x000fc80000000000 */
[----:B------:R-:W-:Y:S04]  /*564e0*/  STL.64 [R1+0xce0], R16 ;  /* 0x000ce01001007387 */ /* 0x000fe80000100a00 */
[----:B------:R0:W-:Y:S04]  /*564f0*/  STL.64 [R1+0xce8], R18 ;  /* 0x000ce81201007387 */ /* 0x0001e80000100a00 */
[----:B0-----:R-:W2:Y:S04]  /*56500*/  LDL.LU.64 R18, [R1+0x72f0] ;  /* 0x0072f00001127983 */ /* 0x001ea80000300a00 */
[----:B------:R-:W-:Y:S04]  /*56510*/  STL.64 [R1+0x7280], R26 ;  /* 0x0072801a01007387 */ /* 0x000fe80000100a00 */
[----:B---3--:R0:W-:Y:S04]  /*56520*/  STL.64 [R1+0x7278], R24 ;  /* 0x0072781801007387 */ /* 0x0081e80000100a00 */
[----:B0-----:R-:W4:Y:S04]  /*56530*/  LDL.LU R24, [R1+0x740] ;  /* 0x0007400001187983 */ /* 0x001f280000300800 */
[----:B------:R-:W4:Y:S04]  /*56540*/  LDL.LU R25, [R1+0x744] ;  /* 0x0007440001197983 */ /* 0x000f280000300800 */
[----:B------:R-:W4:Y:S04]  /*56550*/  LDL.LU R26, [R1+0x748] ;  /* 0x00074800011a7983 */ /* 0x000f280000300800 */
[----:B------:R-:W4:Y:S01]  /*56560*/  LDL.LU R27, [R1+0x74c] ;  /* 0x00074c00011b7983 */ /* 0x000f220000300800 */
[----:B--2---:R-:W-:Y:S03]  /*56570*/  HMMA.16816.F32 R16, R20, R18, R12 ;  /* 0x000000121410723c */ /* 0x004fe6000000180c */
[----:B------:R-:W2:-:S15]  /*56580*/  LDL.LU.64 R14, [R1+0x72e8] ;  /* 0x0072e800010e7983 */ /* 0x000e9e0000300a00 */
[----:B------:R-:W-:Y:S01]  /*56590*/  NOP ;  /* 0x0000000000007918 */ /* 0x000fe20000000000 */
[----:B------:R-:W-:Y:S04]  /*565a0*/  STL.64 [R1+0xcd0], R16 ;  /* 0x000cd01001007387 */ /* 0x000fe80000100a00 */
[----:B------:R0:W-:Y:S01]  /*565b0*/  STL.64 [R1+0xcd8], R18 ;  /* 0x000cd81201007387 */ /* 0x0001e20000100a00 */
[----:B----4-:R-:W-:Y:S03]  /*565c0*/  HMMA.16816.F32 R24, R20, R10, R24 ;  /* 0x0000000a1418723c */ /* 0x010fe60000001818 */
[----:B0-----:R-:W2:Y:S04]  /*565d0*/  LDL.LU.64 R18, [R1+0x72e0] ;  /* 0x0072e00001127983 */ /* 0x001ea80000300a00 */
[----:B------:R-:W2:-:S12]  /*565e0*/  LDL.LU.64 R16, [R1+0x72d8] ;  /* 0x0072d80001107983 */ /* 0x000e980000300a00 */
[----:B------:R-:W-:Y:S04]  /*565f0*/  STL.64 [R1+0xcc0], R24 ;  /* 0x000cc01801007387 */ /* 0x000fe80000100a00 */
[----:B------:R0:W-:Y:S04]  /*56600*/  STL.64 [R1+0xcc8], R26 ;  /* 0x000cc81a01007387 */ /* 0x0001e80000100a00 */
[----:B0-----:R-:W3:Y:S01]  /*56610*/  LDL.64 R26, [R1+0x8] ;  /* 0x00000800011a7983 */ /* 0x001ee20000100a00 */
[----:B------:R-:W-:Y:S02]  /*56620*/  IMAD.MOV.U32 R2, RZ, RZ, R10 ;  /* 0x000000ffff027224 */ /* 0x000fe400078e000a */
[----:B------:R-:W-:-:S02]  /*56630*/  IMAD.MOV.U32 R0, RZ, RZ, R11 ;  /* 0x000000ffff007224 */ /* 0x000fc400078e000b */
[----:B--2---:R-:W-:Y:S01]  /*56640*/  HMMA.16816.F32 R8, R20, R14, R16 ;  /* 0x0000000e1408723c */ /* 0x004fe20000001810 */
[----:B---3--:R-:W-:-:S15]  /*56650*/  STL.64 [R1+0x7298], R26 ;  /* 0x0072981a01007387 */ /* 0x008fde0000100a00 */
[----:B------:R-:W-:-:S03]  /*56660*/  NOP ;  /* 0x0000000000007918 */ /* 0x000fc60000000000 */
[----:B------:R0:W-:Y:S04]  /*56670*/  STL.64 [R1+0xcb0], R8 ;  /* 0x000cb00801007387 */ /* 0x0001e80000100a00 */
[----:B------:R1:W-:Y:S04]  /*56680*/  STL.64 [R1+0xcb8], R10 ;  /* 0x000cb80a01007387 */ /* 0x0003e80000100a00 */
[----:B0-----:R-:W2:Y:S04]  /*56690*/  LDL.LU R8, [R1+0x5d0] ;  /* 0x0005d00001087983 */ /* 0x001ea80000300800 */
[----:B------:R-:W2:Y:S04]  /*566a0*/  LDL.LU R9, [R1+0x5d4] ;  /* 0x0005d40001097983 */ /* 0x000ea80000300800 */
[----:B-1----:R-:W3:Y:S04]  /*566b0*/  LDL.LU R10, [R1+0x5d8] ;  /* 0x0005d800010a7983 */ /* 0x002ee80000300800 */
[----:B------:R-:W3:Y:S04]  /*566c0*/  LDL.LU R11, [R1+0x5dc] ;  /* 0x0005dc00010b7983 */ /* 0x000ee80000300800 */
[----:B------:R-:W4:Y:S04]  /*566d0*/  LDL.LU R16, [R1+0x620] ;  /* 0x0006200001107983 */ /* 0x000f280000300800 */
[----:B------:R-:W4:Y:S04]  /*566e0*/  LDL.LU R17, [R1+0x624] ;  /* 0x0006240001117983 */ /* 0x000f280000300800 */
[----:B------:R-:W4:Y:S04]  /*566f0*/  LDL.LU R18, [R1+0x628] ;  /* 0x0006280001127983 */ /* 0x000f280000300800 */
[----:B------:R-:W4:Y:S04]  /*56700*/  LDL.LU R19, [R1+0x62c] ;  /* 0x00062c0001137983 */ /* 0x000f280000300800 */
[----:B------:R-:W2:Y:S04]  /*56710*/  LDL.64 R26, [R1+0x18] ;  /* 0x00001800011a7983 */ /* 0x000ea80000100a00 */
[----:B--2---:R0:W-:Y:S04]  /*56720*/  STL.64 [R1+0x72b0], R26 ;  /* 0x0072b01a01007387 */ /* 0x0041e80000100a00 */
[----:B0-----:R-:W2:Y:S04]  /*56730*/  LDL.64 R26, [R1+0x28] ;  /* 0x00002800011a7983 */ /* 0x001ea80000100a00 */
[----:B---3--:R-:W-:Y:S04]  /*56740*/  STL.64 [R1+0x7270], R10 ;  /* 0x0072700a01007387 */ /* 0x008fe80000100a00 */
[----:B------:R0:W-:Y:S04]  /*56750*/  STL.64 [R1+0x7268], R8 ;  /* 0x0072680801007387 */ /* 0x0001e80000100a00 */
[----:B0-----:R-:W3:Y:S04]  /*56760*/  LDL.LU R8, [R1+0x5e0] ;  /* 0x0005e00001087983 */ /* 0x001ee80000300800 */
[----:B------:R-:W3:Y:S04]  /*56770*/  LDL.LU R9, [R1+0x5e4] ;  /* 0x0005e40001097983 */ /* 0x000ee80000300800 */
[----:B------:R-:W2:Y:S04]  /*56780*/  LDL.LU R10, [R1+0x5e8] ;  /* 0x0005e800010a7983 */ /* 0x000ea80000300800 */
[----:B------:R-:W2:Y:S04]  /*56790*/  LDL.LU R11, [R1+0x5ec] ;  /* 0x0005ec00010b7983 */ /* 0x000ea80000300800 */
[----:B--2---:R-:W-:Y:S04]  /*567a0*/  STL.64 [R1+0x7290], R10 ;  /* 0x0072900a01007387 */ /* 0x004fe80000100a00 */
[----:B---3--:R0:W-:Y:S04]  /*567b0*/  STL.64 [R1+0x7288], R8 ;  /* 0x0072880801007387 */ /* 0x0081e80000100a00 */
[----:B0-----:R-:W2:Y:S04]  /*567c0*/  LDL.LU R8, [R1+0x5f0] ;  /* 0x0005f00001087983 */ /* 0x001ea80000300800 */
[----:B------:R-:W2:Y:S04]  /*567d0*/  LDL.LU R9, [R1+0x5f4] ;  /* 0x0005f40001097983 */ /* 0x000ea80000300800 */
[----:B------:R-:W3:Y:S04]  /*567e0*/  LDL.LU R10, [R1+0x5f8] ;  /* 0x0005f800010a7983 */ /* 0x000ee80000300800 */
[----:B------:R-:W3:Y:S04]  /*567f0*/  LDL.LU R11, [R1+0x5fc] ;  /* 0x0005fc00010b7983 */ /* 0x000ee80000300800 */
[----:B---3--:R-:W-:Y:S04]  /*56800*/  STL.64 [R1+0x72a8], R10 ;  /* 0x0072a80a01007387 */ /* 0x008fe80000100a00 */
[----:B--2---:R0:W-:Y:S04]  /*56810*/  STL.64 [R1+0x72a0], R8 ;  /* 0x0072a00801007387 */ /* 0x0041e80000100a00 */
[----:B0-----:R-:W2:Y:S04]  /*56820*/  LDL.LU R8, [R1+0x600] ;  /* 0x0006000001087983 */ /* 0x001ea80000300800 */
[----:B------:R-:W2:Y:S04]  /*56830*/  LDL.LU R9, [R1+0x604] ;  /* 0x0006040001097983 */ /* 0x000ea80000300800 */
[----:B------:R-:W3:Y:S04]  /*56840*/  LDL.LU R10, [R1+0x608] ;  /* 0x00060800010a7983 */ /* 0x000ee80000300800 */
[----:B------:R-:W3:Y:S01]  /*56850*/  LDL.LU R11, [R1+0x60c] ;  /* 0x00060c00010b7983 */ /* 0x000ee20000300800 */
[----:B----4-:R-:W-:Y:S03]  /*56860*/  HMMA.16816.F32 R20, R20, R6, R16 ;  /* 0x000000061414723c */ /* 0x010fe60000001810 */
[----:B---3--:R-:W-:Y:S04]  /*56870*/  STL.64 [R1+0x72c0], R10 ;  /* 0x0072c00a01007387 */ /* 0x008fe80000100a00 */
[----:B--2---:R0:W-:Y:S04]  /*56880*/  STL.64 [R1+0x72b8], R8 ;  /* 0x0072b80801007387 */ /* 0x0041e80000100a00 */
[----:B0-----:R-:W2:Y:S04]  /*56890*/  LDL.LU R8, [R1+0x610] ;  /* 0x0006100001087983 */ /* 0x001ea80000300800 */
[----:B------:R-:W2:Y:S04]  /*568a0*/  LDL.LU R9, [R1+0x614] ;  /* 0x0006140001097983 */ /* 0x000ea80000300800 */
[----:B------:R-:W2:Y:S04]  /*568b0*/  LDL.LU R10, [R1+0x618] ;  /* 0x00061800010a7983 */ /* 0x000ea80000300800 */
[----:B------:R-:W2:Y:S04]  /*568c0*/  LDL.LU R11, [R1+0x61c] ;  /* 0x00061c00010b7983 */ /* 0x000ea80000300800 */
[----:B------:R0:W-:Y:S02]  /*568d0*/  STL.64 [R1+0x7248], R14 ;  /* 0x0072480e01007387 */ /* 0x0001e40000100a00 */
[----:B0-----:R-:W-:-:S02]  /*568e0*/  IMAD.MOV.U32 R14, RZ, RZ, R2 ;  /* 0x000000ffff0e7224 */ /* 0x001fc400078e0002 */
[----:B------:R-:W-:-:S05]  /*568f0*/  IMAD.MOV.U32 R15, RZ, RZ, R0 ;  /* 0x000000ffff0f7224 */ /* 0x000fca00078e0000 */
[----:B------:R0:W-:Y:S04]  /*56900*/  STL.64 [R1+0x7260], R14 ;  /* 0x0072600e01007387 */ /* 0x0001e80000100a00 */
[----:B0-----:R-:W3:Y:S04]  /*56910*/  LDL.64 R14, [R1+0x58] ;  /* 0x00005800010e7983 */ /* 0x001ee80000100a00 */
[----:B------:R-:W2:Y:S04]  /*56920*/  LDL.LU.64 R18, [R1+0x72d0] ;  /* 0x0072d00001127983 */ /* 0x000ea80000300a00 */
[----:B------:R-:W2:Y:S04]  /*56930*/  LDL.LU.64 R16, [R1+0x72c8] ;  /* 0x0072c80001107983 */ /* 0x000ea80000300a00 */
[----:B------:R0:W-:Y:S04]  /*56940*/  STL.64 [R1+0xbc0], R20 ;  /* 0x000bc01401007387 */ /* 0x0001e80000100a00 */
[----:B------:R1:W-:Y:S04]  /*56950*/  STL.64 [R1+0xbc8], R22 ;  /* 0x000bc81601007387 */ /* 0x0003e80000100a00 */
[----:B0-----:R-:W4:Y:S04]  /*56960*/  LDL.LU R20, [R1+0x3e0] ;  /* 0x0003e00001147983 */ /* 0x001f280000300800 */
[----:B------:R-:W4:Y:S04]  /*56970*/  LDL.LU R21, [R1+0x3e4] ;  /* 0x0003e40001157983 */ /* 0x000f280000300800 */
[----:B-1----:R-:W3:Y:S04]  /*56980*/  LDL.LU R22, [R1+0x3e8] ;  /* 0x0003e80001167983 */ /* 0x002ee80000300800 */
[----:B------:R-:W3:Y:S01]  /*56990*/  LDL.LU R23, [R1+0x3ec] ;  /* 0x0003ec0001177983 */ /* 0x000ee20000300800 */
[----:B------:R-:W-:-:S02]  /*569a0*/  IMAD.MOV.U32 R28, RZ, RZ, R26 ;  /* 0x000000ffff1c7224 */ /* 0x000fc400078e001a */
[----:B------:R-:W-:Y:S01]  /*569b0*/  IMAD.MOV.U32 R3, RZ, RZ, R27 ;  /* 0x000000ffff037224 */ /* 0x000fe200078e001b */
[C---:B--2---:R-:W-:Y:S01]  /*569c0*/  HMMA.16816.F32 R8, R16.reuse, R26, R8 ;  /* 0x0000001a1008723c */ /* 0x044fe20000001808 */
[----:B---3--:R-:W-:Y:S04]  /*569d0*/  STL.64 [R1+0x7258], R22 ;  /* 0x0072581601007387 */ /* 0x008fe80000100a00 */
[----:B----4-:R0:W-:Y:S04]  /*569e0*/  STL.64 [R1+0x7250], R20 ;  /* 0x0072501401007387 */ /* 0x0101e80000100a00 */
[----:B0-----:R-:W2:Y:S04]  /*569f0*/  LDL.LU R20, [R1+0x5c0] ;  /* 0x0005c00001147983 */ /* 0x001ea80000300800 */
[----:B------:R-:W2:Y:S04]  /*56a00*/  LDL.LU R21, [R1+0x5c4] ;  /* 0x0005c40001157983 */ /* 0x000ea80000300800 */
[----:B------:R-:W2:Y:S04]  /*56a10*/  LDL.LU R22, [R1+0x5c8] ;  /* 0x0005c80001167983 */ /* 0x000ea80000300800 */
[----:B------:R-:W2:Y:S04]  /*56a20*/  LDL.LU R23, [R1+0x5cc] ;  /* 0x0005cc0001177983 */ /* 0x000ea80000300800 */
[----:B------:R-:W-:Y:S04]  /*56a30*/  STL.64 [R1+0xbb0], R8 ;  /* 0x000bb00801007387 */ /* 0x000fe80000100a00 */
[----:B------:R0:W-:Y:S04]  /*56a40*/  STL.64 [R1+0xbb8], R10 ;  /* 0x000bb80a01007387 */ /* 0x0001e80000100a00 */
[----:B0-----:R-:W3:Y:S04]  /*56a50*/  LDL.LU.64 R10, [R1+0x72c0] ;  /* 0x0072c000010a7983 */ /* 0x001ee80000300a00 */
[----:B------:R-:W3:Y:S04]  /*56a60*/  LDL.LU.64 R8, [R1+0x72b8] ;  /* 0x0072b80001087983 */ /* 0x000ee80000300a00 */
[----:B------:R-:W3:Y:S02]  /*56a70*/  LDL.LU.64 R26, [R1+0x72b0] ;  /* 0x0072b000011a7983 */ /* 0x000ee40000300a00 */
        /* <DEDUP_REMOVED lines=17> */
[----:B------:R-:W3:Y:S04]  /*56b90*/  LDL.LU.64 R26, [R1+0x7280] ;  /* 0x00728000011a7983 */ /* 0x000ee80000300a00 */
[----:B------:R-:W4:Y:S01]  /*56ba0*/  LDL.LU.64 R24, [R1+0x7278] ;  /* 0x0072780001187983 */ /* 0x000f220000300a00 */
[----:B---3--:R-:W-:-:S15]  /*56bb0*/  HMMA.16816.F32 R8, R16, R26, R8 ;  /* 0x0000001a1008723c */ /* 0x008fde0000001808 */
[----:B------:R-:W-:-:S04]  /*56bc0*/  NOP ;  /* 0x0000000000007918 */ /* 0x000fc80000000000 */
[----:B------:R-:W-:Y:S04]  /*56bd0*/  STL.64 [R1+0xb80], R8 ;  /* 0x000b800801007387 */ /* 0x000fe80000100a00 */
[----:B------:R0:W-:Y:S04]  /*56be0*/  STL.64 [R1+0xb88], R10 ;  /* 0x000b880a01007387 */ /* 0x0001e80000100a00 */
[----:B0-----:R-:W3:Y:S04]  /*56bf0*/  LDL.LU.64 R10, [R1+0x7270] ;  /* 0x00727000010a7983 */ /* 0x001ee80000300a00 */
[----:B------:R-:W3:Y:S04]  /*56c00*/  LDL.LU.64 R8, [R1+0x7268] ;  /* 0x0072680001087983 */ /* 0x000ee80000300a00 */
[----:B------:R-:W-:Y:S04]  /*56c10*/  STL.64 [R1+0x7208], R26 ;  /* 0x0072081a01007387 */ /* 0x000fe80000100a00 */
[----:B----4-:R0:W-:Y:S04]  /*56c20*/  STL.64 [R1+0x7200], R24 ;  /* 0x0072001801007387 */ /* 0x0101e80000100a00 */
[----:B0-----:R-:W4:Y:S04]  /*56c30*/  LDL.LU R24, [R1+0x5b0] ;  /* 0x0005b00001187983 */ /* 0x001f280000300800 */
[----:B------:R-:W4:Y:S04]  /*56c40*/  LDL.LU R25, [R1+0x5b4] ;  /* 0x0005b40001197983 */ /* 0x000f280000300800 */
[----:B------:R-:W4:Y:S04]  /*56c50*/  LDL.LU R26, [R1+0x5b8] ;  /* 0x0005b800011a7983 */ /* 0x000f280000300800 */
[----:B------:R-:W4:Y:S01]  /*56c60*/  LDL.LU R27, [R1+0x5bc] ;  /* 0x0005bc00011b7983 */ /* 0x000f220000300800 */
[----:B---3--:R-:W-:-:S15]  /*56c70*/  HMMA.16816.F32 R8, R16, R14, R8 ;  /* 0x0000000e1008723c */ /* 0x008fde0000001808 */
[----:B------:R-:W-:-:S04]  /*56c80*/  NOP ;  /* 0x0000000000007918 */ /* 0x000fc80000000000 */
[----:B------:R0:W-:Y:S04]  /*56c90*/  STL.64 [R1+0xb70], R8 ;  /* 0x000b700801007387 */ /* 0x0001e80000100a00 */
[----:B------:R-:W-:Y:S01]  /*56ca0*/  STL.64 [R1+0xb78], R10 ;  /* 0x000b780a01007387 */ /* 0x000fe20000100a00 */
[----:B0-----:R-:W-:Y:S02]  /*56cb0*/  IMAD.MOV.U32 R9, RZ, RZ, R14 ;  /* 0x000000ffff097224 */ /* 0x001fe400078e000e */
[----:B------:R-:W-:Y:S02]  /*56cc0*/  IMAD.MOV.U32 R8, RZ, RZ, R15 ;  /* 0x000000ffff087224 */ /* 0x000fe400078e000f */
[----:B------:R-:W2:Y:S02]  /*56cd0*/  LDL.LU.64 R14, [R1+0x7260] ;  /* 0x00726000010e7983 */ /* 0x000ea40000300a00 */
[----:B--2---:R-:W-:Y:S02]  /*56ce0*/  HMMA.16816.F32 R12, R16, R14, R20 ;  /* 0x0000000e100c723c */ /* 0x004fe40000001814 */
[----:B------:R-:W2:Y:S04]  /*56cf0*/  LDL.LU.64 R22, [R1+0x7258] ;  /* 0x0072580001167983 */ /* 0x000ea80000300a00 */
[----:B------:R-:W2:-:S13]  /*56d00*/  LDL.LU.64 R20, [R1+0x7250] ;  /* 0x0072500001147983 */ /* 0x000e9a0000300a00 */
[----:B------:R-:W-:Y:S04]  /*56d10*/  STL.64 [R1+0xb60], R12 ;  /* 0x000b600c01007387 */ /* 0x000fe80000100a00 */
[----:B------:R0:W-:Y:S04]  /*56d20*/  STL.64 [R1+0xb68], R14 ;  /* 0x000b680e01007387 */ /* 0x0001e80000100a00 */
[----:B0-----:R-:W4:Y:S01]  /*56d30*/  LDL.LU.64 R14, [R1+0x7248] ;  /* 0x00724800010e7983 */ /* 0x001f220000300a00 */
[C---:B--2---:R-:W-:Y:S08]  /*56d40*/  HMMA.16816.F32 R20, R16.reuse, R6, R20 ;  /* 0x000000061014723c */ /* 0x044ff00000001814 */
[----:B----4-:R-:W-:Y:S01]  /*56d50*/  HMMA.16816.F32 R24, R16, R14, R24 ;  /* 0x0000000e1018723c */ /* 0x010fe20000001818 */
[----:B------:R-:W-:-:S02]  /*56d60*/  IMAD.MOV.U32 R18, RZ, RZ, R9 ;  /* 0x000000ffff127224 */ /* 0x000fc400078e0009 */
[----:B------:R-:W-:-:S15]  /*56d70*/  IMAD.MOV.U32 R19, RZ, RZ, R8 ;  /* 0x000000ffff137224 */ /* 0x000fde00078e0008 */
[----:B------:R-:W-:Y:S01]  /*56d80*/  NOP ;  /* 0x0000000000007918 */ /* 0x000fe20000000000 */
[----:B------:R0:W-:Y:S04]  /*56d90*/  STL.64 [R1+0xb50], R24 ;  /* 0x000b501801007387 */ /* 0x0001e80000100a00 */
[----:B------:R-:W-:Y:S01]  /*56da0*/  STL.64 [R1+0xb58], R26 ;  /* 0x000b581a01007387 */ /* 0x000fe20000100a00 */
[----:B0-----:R-:W-:Y:S02]  /*56db0*/  IMAD.MOV.U32 R25, RZ, RZ, R14 ;  /* 0x000000ffff197224 */ /* 0x001fe400078e000e */
[----:B------:R-:W-:Y:S02]  /*56dc0*/  IMAD.MOV.U32 R24, RZ, RZ, R15 ;  /* 0x000000ffff187224 */ /* 0x000fe400078e000f */
[----:B------:R-:W2:Y:S04]  /*56dd0*/  LDL.LU.64 R14, [R1+0x7240] ;  /* 0x00724000010e7983 */ /* 0x000ea80000300a00 */
[----:B------:R-:W2:Y:S04]  /*56de0*/  LDL.LU.64 R12, [R1+0x7238] ;  /* 0x00723800010c7983 */ /* 0x000ea80000300a00 */
[----:B------:R-:W-:Y:S04]  /*56df0*/  STL.64 [R1+0x71c0], R6 ;  /* 0x0071c00601007387 */ /* 0x000fe80000100a00 */
[----:B------:R0:W-:Y:S04]  /*56e00*/  STL.64 [R1+0x990], R20 ;  /* 0x0009901401007387 */ /* 0x0001e80000100a00 */
[----:B------:R1:W-:Y:S04]  /*56e10*/  STL.64 [R1+0x998], R22 ;  /* 0x0009981601007387 */ /* 0x0003e80000100a00 */
[----:B------:R3:W-:Y:S04]  /*56e20*/  STL.64 [R1+0x71f8], R18 ;  /* 0x0071f81201007387 */ /* 0x0007e80000100a00 */
[----:B0-----:R-:W4:Y:S04]  /*56e30*/  LDL.LU R20, [R1+0x70] ;  /* 0x0000700001147983 */ /* 0x001f280000300800 */
[----:B------:R-:W4:Y:S04]  /*56e40*/  LDL.LU R21, [R1+0x74] ;  /* 0x0000740001157983 */ /* 0x000f280000300800 */
[----:B-1----:R-:W2:Y:S04]  /*56e50*/  LDL.LU R22, [R1+0x78] ;  /* 0x0000780001167983 */ /* 0x002ea80000300800 */
[----:B------:R-:W2:Y:S04]  /*56e60*/  LDL.LU R23, [R1+0x7c] ;  /* 0x00007c0001177983 */ /* 0x000ea80000300800 */
[----:B------:R-:W2:Y:S04]  /*56e70*/  LDL.LU R8, [R1+0x210] ;  /* 0x0002100001087983 */ /* 0x000ea80000300800 */
[----:B------:R-:W2:Y:S04]  /*56e80*/  LDL.LU R9, [R1+0x214] ;  /* 0x0002140001097983 */ /* 0x000ea80000300800 */
[----:B------:R-:W2:Y:S04]  /*56e90*/  LDL.LU R10, [R1+0x218] ;  /* 0x00021800010a7983 */ /* 0x000ea80000300800 */
[----:B------:R-:W2:Y:S04]  /*56ea0*/  LDL.LU R11, [R1+0x21c] ;  /* 0x00021c00010b7983 */ /* 0x000ea80000300800 */
[----:B--2---:R-:W-:Y:S04]  /*56eb0*/  STL.64 [R1+0x71d0], R10 ;  /* 0x0071d00a01007387 */ /* 0x004fe80000100a00 */
[----:B------:R-:W-:Y:S04]  /*56ec0*/  STL.64 [R1+0x71c8], R8 ;  /* 0x0071c80801007387 */ /* 0x000fe80000100a00 */
[----:B------:R-:W2:Y:S04]  /*56ed0*/  LDL.LU R16, [R1+0x390] ;  /* 0x0003900001107983 */ /* 0x000ea80000300800 */
[----:B------:R-:W2:Y:S04]  /*56ee0*/  LDL.LU R17, [R1+0x394] ;  /* 0x0003940001117983 */ /* 0x000ea80000300800 */
[----:B---3--:R-:W3:Y:S04]  /*56ef0*/  LDL.LU R18, [R1+0x398] ;  /* 0x0003980001127983 */ /* 0x008ee80000300800 */
[----:B------:R-:W3:Y:S01]  /*56f00*/  LDL.LU R19, [R1+0x39c] ;  /* 0x00039c0001137983 */ /* 0x000ee20000300800 */
[----:B------:R-:W-:-:S02]  /*56f10*/  IMAD.MOV.U32 R26, RZ, RZ, R5 ;  /* 0x000000ffff1a7224 */ /* 0x000fc400078e0005 */
[----:B------:R-:W-:Y:S02]  /*56f20*/  IMAD.MOV.U32 R27, RZ, RZ, R4 ;  /* 0x000000ffff1b7224 */ /* 0x000fe400078e0004 */
[----:B------:R-:W-:Y:S02]  /*56f30*/  IMAD.MOV.U32 R7, RZ, RZ, R24 ;  /* 0x000000ffff077224 */ /* 0x000fe400078e0018 */
[----:B------:R-:W-:Y:S01]  /*56f40*/  IMAD.MOV.U32 R6, RZ, RZ, R25 ;  /* 0x000000ffff067224 */ /* 0x000fe200078e0019 */
[----:B---3--:R-:W-:Y:S04]  /*56f50*/  STL.64 [R1+0x7218], R18 ;  /* 0x0072181201007387 */ /* 0x008fe80000100a00 */
[----:B--2---:R-:W-:Y:S04]  /*56f60*/  STL.64 [R1+0x7210], R16 ;  /* 0x0072101001007387 */ /* 0x004fe80000100a00 */
[----:B------:R0:W-:Y:S04]  /*56f70*/  STL.64 [R1+0x7220], R26 ;  /* 0x0072201a01007387 */ /* 0x0001e80000100a00 */
[----:B------:R-:W2:Y:S04]  /*56f80*/  LDL.LU R24, [R1+0x3b0] ;  /* 0x0003b00001187983 */ /* 0x000ea80000300800 */
[----:B------:R-:W2:Y:S04]  /*56f90*/  LDL.LU R25, [R1+0x3b4] ;  /* 0x0003b40001197983 */ /* 0x000ea80000300800 */
[----:B0-----:R-:W3:Y:S04]  /*56fa0*/  LDL.LU R26, [R1+0x3b8] ;  /* 0x0003b800011a7983 */ /* 0x001ee80000300800 */
[----:B------:R-:W3:Y:S04]  /*56fb0*/  LDL.LU R27, [R1+0x3bc] ;  /* 0x0003bc00011b7983 */ /* 0x000ee80000300800 */
[----:B---3--:R-:W-:Y:S04]  /*56fc0*/  STL.64 [R1+0x7230], R26 ;  /* 0x0072301a01007387 */ /* 0x008fe80000100a00 */
[----:B--2---:R0:W-:Y:S04]  /*56fd0*/  STL.64 [R1+0x7228], R24 ;  /* 0x0072281801007387 */ /* 0x0041e80000100a00 */
[----:B0-----:R-:W2:Y:S04]  /*56fe0*/  LDL.LU R24, [R1+0x3c0] ;  /* 0x0003c00001187983 */ /* 0x001ea80000300800 */
[----:B------:R-:W2:Y:S04]  /*56ff0*/  LDL.LU R25, [R1+0x3c4] ;  /* 0x0003c40001197983 */ /* 0x000ea80000300800 */
[----:B------:R-:W2:Y:S04]  /*57000*/  LDL.LU R26, [R1+0x3c8] ;  /* 0x0003c800011a7983 */ /* 0x000ea80000300800 */
[----:B------:R-:W2:Y:S04]  /*57010*/  LDL.LU R27, [R1+0x3cc] ;  /* 0x0003cc00011b7983 */ /* 0x000ea80000300800 */
[----:B------:R-:W3:Y:S04]  /*57020*/  LDL.LU R16, [R1+0x3a0] ;  /* 0x0003a00001107983 */ /* 0x000ee80000300800 */
[----:B------:R-:W3:Y:S04]  /*57030*/  LDL.LU R17, [R1+0x3a4] ;  /* 0x0003a40001117983 */ /* 0x000ee80000300800 */
[----:B------:R-:W3:Y:S04]  /*57040*/  LDL.LU R18, [R1+0x3a8] ;  /* 0x0003a80001127983 */ /* 0x000ee80000300800 */
[----:B------:R-:W3:Y:S04]  /*57050*/  LDL.LU R19, [R1+0x3ac] ;  /* 0x0003ac0001137983 */ /* 0x000ee80000300800 */
[----:B------:R0:W-:Y:S04]  /*57060*/  STL.64 [R1+0x71d8], R6 ;  /* 0x0071d80601007387 */ /* 0x0001e80000100a00 */
[----:B0-----:R-:W2:Y:S04]  /*57070*/  LDL.64 R6, [R1+0x48] ;  /* 0x0000480001067983 */ /* 0x001ea80000100a00 */
[----:B--2---:R0:W-:Y:S04]  /*57080*/  STL.64 [R1+0x71f0], R6 ;  /* 0x0071f00601007387 */ /* 0x0041e80000100a00 */
[----:B------:R-:W2:Y:S04]  /*57090*/  LDL.LU R4, [R1+0x380] ;  /* 0x0003800001047983 */ /* 0x000ea80000300800 */
[----:B------:R-:W2:Y:S04]  /*570a0*/  LDL.LU R5, [R1+0x384] ;  /* 0x0003840001057983 */ /* 0x000ea80000300800 */
[----:B0-----:R-:W2:Y:S04]  /*570b0*/  LDL.LU R6, [R1+0x388] ;  /* 0x0003880001067983 */ /* 0x001ea80000300800 */
[----:B------:R-:W2:Y:S04]  /*570c0*/  LDL.LU R7, [R1+0x38c] ;  /* 0x00038c0001077983 */ /* 0x000ea80000300800 */
[----:B------:R-:W2:Y:S04]  /*570d0*/  LDL.LU R8, [R1+0x360] ;  /* 0x0003600001087983 */ /* 0x000ea80000300800 */
[----:B------:R-:W2:Y:S04]  /*570e0*/  LDL.LU R9, [R1+0x364] ;  /* 0x0003640001097983 */ /* 0x000ea80000300800 */
[----:B------:R-:W2:Y:S04]  /*570f0*/  LDL.LU R10, [R1+0x368] ;  /* 0x00036800010a7983 */ /* 0x000ea80000300800 */
[----:B------:R-:W2:Y:S04]  /*57100*/  LDL.LU R11, [R1+0x36c] ;  /* 0x00036c00010b7983 */ /* 0x000ea80000300800 */
[----:B--2---:R-:W-:Y:S04]  /*57110*/  STL.64 [R1+0x71e8], R10 ;  /* 0x0071e80a01007387 */ /* 0x004fe80000100a00 */
[----:B------:R0:W-:Y:S04]  /*57120*/  STL.64 [R1+0x71e0], R8 ;  /* 0x0071e00801007387 */ /* 0x0001e80000100a00 */
[----:B0-----:R-:W2:Y:S04]  /*57130*/  LDL.LU R8, [R1+0x370] ;  /* 0x0003700001087983 */ /* 0x001ea80000300800 */
[----:B------:R-:W2:Y:S04]  /*57140*/  LDL.LU R9, [R1+0x374] ;  /* 0x0003740001097983 */ /* 0x000ea80000300800 */
[----:B------:R-:W2:Y:S04]  /*57150*/  LDL.LU R10, [R1+0x378] ;  /* 0x00037800010a7983 */ /* 0x000ea80000300800 */
[----:B------:R-:W2:Y:S04]  /*57160*/  LDL.LU R11, [R1+0x37c] ;  /* 0x00037c00010b7983 */ /* 0x000ea80000300800 */
[----:B------:R0:W-:Y:S04]  /*57170*/  STL.64 [R1+0x70f8], R22 ;  /* 0x0070f81601007387 */ /* 0x0001e80000100a00 */
[----:B----4-:R1:W-:Y:S01]  /*57180*/  STL.64 [R1+0x70f0], R20 ;  /* 0x0070f01401007387 */ /* 0x0103e20000100a00 */
[----:B0-----:R-:W-:-:S02]  /*57190*/  IMAD.MOV.U32 R22, RZ, RZ, R28 ;  /* 0x000000ffff167224 */ /* 0x001fc400078e001c */
[----:B------:R-:W-:-:S07]  /*571a0*/  IMAD.MOV.U32 R23, RZ, RZ, R3 ;  /* 0x000000ffff177224 */ /* 0x000fce00078e0003 */
[----:B-1----:R-:W-:Y:S01]  /*571b0*/  HMMA.16816.F32 R20, R12, R22, R24 ;  /* 0x000000160c14723c */ /* 0x002fe20000001818 */
[----:B------:R-:W4:Y:S04]  /*571c0*/  LDL.LU.64 R26, [R1+0x7230] ;  /* 0x00723000011a7983 */ /* 0x000f280000300a00 */
[----:B------:R-:W4:-:S14]  /*571d0*/  LDL.LU.64 R24, [R1+0x7228] ;  /* 0x0072280001187983 */ /* 0x000f1c0000300a00 */
[----:B------:R0:W-:Y:S04]  /*571e0*/  STL.64 [R1+0x970], R20 ;  /* 0x0009701401007387 */ /* 0x0001e80000100a00 */
[----:B------:R1:W-:Y:S04]  /*571f0*/  STL.64 [R1+0x978], R22 ;  /* 0x0009781601007387 */ /* 0x0003e80000100a00 */
[----:B0-----:R-:W2:Y:S04]  /*57200*/  LDL.LU R20, [R1+0x80] ;  /* 0x0000800001147983 */ /* 0x001ea80000300800 */
[----:B------:R-:W2:Y:S04]  /*57210*/  LDL.LU R21, [R1+0x84] ;  /* 0x0000840001157983 */ /* 0x000ea80000300800 */
[----:B-1----:R-:W2:Y:S04]  /*57220*/  LDL.LU R22, [R1+0x88] ;  /* 0x0000880001167983 */ /* 0x002ea80000300800 */
[----:B------:R-:W2:Y:S04]  /*57230*/  LDL.LU R23, [R1+0x8c] ;  /* 0x00008c0001177983 */ /* 0x000ea80000300800 */
[----:B--2---:R0:W-:Y:S02]  /*57240*/  STL.64 [R1+0x7108], R22 ;  /* 0x0071081601007387 */ /* 0x0041e40000100a00 */
[----:B0-----:R-:W-:-:S02]  /*57250*/  IMAD.MOV.U32 R22, RZ, RZ, R2 ;  /* 0x000000ffff167224 */ /* 0x001fc400078e0002 */
[----:B------:R-:W-:-:S07]  /*57260*/  IMAD.MOV.U32 R23, RZ, RZ, R0 ;  /* 0x000000ffff177224 */ /* 0x000fce00078e0000 */
[----:B----4-:R-:W-:Y:S01]  /*57270*/  HMMA.16816.F32 R24, R12, R22, R24 ;  /* 0x000000160c18723c */ /* 0x010fe20000001818 */
[----:B------:R-:W-:-:S15]  /*57280*/  STL.64 [R1+0x7100], R20 ;  /* 0x0071001401007387 */ /* 0x000fde0000100a00 */
[----:B------:R-:W-:-:S03]  /*57290*/  NOP ;  /* 0x0000000000007918 */ /* 0x000fc60000000000 */
[----:B------:R-:W-:Y:S04]  /*572a0*/  STL.64 [R1+0x960], R24 ;  /* 0x0009601801007387 */ /* 0x000fe80000100a00 */
[----:B------:R0:W-:Y:S04]  /*572b0*/  STL.64 [R1+0x968], R26 ;  /* 0x0009681a01007387 */ /* 0x0001e80000100a00 */
[----:B0-----:R-:W3:Y:S04]  /*572c0*/  LDL.LU.64 R26, [R1+0x7220] ;  /* 0x00722000011a7983 */ /* 0x001ee80000300a00 */
[----:B------:R0:W-:Y:S04]  /*572d0*/  STL.64 [R1+0x71a8], R22 ;  /* 0x0071a81601007387 */ /* 0x0001e80000100a00 */
[----:B------:R-:W2:Y:S04]  /*572e0*/  LDL.LU R20, [R1+0x200] ;  /* 0x0002000001147983 */ /* 0x000ea80000300800 */
[----:B------:R-:W2:Y:S04]  /*572f0*/  LDL.LU R21, [R1+0x204] ;  /* 0x0002040001157983 */ /* 0x000ea80000300800 */
[----:B0-----:R-:W2:Y:S04]  /*57300*/  LDL.LU R22, [R1+0x208] ;  /* 0x0002080001167983 */ /* 0x001ea80000300800 */
[----:B------:R-:W2:Y:S01]  /*57310*/  LDL.LU R23, [R1+0x20c] ;  /* 0x00020c0001177983 */ /* 0x000ea20000300800 */
[----:B---3--:R-:W-:Y:S03]  /*57320*/  HMMA.16816.F32 R24, R12, R26, R16 ;  /* 0x0000001a0c18723c */ /* 0x008fe60000001810 */
[----:B------:R-:W3:Y:S04]  /*57330*/  LDL.LU.64 R18, [R1+0x7218] ;  /* 0x0072180001127983 */ /* 0x000ee80000300a00 */
[----:B------:R-:W3:-:S12]  /*57340*/  LDL.LU.64 R16, [R1+0x7210] ;  /* 0x0072100001107983 */ /* 0x000ed80000300a00 */
[----:B------:R-:W-:Y:S04]  /*57350*/  STL.64 [R1+0x950], R24 ;  /* 0x0009501801007387 */ /* 0x000fe80000100a00 */
[----:B------:R0:W-:Y:S04]  /*57360*/  STL.64 [R1+0x958], R26 ;  /* 0x0009581a01007387 */ /* 0x0001e80000100a00 */
[----:B0-----:R-:W3:Y:S04]  /*57370*/  LDL.LU.64 R26, [R1+0x7208] ;  /* 0x00720800011a7983 */ /* 0x001ee80000300a00 */
[----:B------:R-:W4:Y:S01]  /*57380*/  LDL.LU.64 R24, [R1+0x7200] ;  /* 0x0072000001187983 */ /* 0x000f220000300a00 */
[----:B---3--:R-:W-:-:S15]  /*57390*/  HMMA.16816.F32 R16, R12, R26, R16 ;  /* 0x0000001a0c10723c */ /* 0x008fde0000001810 */
[----:B------:R-:W-:-:S04]  /*573a0*/  NOP ;  /* 0x0000000000007918 */ /* 0x000fc80000000000 */
[----:B------:R-:W-:Y:S04]  /*573b0*/  STL.64 [R1+0x940], R16 ;  /* 0x0009401001007387 */ /* 0x000fe80000100a00 */
[----:B------:R0:W-:Y:S04]  /*573c0*/  STL.64 [R1+0x948], R18 ;  /* 0x0009481201007387 */ /* 0x0001e80000100a00 */
[----:B0-----:R-:W3:Y:S04]  /*573d0*/  LDL.LU.64 R18, [R1+0x71f8] ;  /* 0x0071f80001127983 */ /* 0x001ee80000300a00 */
[----:B------:R0:W-:Y:S04]  /*573e0*/  STL.64 [R1+0x7198], R26 ;  /* 0x0071981a01007387 */ /* 0x0001e80000100a00 */
[----:B----4-:R-:W-:Y:S04]  /*573f0*/  STL.64 [R1+0x7190], R24 ;  /* 0x0071901801007387 */ /* 0x010fe80000100a00 */
[----:B0-----:R-:W4:Y:S01]  /*57400*/  LDL.64 R26, [R1+0x8] ;  /* 0x00000800011a7983 */ /* 0x001f220000100a00 */
[----:B---3--:R-:W-:-:S15]  /*57410*/  HMMA.16816.F32 R4, R12, R18, R4 ;  /* 0x000000120c04723c */ /* 0x008fde0000001804 */
[----:B------:R-:W-:-:S04]  /*57420*/  NOP ;  /* 0x0000000000007918 */ /* 0x000fc80000000000 */
[----:B------:R-:W-:Y:S04]  /*57430*/  STL.64 [R1+0x930], R4 ;  /* 0x0009300401007387 */ /* 0x000fe80000100a00 */
[----:B------:R0:W-:Y:S04]  /*57440*/  STL.64 [R1+0x938], R6 ;  /* 0x0009380601007387 */ /* 0x0001e80000100a00 */
[----:B0-----:R-:W3:Y:S04]  /*57450*/  LDL.LU.64 R6, [R1+0x71f0] ;  /* 0x0071f00001067983 */ /* 0x001ee80000300a00 */
[----:B------:R0:W-:Y:S04]  /*57460*/  STL.64 [R1+0x71a0], R18 ;  /* 0x0071a01201007387 */ /* 0x0001e80000100a00 */
[----:B------:R-:W4:Y:S04]  /*57470*/  LDL.LU R16, [R1+0x1e0] ;  /* 0x0001e00001107983 */ /* 0x000f280000300800 */
[----:B------:R-:W4:Y:S04]  /*57480*/  LDL.LU R17, [R1+0x1e4] ;  /* 0x0001e40001117983 */ /* 0x000f280000300800 */
[----:B0-----:R-:W4:Y:S04]  /*57490*/  LDL.LU R18, [R1+0x1e8] ;  /* 0x0001e80001127983 */ /* 0x001f280000300800 */
[----:B------:R-:W4:Y:S01]  /*574a0*/  LDL.LU R19, [R1+0x1ec] ;  /* 0x0001ec0001137983 */ /* 0x000f220000300800 */
        /* <DEDUP_REMOVED lines=10> */
[----:B------:R-:W3:Y:S04]  /*57550*/  LDL.LU.64 R10, [R1+0x71d0] ;  /* 0x0071d000010a7983 */ /* 0x000ee80000300a00 */
[----:B------:R-:W3:-:S13]  /*57560*/  LDL.LU.64 R8, [R1+0x71c8] ;  /* 0x0071c80001087983 */ /* 0x000eda0000300a00 */
[----:B------:R-:W-:Y:S04]  /*57570*/  STL.64 [R1+0x3c0], R4 ;  /* 0x0003c00401007387 */ /* 0x000fe80000100a00 */
[----:B------:R0:W-:Y:S04]  /*57580*/  STL.64 [R1+0x3c8], R6 ;  /* 0x0003c80601007387 */ /* 0x0001e80000100a00 */
[----:B0-----:R-:W3:Y:S02]  /*57590*/  LDL.LU.64 R6, [R1+0x71c0] ;  /* 0x0071c00001067983 */ /* 0x001ee40000300a00 */
[----:B---3--:R-:W-:Y:S02]  /*575a0*/  HMMA.16816.F32 R12, R12, R6, R8 ;  /* 0x000000060c0c723c */ /* 0x008fe40000001808 */
[----:B------:R-:W2:Y:S04]  /*575b0*/  LDL.LU.64 R10, [R1+0x71b8] ;  /* 0x0071b800010a7983 */ /* 0x000ea80000300a00 */
[----:B------:R-:W2:Y:S04]  /*575c0*/  LDL.LU.64 R8, [R1+0x71b0] ;  /* 0x0071b00001087983 */ /* 0x000ea80000300a00 */
[----:B------:R0:W-:Y:S04]  /*575d0*/  STL.64 [R1+0x7158], R6 ;  /* 0x0071580601007387 */ /* 0x0001e80000100a00 */
[----:B------:R-:W3:Y:S05]  /*575e0*/  LDL.LU R4, [R1+0x1f0] ;  /* 0x0001f00001047983 */ /* 0x000eea0000300800 */
[----:B------:R-:W-:Y:S04]  /*575f0*/  STL.64 [R1+0x3a0], R12 ;  /* 0x0003a00c01007387 */ /* 0x000fe80000100a00 */
[----:B------:R1:W-:Y:S04]  /*57600*/  STL.64 [R1+0x3a8], R14 ;  /* 0x0003a80e01007387 */ /* 0x0003e80000100a00 */
[----:B------:R-:W3:Y:S04]  /*57610*/  LDL.LU R5, [R1+0x1f4] ;  /* 0x0001f40001057983 */ /* 0x000ee80000300800 */
[----:B0-----:R-:W3:Y:S01]  /*57620*/  LDL.LU R6, [R1+0x1f8] ;  /* 0x0001f80001067983 */ /* 0x001ee20000300800 */
[----:B-1----:R-:W-:-:S03]  /*57630*/  IMAD.MOV.U32 R14, RZ, RZ, R2 ;  /* 0x000000ffff0e7224 */ /* 0x002fc600078e0002 */
[----:B------:R-:W3:Y:S01]  /*57640*/  LDL.LU R7, [R1+0x1fc] ;  /* 0x0001fc0001077983 */ /* 0x000ee20000300800 */
[----:B------:R-:W-:-:S05]  /*57650*/  IMAD.MOV.U32 R15, RZ, RZ, R0 ;  /* 0x000000ffff0f7224 */ /* 0x000fca00078e0000 */
[----:B------:R0:W-:Y:S04]  /*57660*/  STL.64 [R1+0x7178], R14 ;  /* 0x0071780e01007387 */ /* 0x0001e80000100a00 */
[----:B0-----:R-:W2:Y:S02]  /*57670*/  LDL.64 R14, [R1+0x28] ;  /* 0x00002800010e7983 */ /* 0x001ea40000100a00 */
[----:B--2---:R-:W-:-:S15]  /*57680*/  HMMA.16816.F32 R20, R8, R14, R20 ;  /* 0x0000000e0814723c */ /* 0x004fde0000001814 */
[----:B------:R-:W-:-:S04]  /*57690*/  NOP ;  /* 0x0000000000007918 */ /* 0x000fc80000000000 */
[----:B------:R-:W-:Y:S04]  /*576a0*/  STL.64 [R1+0x390], R20 ;  /* 0x0003901401007387 */ /* 0x000fe80000100a00 */
[----:B------:R0:W-:Y:S04]  /*576b0*/  STL.64 [R1+0x398], R22 ;  /* 0x0003981601007387 */ /* 0x0001e80000100a00 */
[----:B0-----:R-:W3:Y:S01]  /*576c0*/  LDL.LU.64 R22, [R1+0x71a8] ;  /* 0x0071a80001167983 */ /* 0x001ee20000300a00 */
[----:B------:R-:W-:Y:S02]  /*576d0*/  IMAD.MOV.U32 R2, RZ, RZ, R14 ;  /* 0x000000ffff027224 */ /* 0x000fe400078e000e */
[----:B------:R-:W-:-:S02]  /*576e0*/  IMAD.MOV.U32 R0, RZ, RZ, R15 ;  /* 0x000000ffff007224 */ /* 0x000fc400078e000f */
[----:B---3--:R-:W-:Y:S01]  /*576f0*/  HMMA.16816.F32 R12, R8, R22, R4 ;  /* 0x00000016080c723c */ /* 0x008fe20000001804 */
[----:B------:R-:W2:Y:S04]  /*57700*/  LDL.64 R6, [R1+0x38] ;  /* 0x0000380001067983 */ /* 0x000ea80000100a00 */
[----:B--2---:R0:W-:-:S14]  /*57710*/  STL.64 [R1+0x7170], R6 ;  /* 0x0071700601007387 */ /* 0x0041dc0000100a00 */
[----:B------:R-:W-:Y:S04]  /*57720*/  STL.64 [R1+0x380], R12 ;  /* 0x0003800c01007387 */ /* 0x000fe80000100a00 */
[----:B------:R-:W-:Y:S04]  /*57730*/  STL.64 [R1+0x388], R14 ;  /* 0x0003880e01007387 */ /* 0x000fe80000100a00 */
[----:B------:R-:W2:Y:S04]  /*57740*/  LDL.LU R4, [R1+0x1b0] ;  /* 0x0001b00001047983 */ /* 0x000ea80000300800 */
[----:B------:R-:W2:Y:S04]  /*57750*/  LDL.LU R5, [R1+0x1b4] ;  /* 0x0001b40001057983 */ /* 0x000ea80000300800 */
[----:B0-----:R-:W3:Y:S04]  /*57760*/  LDL.LU R6, [R1+0x1b8] ;  /* 0x0001b80001067983 */ /* 0x001ee80000300800 */
[----:B------:R-:W3:Y:S01]  /*57770*/  LDL.LU R7, [R1+0x1bc] ;  /* 0x0001bc0001077983 */ /* 0x000ee20000300800 */
[----:B----4-:R-:W-:Y:S01]  /*57780*/  HMMA.16816.F32 R16, R8, R26, R16 ;  /* 0x0000001a0810723c */ /* 0x010fe20000001810 */
[----:B------:R-:W-:-:S02]  /*57790*/  IMAD.MOV.U32 R20, RZ, RZ, R26 ;  /* 0x000000ffff147224 */ /* 0x000fc400078e001a */
        /* <DEDUP_REMOVED lines=11> */
[----:B------:R1:W-:Y:S04]  /*57850*/  STL.64 [R1+0x370], R16 ;  /* 0x0003701001007387 */ /* 0x0003e80000100a00 */
[----:B------:R4:W-:Y:S01]  /*57860*/  STL.64 [R1+0x378], R18 ;  /* 0x0003781201007387 */ /* 0x0009e20000100a00 */
[----:B0-----:R-:W-:-:S02]  /*57870*/  IMAD.MOV.U32 R22, RZ, RZ, R2 ;  /* 0x000000ffff167224 */ /* 0x001fc400078e0002 */
[----:B-1----:R-:W-:Y:S01]  /*57880*/  IMAD.MOV.U32 R17, RZ, RZ, R27 ;  /* 0x000000ffff117224 */ /* 0x002fe200078e001b */
[----:B----4-:R-:W3:Y:S01]  /*57890*/  LDL.LU.64 R18, [R1+0x71a0] ;  /* 0x0071a00001127983 */ /* 0x010ee20000300a00 */
[----:B------:R-:W-:-:S03]  /*578a0*/  IMAD.MOV.U32 R23, RZ, RZ, R0 ;  /* 0x000000ffff177224 */ /* 0x000fc600078e0000 */
[----:B------:R-:W2:Y:S04]  /*578b0*/  LDL.LU.64 R26, [R1+0x7198] ;  /* 0x00719800011a7983 */ /* 0x000ea80000300a00 */
[----:B------:R-:W4:Y:S04]  /*578c0*/  LDL.LU.64 R24, [R1+0x7190] ;  /* 0x0071900001187983 */ /* 0x000f280000300a00 */
[----:B------:R-:W-:Y:S04]  /*578d0*/  STL.64 [R1+0x7150], R22 ;  /* 0x0071501601007387 */ /* 0x000fe80000100a00 */
[----:B------:R0:W-:Y:S04]  /*578e0*/  STL [R1+0x7148], R20 ;  /* 0x0071481401007387 */ /* 0x0001e80000100800 */
[----:B0-----:R-:W3:Y:S04]  /*578f0*/  LDL.LU R20, [R1+0xb0] ;  /* 0x0000b00001147983 */ /* 0x001ee80000300800 */
[----:B------:R-:W3:Y:S04]  /*57900*/  LDL.LU R21, [R1+0xb4] ;  /* 0x0000b40001157983 */ /* 0x000ee80000300800 */
[----:B------:R-:W3:Y:S04]  /*57910*/  LDL.LU R22, [R1+0xb8] ;  /* 0x0000b80001167983 */ /* 0x000ee80000300800 */
[----:B------:R-:W3:Y:S01]  /*57920*/  LDL.LU R23, [R1+0xbc] ;  /* 0x0000bc0001177983 */ /* 0x000ee20000300800 */
[C---:B--2---:R-:W-:Y:S03]  /*57930*/  HMMA.16816.F32 R4, R8.reuse, R26, R4 ;  /* 0x0000001a0804723c */ /* 0x044fe60000001804 */
[----:B---3--:R-:W-:Y:S04]  /*57940*/  STL.64 [R1+0x7168], R22 ;  /* 0x0071681601007387 */ /* 0x008fe80000100a00 */
[----:B------:R0:W-:Y:S04]  /*57950*/  STL.64 [R1+0x7160], R20 ;  /* 0x0071601401007387 */ /* 0x0001e80000100a00 */
        /* <DEDUP_REMOVED lines=12> */
[----:B------:R-:W2:Y:S04]  /*57a20*/  LDL.LU R26, [R1+0x98] ;  /* 0x00009800011a7983 */ /* 0x000ea80000300800 */
[----:B------:R-:W2:Y:S01]  /*57a30*/  LDL.LU R27, [R1+0x9c] ;  /* 0x00009c00011b7983 */ /* 0x000ea20000300800 */
[C---:B------:R-:W-:Y:S03]  /*57a40*/  HMMA.16816.F32 R12, R8.reuse, R18, R12 ;  /* 0x00000012080c723c */ /* 0x040fe6000000180c */
[----:B--2---:R-:W-:Y:S04]  /*57a50*/  STL.64 [R1+0x7130], R26 ;  /* 0x0071301a01007387 */ /* 0x004fe80000100a00 */
[----:B----4-:R0:W-:Y:S04]  /*57a60*/  STL.64 [R1+0x7128], R24 ;  /* 0x0071281801007387 */ /* 0x0101e80000100a00 */
[----:B0-----:R-:W2:Y:S04]  /*57a70*/  LDL.LU R24, [R1+0xa0] ;  /* 0x0000a00001187983 */ /* 0x001ea80000300800 */
[----:B------:R-:W2:Y:S04]  /*57a80*/  LDL.LU R25, [R1+0xa4] ;  /* 0x0000a40001197983 */ /* 0x000ea80000300800 */
[----:B------:R-:W2:Y:S04]  /*57a90*/  LDL.LU R26, [R1+0xa8] ;  /* 0x0000a800011a7983 */ /* 0x000ea80000300800 */
[----:B------:R-:W2:Y:S04]  /*57aa0*/  LDL.LU R27, [R1+0xac] ;  /* 0x0000ac00011b7983 */ /* 0x000ea80000300800 */
[----:B------:R-:W-:Y:S04]  /*57ab0*/  STL.64 [R1+0x2b0], R12 ;  /* 0x0002b00c01007387 */ /* 0x000fe80000100a00 */
[----:B------:R0:W-:Y:S04]  /*57ac0*/  STL.64 [R1+0x2b8], R14 ;  /* 0x0002b80e01007387 */ /* 0x0001e80000100a00 */
[----:B0-----:R-:W3:Y:S02]  /*57ad0*/  LDL.LU.64 R14, [R1+0x7178] ;  /* 0x00717800010e7983 */ /* 0x001ee40000300a00 */
        /* <DEDUP_REMOVED lines=20> */
[----:B------:R-:W2:Y:S01]  /*57c20*/  LDL.LU.64 R22, [R1+0x7150] ;  /* 0x0071500001167983 */ /* 0x000ea20000300a00 */
[----:B------:R-:W-:-:S03]  /*57c30*/  IMAD.MOV.U32 R2, RZ, RZ, R6 ;  /* 0x000000ffff027224 */ /* 0x000fc600078e0006 */
[----:B------:R-:W3:Y:S01]  /*57c40*/  LDL.LU R20, [R1+0x7148] ;  /* 0x0071480001147983 */ /* 0x000ee20000300800 */
[----:B------:R-:W-:-:S12]  /*57c50*/  IMAD.MOV.U32 R0, RZ, RZ, R7 ;  /* 0x000000ffff007224 */ /* 0x000fd800078e0007 */
[----:B------:R-:W-:Y:S04]  /*57c60*/  STL.64 [R1+0x1e0], R8 ;  /* 0x0001e00801007387 */ /* 0x000fe80000100a00 */
[----:B------:R3:W-:Y:S04]  /*57c70*/  STL.64 [R1+0x1e8], R10 ;  /* 0x0001e80a01007387 */ /* 0x0007e80000100a00 */
[----:B------:R-:W2:Y:S04]  /*57c80*/  LDL.LU.64 R6, [R1+0x7140] ;  /* 0x0071400001067983 */ /* 0x000ea80000300a00 */
[----:B------:R-:W2:Y:S01]  /*57c90*/  LDL.LU.64 R4, [R1+0x7138] ;  /* 0x0071380001047983 */ /* 0x000ea20000300a00 */
[----:B---3--:R-:W-:-:S02]  /*57ca0*/  IMAD.MOV.U32 R10, RZ, RZ, R20 ;  /* 0x000000ffff0a7224 */ /* 0x008fc400078e0014 */
[----:B--2---:R-:W-:Y:S01]  /*57cb0*/  HMMA.16816.F32 R20, R4, R22, R24 ;  /* 0x000000160414723c */ /* 0x004fe20000001818 */
[----:B------:R-:W2:Y:S04]  /*57cc0*/  LDL.LU.64 R26, [R1+0x7130] ;  /* 0x00713000011a7983 */ /* 0x000ea80000300a00 */
[----:B------:R-:W2:-:S14]  /*57cd0*/  LDL.LU.64 R24, [R1+0x7128] ;  /* 0x0071280001187983 */ /* 0x000e9c0000300a00 */
[----:B------:R-:W-:Y:S04]  /*57ce0*/  STL.64 [R1+0x1d0], R20 ;  /* 0x0001d01401007387 */ /* 0x000fe80000100a00 */
[----:B------:R0:W-:Y:S04]  /*57cf0*/  STL.64 [R1+0x1d8], R22 ;  /* 0x0001d81601007387 */ /* 0x0001e80000100a00 */
[----:B0-----:R-:W2:Y:S02]  /*57d00*/  LDL.LU.64 R22, [R1+0x7120] ;  /* 0x0071200001167983 */ /* 0x001ea40000300a00 */
[----:B--2---:R-:W-:Y:S02]  /*57d10*/  HMMA.16816.F32 R20, R4, R22, R24 ;  /* 0x000000160414723c */ /* 0x004fe40000001818 */
[----:B------:R-:W2:Y:S04]  /*57d20*/  LDL.LU.64 R26, [R1+0x7118] ;  /* 0x00711800011a7983 */ /* 0x000ea80000300a00 */
[----:B------:R-:W3:-:S13]  /*57d30*/  LDL.LU.64 R24, [R1+0x7110] ;  /* 0x0071100001187983 */ /* 0x000eda0000300a00 */
[----:B------:R-:W-:Y:S04]  /*57d40*/  STL.64 [R1+0x1c0], R20 ;  /* 0x0001c01401007387 */ /* 0x000fe80000100a00 */
[----:B------:R0:W-:Y:S04]  /*57d50*/  STL.64 [R1+0x1c8], R22 ;  /* 0x0001c81601007387 */ /* 0x0001e80000100a00 */
[----:B0-----:R-:W2:Y:S04]  /*57d60*/  LDL.LU.64 R22, [R1+0x7108] ;  /* 0x0071080001167983 */ /* 0x001ea80000300a00 */
[----:B------:R-:W2:Y:S01]  /*57d70*/  LDL.LU.64 R20, [R1+0x7100] ;  /* 0x0071000001147983 */ /* 0x000ea20000300a00 */
[----:B------:R-:W-:-:S07]  /*57d80*/  IMAD.MOV.U32 R11, RZ, RZ, R17 ;  /* 0x000000ffff0b7224 */ /* 0x000fce00078e0011 */
[----:B--2---:R-:W-:Y:S01]  /*57d90*/  HMMA.16816.F32 R8, R4, R10, R20 ;  /* 0x0000000a0408723c */ /* 0x004fe20000001814 */
[----:B------:R-:W2:Y:S04]  /*57da0*/  LDL.LU.64 R22, [R1+0x70f8] ;  /* 0x0070f80001167983 */ /* 0x000ea80000300a00 */
[----:B------:R-:W2:-:S14]  /*57db0*/  LDL.LU.64 R20, [R1+0x70f0] ;  /* 0x0070f00001147983 */ /* 0x000e9c0000300a00 */
[----:B------:R-:W-:Y:S04]  /*57dc0*/  STL.64 [R1+0x1b0], R8 ;  /* 0x0001b00801007387 */ /* 0x000fe80000100a00 */
[----:B------:R0:W-:Y:S02]  /*57dd0*/  STL.64 [R1+0x1b8], R10 ;  /* 0x0001b80a01007387 */ /* 0x0001e40000100a00 */
[----:B0-----:R-:W-:Y:S02]  /*57de0*/  IMAD.MOV.U32 R10, RZ, RZ, R16 ;  /* 0x000000ffff0a7224 */ /* 0x001fe400078e0010 */
[----:B------:R-:W-:Y:S01]  /*57df0*/  IMAD.MOV.U32 R11, RZ, RZ, R3 ;  /* 0x000000ffff0b7224 */ /* 0x000fe200078e0003 */
[C---:B----4-:R-:W-:Y:S08]  /*57e00*/  HMMA.16816.F32 R16, R4.reuse, R18, R12 ;  /* 0x000000120410723c */ /* 0x050ff0000000180c */
[----:B--2---:R-:W-:-:S15]  /*57e10*/  HMMA.16816.F32 R20, R4, R26, R20 ;  /* 0x0000001a0414723c */ /* 0x004fde0000001814 */
[----:B------:R-:W-:-:S04]  /*57e20*/  NOP ;  /* 0x0000000000007918 */ /* 0x000fc80000000000 */
[----:B------:R-:W-:Y:S04]  /*57e30*/  STL.64 [R1+0x110], R20 ;  /* 0x0001101401007387 */ /* 0x000fe80000100a00 */
[----:B------:R-:W-:Y:S04]  /*57e40*/  STL.64 [R1+0x118], R22 ;  /* 0x0001181601007387 */ /* 0x000fe80000100a00 */
[----:B------:R0:W-:Y:S04]  /*57e50*/  STL.64 [R1+0x70e0], R10 ;  /* 0x0070e00a01007387 */ /* 0x0001e80000100a00 */
[----:B------:R-:W2:Y:S04]  /*57e60*/  LDL.LU R8, [R1+0x340] ;  /* 0x0003400001087983 */ /* 0x000ea80000300800 */
[----:B------:R-:W2:Y:S04]  /*57e70*/  LDL.LU R9, [R1+0x344] ;  /* 0x0003440001097983 */ /* 0x000ea80000300800 */
[----:B0-----:R-:W2:Y:S04]  /*57e80*/  LDL.LU R10, [R1+0x348] ;  /* 0x00034800010a7983 */ /* 0x001ea80000300800 */
[----:B------:R-:W2:Y:S04]  /*57e90*/  LDL.LU R11, [R1+0x34c] ;  /* 0x00034c00010b7983 */ /* 0x000ea80000300800 */
[----:B------:R-:W-:Y:S04]  /*57ea0*/  STL.64 [R1+0x70a8], R26 ;  /* 0x0070a81a01007387 */ /* 0x000fe80000100a00 */
[----:B---3--:R-:W-:Y:S04]  /*57eb0*/  STL.64 [R1+0x70a0], R24 ;  /* 0x0070a01801007387 */ /* 0x008fe80000100a00 */
[----:B------:R-:W2:Y:S04]  /*57ec0*/  LDL.LU.64 R14, [R1+0x70e8] ;  /* 0x0070e800010e7983 */ /* 0x000ea80000300a00 */
[----:B------:R-:W-:Y:S04]  /*57ed0*/  STL.64 [R1+0x1f0], R16 ;  /* 0x0001f01001007387 */ /* 0x000fe80000100a00 */
[----:B------:R-:W-:Y:S04]  /*57ee0*/  STL.64 [R1+0x1f8], R18 ;  /* 0x0001f81201007387 */ /* 0x000fe80000100a00 */
[----:B------:R-:W0:Y:S01]  /*57ef0*/  LDSM.16.MT88.4 R16, [R29+UR5+0x4380] ;  /* 0x004380051d10783b */ /* 0x000e220008004200 */
[----:B------:R-:W-:-:S03]  /*57f00*/  LOP3.LUT R3, R29, 0x40, RZ, 0x3c, !PT ;  /* 0x000000401d037812 */ /* 0x000fc600078e3cff */
[----:B------:R-:W-:Y:S04]  /*57f10*/  LDSM.16.MT88.4 R20, [R29+UR5+0x4300] ;  /* 0x004300051d14783b */ /* 0x000fe80008004200 */
[----:B0-----:R-:W-:Y:S04]  /*57f20*/  STL.64 [R1+0x7050], R18 ;  /* 0x0070501201007387 */ /* 0x001fe80000100a00 */
[----:B------:R0:W-:Y:S04]  /*57f30*/  STL.64 [R1+0x7048], R16 ;  /* 0x0070481001007387 */ /* 0x0001e80000100a00 */
[----:B0-----:R-:W3:Y:S04]  /*57f40*/  LDL.LU R16, [R1+0x4f0] ;  /* 0x0004f00001107983 */ /* 0x001ee80000300800 */
[----:B------:R-:W3:Y:S04]  /*57f50*/  LDL.LU R17, [R1+0x4f4] ;  /* 0x0004f40001117983 */ /* 0x000ee80000300800 */
[----:B------:R-:W3:Y:S04]  /*57f60*/  LDL.LU R18, [R1+0x4f8] ;  /* 0x0004f80001127983 */ /* 0x000ee80000300800 */
[----:B------:R-:W3:Y:S01]  /*57f70*/  LDL.LU R19, [R1+0x4fc] ;  /* 0x0004fc0001137983 */ /* 0x000ee20000300800 */
[----:B--2---:R-:W-:Y:S03]  /*57f80*/  HMMA.16816.F32 R12, R4, R14, R8 ;  /* 0x0000000e040c723c */ /* 0x004fe60000001808 */
[----:B------:R-:W2:-:S15]  /*57f90*/  LDL.LU.64 R10, [R1+0x70e0] ;  /* 0x0070e000010a7983 */ /* 0x000e9e0000300a00 */
[----:B------:R-:W-:Y:S01]  /*57fa0*/  NOP ;  /* 0x0000000000007918 */ /* 0x000fe20000000000 */
[----:B------:R-:W-:Y:S04]  /*57fb0*/  STL.64 [R1+0x3b0], R12 ;  /* 0x0003b00c01007387 */ /* 0x000fe80000100a00 */
[----:B------:R-:W-:Y:S04]  /*57fc0*/  STL.64 [R1+0x3b8], R14 ;  /* 0x0003b80e01007387 */ /* 0x000fe80000100a00 */
[----:B------:R-:W0:Y:S04]  /*57fd0*/  LDSM.16.MT88.4 R12, [R3+UR5+0x4000] ;  /* 0x00400005030c783b */ /* 0x000e280008004200 */
[----:B0-----:R-:W-:Y:S04]  /*57fe0*/  STL.64 [R1+0x6fc0], R14 ;  /* 0x006fc00e01007387 */ /* 0x001fe80000100a00 */
[----:B------:R0:W-:Y:S04]  /*57ff0*/  STL.64 [R1+0x6fb8], R12 ;  /* 0x006fb80c01007387 */ /* 0x0001e80000100a00 */
[----:B0-----:R-:W4:Y:S04]  /*58000*/  LDL.LU R12, [R1+0x4a0] ;  /* 0x0004a000010c7983 */ /* 0x001f280000300800 */
[----:B------:R-:W4:Y:S04]  /*58010*/  LDL.LU R13, [R1+0x4a4] ;  /* 0x0004a400010d7983 */ /* 0x000f280000300800 */
[----:B------:R-:W2:Y:S04]  /*58020*/  LDL.LU R14, [R1+0x4a8] ;  /* 0x0004a800010e7983 */ /* 0x000ea80000300800 */
[----:B------:R-:W2:Y:S04]  /*58030*/  LDL.LU R15, [R1+0x4ac] ;  /* 0x0004ac00010f7983 */ /* 0x000ea80000300800 */
[----:B--2---:R-:W-:Y:S04]  /*58040*/  STL.64 [R1+0x7008], R14 ;  /* 0x0070080e01007387 */ /* 0x004fe80000100a00 */
[----:B----4-:R0:W-:Y:S04]  /*58050*/  STL.64 [R1+0x7000], R12 ;  /* 0x0070000c01007387 */ /* 0x0101e80000100a00 */
[----:B0-----:R-:W2:Y:S04]  /*58060*/  LDL.LU R12, [R1+0x4b0] ;  /* 0x0004b000010c7983 */ /* 0x001ea80000300800 */
[----:B------:R-:W2:Y:S04]  /*58070*/  LDL.LU R13, [R1+0x4b4] ;  /* 0x0004b400010d7983 */ /* 0x000ea80000300800 */
[----:B------:R-:W4:Y:S04]  /*58080*/  LDL.LU R14, [R1+0x4b8] ;  /* 0x0004b800010e7983 */ /* 0x000f280000300800 */
[----:B------:R-:W4:Y:S04]  /*58090*/  LDL.LU R15, [R1+0x4bc] ;  /* 0x0004bc00010f7983 */ /* 0x000f280000300800 */
[----:B----4-:R0:W-:Y:S04]  /*580a0*/  STL.64 [R1+0x7018], R14 ;  /* 0x0070180e01007387 */ /* 0x0101e80000100a00 */
[----:B--2---:R1:W-:Y:S04]  /*580b0*/  STL.64 [R1+0x7010], R12 ;  /* 0x0070100c01007387 */ /* 0x0043e80000100a00 */
[----:B0-----:R-:W2:Y:S04]  /*580c0*/  LDL.64 R14, [R1+0x18] ;  /* 0x00001800010e7983 */ /* 0x001ea80000100a00 */
[----:B--2---:R0:W-:Y:S04]  /*580d0*/  STL.64 [R1+0x70c8], R14 ;  /* 0x0070c80e01007387 */ /* 0x0041e80000100a00 */
[----:B-1----:R-:W2:Y:S04]  /*580e0*/  LDL.LU R12, [R1+0x500] ;  /* 0x00050000010c7983 */ /* 0x002ea80000300800 */
[----:B------:R-:W2:Y:S04]  /*580f0*/  LDL.LU R13, [R1+0x504] ;  /* 0x00050400010d7983 */ /* 0x000ea80000300800 */
[----:B0-----:R-:W2:Y:S04]  /*58100*/  LDL.LU R14, [R1+0x508] ;  /* 0x00050800010e7983 */ /* 0x001ea80000300800 */
[----:B------:R-:W2:Y:S02]  /*58110*/  LDL.LU R15, [R1+0x50c] ;  /* 0x00050c00010f7983 */ /* 0x000ea40000300800 */
[----:B--2---:R-:W-:Y:S02]  /*58120*/  HMMA.16816.F32 R12, R4, R10, R12 ;  /* 0x0000000a040c723c */ /* 0x004fe4000000180c */
[----:B------:R-:W0:Y:S04]  /*58130*/  LDSM.16.MT88.4 R8, [R3+UR5+0x4080] ;  /* 0x004080050308783b */ /* 0x000e280008004200 */
[----:B0-----:R0:W-:-:S13]  /*58140*/  STL.64 [R1+0x6f50], R10 ;  /* 0x006f500a01007387 */ /* 0x0011da0000100a00 */
[----:B------:R-:W-:Y:S04]  /*58150*/  STL.64 [R1+0xaa0], R12 ;  /* 0x000aa00c01007387 */ /* 0x000fe80000100a00 */
[----:B------:R-:W-:Y:S04]  /*58160*/  STL.64 [R1+0xaa8], R14 ;  /* 0x000aa80e01007387 */ /* 0x000fe80000100a00 */
[----:B------:R-:W-:Y:S04]  /*58170*/  STL.64 [R1+0x6f48], R8 ;  /* 0x006f480801007387 */ /* 0x000fe80000100a00 */
[----:B0-----:R-:W2:Y:S01]  /*58180*/  LDL.64 R10, [R1+0x38] ;  /* 0x00003800010a7983 */ /* 0x001ea20000100a00 */
[----:B------:R-:W-:-:S02]  /*58190*/  IMAD.MOV.U32 R26, RZ, RZ, R2 ;  /* 0x000000ffff1a7224 */ /* 0x000fc400078e0002 */
[----:B------:R-:W-:Y:S01]  /*581a0*/  IMAD.MOV.U32 R27, RZ, RZ, R0 ;  /* 0x000000ffff1b7224 */ /* 0x000fe200078e0000 */
[----:B--2---:R3:W-:Y:S06]  /*581b0*/  STL.64 [R1+0x7088], R10 ;  /* 0x0070880a01007387 */ /* 0x0047ec0000100a00 */
[----:B---3--:R-:W-:Y:S01]  /*581c0*/  HMMA.16816.F32 R8, R4, R26, R16 ;  /* 0x0000001a0408723c */ /* 0x008fe20000001810 */
[----:B------:R-:W2:Y:S04]  /*581d0*/  LDL.LU R16, [R1+0x4e0] ;  /* 0x0004e00001107983 */ /* 0x000ea80000300800 */
[----:B------:R-:W0:-:S14]  /*581e0*/  LDSM.16.MT88.4 R4, [R3+UR5+0x4100] ;  /* 0x004100050304783b */ /* 0x000e1c0008004200 */
[----:B------:R-:W-:Y:S04]  /*581f0*/  STL.64 [R1+0xa90], R8 ;  /* 0x000a900801007387 */ /* 0x000fe80000100a00 */
[----:B------:R-:W-:Y:S04]  /*58200*/  STL.64 [R1+0xa98], R10 ;  /* 0x000a980a01007387 */ /* 0x000fe80000100a00 */
[----:B------:R-:W2:Y:S04]  /*58210*/  LDL.LU R17, [R1+0x4e4] ;  /* 0x0004e40001117983 */ /* 0x000ea80000300800 */
[----:B------:R-:W3:Y:S04]  /*58220*/  LDL.LU R18, [R1+0x4e8] ;  /* 0x0004e80001127983 */ /* 0x000ee80000300800 */
[----:B------:R-:W3:Y:S04]  /*58230*/  LDL.LU R19, [R1+0x4ec] ;  /* 0x0004ec0001137983 */ /* 0x000ee80000300800 */
[----:B------:R-:W4:Y:S04]  /*58240*/  LDL.64 R26, [R1+0x8] ;  /* 0x00000800011a7983 */ /* 0x000f280000100a00 */
[----:B----4-:R-:W-:Y:S04]  /*58250*/  STL.64 [R1+0x70c0], R26 ;  /* 0x0070c01a01007387 */ /* 0x010fe80000100a00 */
[----:B---3--:R-:W-:Y:S04]  /*58260*/  STL.64 [R1+0x7060], R18 ;  /* 0x0070601201007387 */ /* 0x008fe80000100a00 */
[----:B--2---:R1:W-:Y:S04]  /*58270*/  STL.64 [R1+0x7058], R16 ;  /* 0x0070581001007387 */ /* 0x0043e80000100a00 */
[----:B-1----:R-:W2:Y:S04]  /*58280*/  LDL.LU R16, [R1+0x650] ;  /* 0x0006500001107983 */ /* 0x002ea80000300800 */
[----:B------:R-:W2:Y:S04]  /*58290*/  LDL.LU R17, [R1+0x654] ;  /* 0x0006540001117983 */ /* 0x000ea80000300800 */
[----:B------:R-:W3:Y:S04]  /*582a0*/  LDL.LU R18, [R1+0x658] ;  /* 0x0006580001127983 */ /* 0x000ee80000300800 */
[----:B------:R-:W3:Y:S04]  /*582b0*/  LDL.LU R19, [R1+0x65c] ;  /* 0x00065c0001137983 */ /* 0x000ee80000300800 */
[----:B------:R-:W4:Y:S04]  /*582c0*/  LDL.64 R14, [R1+0x28] ;  /* 0x00002800010e7983 */ /* 0x000f280000100a00 */
[----:B------:R-:W2:Y:S04]  /*582d0*/  LDL.LU R24, [R1+0x6a0] ;  /* 0x0006a00001187983 */ /* 0x000ea80000300800 */
[----:B------:R-:W2:Y:S04]  /*582e0*/  LDL.LU R25, [R1+0x6a4] ;  /* 0x0006a40001197983 */ /* 0x000ea80000300800 */
[----:B------:R-:W2:Y:S04]  /*582f0*/  LDL.LU R26, [R1+0x6a8] ;  /* 0x0006a800011a7983 */ /* 0x000ea80000300800 */
[----:B------:R-:W2:Y:S04]  /*58300*/  LDL.LU R27, [R1+0x6ac] ;  /* 0x0006ac00011b7983 */ /* 0x000ea80000300800 */
[----:B--2---:R-:W-:Y:S04]  /*58310*/  STL.64 [R1+0x70d8], R26 ;  /* 0x0070d81a01007387 */ /* 0x004fe80000100a00 */
[----:B------:R1:W-:Y:S04]  /*58320*/  STL.64 [R1+0x70d0], R24 ;  /* 0x0070d01801007387 */ /* 0x0003e80000100a00 */
[----:B-1----:R-:W4:Y:S04]  /*58330*/  LDL.LU R24, [R1+0x6b0] ;  /* 0x0006b00001187983 */ /* 0x002f280000300800 */
[----:B------:R-:W4:Y:S04]  /*58340*/  LDL.LU R25, [R1+0x6b4] ;  /* 0x0006b40001197983 */ /* 0x000f280000300800 */
[----:B------:R-:W4:Y:S04]  /*58350*/  LDL.LU R26, [R1+0x6b8] ;  /* 0x0006b800011a7983 */ /* 0x000f280000300800 */
[----:B------:R-:W4:Y:S04]  /*58360*/  LDL.LU R27, [R1+0x6bc] ;  /* 0x0006bc00011b7983 */ /* 0x000f280000300800 */
[----:B------:R-:W2:Y:S04]  /*58370*/  LDL.LU R8, [R1+0x670] ;  /* 0x0006700001087983 */ /* 0x000ea80000300800 */
[----:B------:R-:W2:Y:S04]  /*58380*/  LDL.LU R9, [R1+0x674] ;  /* 0x0006740001097983 */ /* 0x000ea80000300800 */
[----:B------:R-:W2:Y:S04]  /*58390*/  LDL.LU R10, [R1+0x678] ;  /* 0x00067800010a7983 */ /* 0x000ea80000300800 */
[----:B------:R-:W2:Y:S04]  /*583a0*/  LDL.LU R11, [R1+0x67c] ;  /* 0x00067c00010b7983 */ /* 0x000ea80000300800 */
[----:B--2---:R-:W-:Y:S04]  /*583b0*/  STL.64 [R1+0x7098], R10 ;  /* 0x0070980a01007387 */ /* 0x004fe80000100a00 */
[----:B------:R1:W-:Y:S04]  /*583c0*/  STL.64 [R1+0x7090], R8 ;  /* 0x0070900801007387 */ /* 0x0003e80000100a00 */
[----:B-1----:R-:W2:Y:S04]  /*583d0*/  LDL.LU R8, [R1+0x680] ;  /* 0x0006800001087983 */ /* 0x002ea80000300800 */
        /* <DEDUP_REMOVED lines=9> */
[----:B---3--:R1:W-:Y:S04]  /*58470*/  STL.64 [R1+0x7070], R18 ;  /* 0x0070701201007387 */ /* 0x0083e80000100a00 */
[----:B------:R-:W-:Y:S04]  /*58480*/  STL.64 [R1+0x7068], R16 ;  /* 0x0070681001007387 */ /* 0x000fe80000100a00 */
[----:B-1----:R-:W3:Y:S01]  /*58490*/  LDL.64 R18, [R1+0x48] ;  /* 0x0000480001127983 */ /* 0x002ee20000100a00 */
[----:B----4-:R-:W-:Y:S03]  /*584a0*/  HMMA.16816.F32 R24, R20, R14, R24 ;  /* 0x0000000e1418723c */ /* 0x010fe60000001818 */
[----:B---3--:R1:W-:Y:S04]  /*584b0*/  STL.64 [R1+0x7080], R18 ;  /* 0x0070801201007387 */ /* 0x0083e80000100a00 */
[----:B-1----:R-:W3:Y:S04]  /*584c0*/  LDL.64 R18, [R1+0x58] ;  /* 0x0000580001127983 */ /* 0x002ee80000100a00 */
[----:B0-----:R0:W-:Y:S04]  /*584d0*/  STL.64 [R1+0x6ed8], R6 ;  /* 0x006ed80601007387 */ /* 0x0011e80000100a00 */
[----:B------:R1:W-:Y:S04]  /*584e0*/  STL.64 [R1+0x6ed0], R4 ;  /* 0x006ed00401007387 */ /* 0x0003e80000100a00 */
[----:B0-----:R-:W4:Y:S01]  /*584f0*/  LDL.64 R6, [R1+0x68] ;  /* 0x0000680001067983 */ /* 0x001f220000100a00 */
[----:B------:R-:W-:-:S02]  /*58500*/  IMAD.MOV.U32 R2, RZ, RZ, R14 ;  /* 0x000000ffff027224 */ /* 0x000fc400078e000e */
[----:B------:R-:W-:Y:S01]  /*58510*/  IMAD.MOV.U32 R0, RZ, RZ, R15 ;  /* 0x000000ffff007224 */ /* 0x000fe200078e000f */
[----:B----4-:R0:W-:Y:S04]  /*58520*/  STL.64 [R1+0x7078], R6 ;  /* 0x0070780601007387 */ /* 0x0101e80000100a00 */
[----:B-1----:R-:W4:Y:S04]  /*58530*/  LDL.LU R4, [R1+0x660] ;  /* 0x0006600001047983 */ /* 0x002f280000300800 */
[----:B------:R-:W4:Y:S04]  /*58540*/  LDL.LU R5, [R1+0x664] ;  /* 0x0006640001057983 */ /* 0x000f280000300800 */
[----:B0-----:R-:W4:Y:S04]  /*58550*/  LDL.LU R6, [R1+0x668] ;  /* 0x0006680001067983 */ /* 0x001f280000300800 */
[----:B------:R-:W4:Y:S04]  /*58560*/  LDL.LU R7, [R1+0x66c] ;  /* 0x00066c0001077983 */ /* 0x000f280000300800 */
[----:B------:R-:W-:Y:S04]  /*58570*/  STL.64 [R1+0xc50], R24 ;  /* 0x000c501801007387 */ /* 0x000fe80000100a00 */
[----:B------:R0:W-:Y:S04]  /*58580*/  STL.64 [R1+0xc58], R26 ;  /* 0x000c581a01007387 */ /* 0x0001e80000100a00 */
[----:B0-----:R-:W2:Y:S04]  /*58590*/  LDL.LU.64 R26, [R1+0x70d8] ;  /* 0x0070d800011a7983 */ /* 0x001ea80000300a00 */
[----:B------:R-:W2:Y:S04]  /*585a0*/  LDL.LU.64 R24, [R1+0x70d0] ;  /* 0x0070d00001187983 */ /* 0x000ea80000300a00 */
[----:B------:R-:W2:Y:S02]  /*585b0*/  LDL.LU.64 R14, [R1+0x70c8] ;  /* 0x0070c800010e7983 */ /* 0x000ea40000300a00 */
[----:B--2---:R-:W-:-:S15]  /*585c0*/  HMMA.16816.F32 R24, R20, R14, R24 ;  /* 0x0000000e1418723c */ /* 0x004fde0000001818 */
[----:B------:R-:W-:-:S04]  /*585d0*/  NOP ;  /* 0x0000000000007918 */ /* 0x000fc80000000000 */
[----:B------:R-:W-:Y:S04]  /*585e0*/  STL.64 [R1+0xc40], R24 ;  /* 0x000c401801007387 */ /* 0x000fe80000100a00 */
[----:B------:R0:W-:Y:S04]  /*585f0*/  STL.64 [R1+0xc48], R26 ;  /* 0x000c481a01007387 */ /* 0x0001e80000100a00 */
[----:B0-----:R-:W2:Y:S04]  /*58600*/  LDL.LU.64 R26, [R1+0x70c0] ;  /* 0x0070c000011a7983 */ /* 0x001ea80000300a00 */
[----:B------:R0:W-:Y:S02]  /*58610*/  STL.64 [R1+0x7030], R14 ;  /* 0x0070300e01007387 */ /* 0x0001e40000100a00 */
        /* <DEDUP_REMOVED lines=10> */
[----:B------:R-:W2:Y:S04]  /*586c0*/  LDL.LU.64 R26, [R1+0x70a8] ;  /* 0x0070a800011a7983 */ /* 0x000ea80000300a00 */
[----:B------:R-:W3:Y:S01]  /*586d0*/  LDL.LU.64 R24, [R1+0x70a0] ;  /* 0x0070a00001187983 */ /* 0x000ee20000300a00 */
[----:B--2---:R-:W-:-:S15]  /*586e0*/  HMMA.16816.F32 R8, R20, R26, R8 ;  /* 0x0000001a1408723c */ /* 0x004fde0000001808 */
[----:B------:R-:W-:-:S04]  /*586f0*/  NOP ;  /* 0x0000000000007918 */ /* 0x000fc80000000000 */
[----:B------:R-:W-:Y:S04]  /*58700*/  STL.64 [R1+0xc20], R8 ;  /* 0x000c200801007387 */ /* 0x000fe80000100a00 */
[----:B------:R0:W-:Y:S04]  /*58710*/  STL.64 [R1+0xc28], R10 ;  /* 0x000c280a01007387 */ /* 0x0001e80000100a00 */
[----:B0-----:R-:W2:Y:S04]  /*58720*/  LDL.LU.64 R10, [R1+0x7098] ;  /* 0x00709800010a7983 */ /* 0x001ea80000300a00 */
[----:B------:R-:W2:Y:S04]  /*58730*/  LDL.LU.64 R8, [R1+0x7090] ;  /* 0x0070900001087983 */ /* 0x000ea80000300a00 */
[----:B------:R-:W-:Y:S04]  /*58740*/  STL.64 [R1+0x7028], R26 ;  /* 0x0070281a01007387 */ /* 0x000fe80000100a00 */
[----:B---3--:R0:W-:Y:S04]  /*58750*/  STL.64 [R1+0x7020], R24 ;  /* 0x0070201801007387 */ /* 0x0081e80000100a00 */
[----:B0-----:R-:W3:Y:S04]  /*58760*/  LDL.LU R24, [R1+0x4c0] ;  /* 0x0004c00001187983 */ /* 0x001ee80000300800 */
[----:B------:R-:W3:Y:S04]  /*58770*/  LDL.LU R25, [R1+0x4c4] ;  /* 0x0004c40001197983 */ /* 0x000ee80000300800 */
[----:B------:R-:W3:Y:S04]  /*58780*/  LDL.LU R26, [R1+0x4c8] ;  /* 0x0004c800011a7983 */ /* 0x000ee80000300800 */
[----:B------:R-:W3:Y:S01]  /*58790*/  LDL.LU R27, [R1+0x4cc] ;  /* 0x0004cc00011b7983 */ /* 0x000ee20000300800 */
[----:B------:R-:W-:Y:S01]  /*587a0*/  IMAD.MOV.U32 R3, RZ, RZ, R19 ;  /* 0x000000ffff037224 */ /* 0x000fe200078e0013 */
[----:B--2---:R-:W-:Y:S02]  /*587b0*/  HMMA.16816.F32 R8, R20, R18, R8 ;  /* 0x000000121408723c */ /* 0x004fe40000001808 */
[----:B---3--:R-:W-:Y:S04]  /*587c0*/  STL.64 [R1+0x7040], R26 ;  /* 0x0070401a01007387 */ /* 0x008fe80000100a00 */
[----:B------:R0:W-:Y:S04]  /*587d0*/  STL.64 [R1+0x7038], R24 ;  /* 0x0070381801007387 */ /* 0x0001e80000100a00 */
[----:B0-----:R-:W2:Y:S04]  /*587e0*/  LDL.LU R24, [R1+0x4d0] ;  /* 0x0004d00001187983 */ /* 0x001ea80000300800 */
[----:B------:R-:W2:Y:S04]  /*587f0*/  LDL.LU R25, [R1+0x4d4] ;  /* 0x0004d40001197983 */ /* 0x000ea80000300800 */
[----:B------:R-:W2:Y:S04]  /*58800*/  LDL.LU R26, [R1+0x4d8] ;  /* 0x0004d800011a7983 */ /* 0x000ea80000300800 */
[----:B------:R-:W2:Y:S04]  /*58810*/  LDL.LU R27, [R1+0x4dc] ;  /* 0x0004dc00011b7983 */ /* 0x000ea80000300800 */
[----:B------:R0:W-:Y:S04]  /*58820*/  STL.64 [R1+0xc10], R8 ;  /* 0x000c100801007387 */ /* 0x0001e80000100a00 */
[----:B------:R1:W-:Y:S01]  /*58830*/  STL.64 [R1+0xc18], R10 ;  /* 0x000c180a01007387 */ /* 0x0003e20000100a00 */
[----:B0-----:R-:W-:-:S03]  /*58840*/  IMAD.MOV.U32 R8, RZ, RZ, R18 ;  /* 0x000000ffff087224 */ /* 0x001fc600078e0012 */
[----:B-1----:R-:W3:Y:S04]  /*58850*/  LDL.LU.64 R10, [R1+0x7088] ;  /* 0x00708800010a7983 */ /* 0x002ee80000300a00 */
[----:B------:R-:W4:Y:S02]  /*58860*/  LDL.LU.64 R18, [R1+0x7080] ;  /* 0x0070800001127983 */ /* 0x000f240000300a00 */
[----:B----4-:R-:W-:-:S15]  /*58870*/  HMMA.16816.F32 R4, R20, R18, R4 ;  /* 0x000000121404723c */ /* 0x010fde0000001804 */
[----:B------:R-:W-:-:S04]  /*58880*/  NOP ;  /* 0x0000000000007918 */ /* 0x000fc80000000000 */
[----:B------:R0:W-:Y:S04]  /*58890*/  STL.64 [R1+0xc00], R4 ;  /* 0x000c000401007387 */ /* 0x0001e80000100a00 */
[----:B------:R1:W-:Y:S01]  /*588a0*/  STL.64 [R1+0xc08], R6 ;  /* 0x000c080601007387 */ /* 0x0003e20000100a00 */
[----:B0-----:R-:W-:Y:S02]  /*588b0*/  IMAD.MOV.U32 R5, RZ, RZ, R18 ;  /* 0x000000ffff057224 */ /* 0x001fe400078e0012 */
[----:B------:R-:W-:Y:S01]  /*588c0*/  IMAD.MOV.U32 R4, RZ, RZ, R19 ;  /* 0x000000ffff047224 */ /* 0x000fe200078e0013 */
[----:B-1----:R-:W4:Y:S04]  /*588d0*/  LDL.LU.64 R6, [R1+0x7078] ;  /* 0x0070780001067983 */ /* 0x002f280000300a00 */
[----:B------:R-:W3:Y:S04]  /*588e0*/  LDL.LU.64 R18, [R1+0x7070] ;  /* 0x0070700001127983 */ /* 0x000ee80000300a00 */
[----:B------:R-:W3:Y:S02]  /*588f0*/  LDL.LU.64 R16, [R1+0x7068] ;  /* 0x0070680001107983 */ /* 0x000ee40000300a00 */
[----:B---3--:R-:W-:-:S15]  /*58900*/  HMMA.16816.F32 R16, R20, R10, R16 ;  /* 0x0000000a1410723c */ /* 0x008fde0000001810 */
[----:B------:R-:W-:-:S04]  /*58910*/  NOP ;  /* 0x0000000000007918 */ /* 0x000fc80000000000 */
[----:B------:R-:W-:Y:S04]  /*58920*/  STL.64 [R1+0xbf0], R16 ;  /* 0x000bf01001007387 */ /* 0x000fe80000100a00 */
[----:B------:R0:W-:Y:S04]  /*58930*/  STL.64 [R1+0xbf8], R18 ;  /* 0x000bf81201007387 */ /* 0x0001e80000100a00 */
[----:B0-----:R-:W4:Y:S04]  /*58940*/  LDL.LU.64 R18, [R1+0x7060] ;  /* 0x0070600001127983 */ /* 0x001f280000300a00 */
[----:B------:R-:W4:Y:S04]  /*58950*/  LDL.LU.64 R16, [R1+0x7058] ;  /* 0x0070580001107983 */ /* 0x000f280000300a00 */
[----:B------:R-:W-:Y:S01]  /*58960*/  STL.64 [R1+0x6fd0], R10 ;  /* 0x006fd00a01007387 */ /* 0x000fe20000100a00 */
[----:B----4-:R-:W-:Y:S03]  /*58970*/  HMMA.16816.F32 R20, R20, R6, R16 ;  /* 0x000000061414723c */ /* 0x010fe60000001810 */
[----:B------:R-:W2:Y:S04]  /*58980*/  LDL.LU.64 R18, [R1+0x7050] ;  /* 0x0070500001127983 */ /* 0x000ea80000300a00 */
[----:B------:R-:W2:-:S12]  /*58990*/  LDL.LU.64 R16, [R1+0x7048] ;  /* 0x0070480001107983 */ /* 0x000e980000300a00 */
[----:B------:R-:W-:Y:S04]  /*589a0*/  STL.64 [R1+0xa80], R20 ;  /* 0x000a801401007387 */ /* 0x000fe80000100a00 */
[----:B------:R-:W-:Y:S04]  /*589b0*/  STL.64 [R1+0xa88], R22 ;  /* 0x000a881601007387 */ /* 0x000fe80000100a00 */
[----:B------:R-:W-:Y:S01]  /*589c0*/  STL.64 [R1+0x6fc8], R6 ;  /* 0x006fc80601007387 */ /* 0x000fe20000100a00 */
[----:B--2---:R-:W-:Y:S03]  /*589d0*/  HMMA.16816.F32 R12, R16, R14, R24 ;  /* 0x0000000e100c723c */ /* 0x004fe60000001818 */
[----:B------:R-:W2:Y:S04]  /*589e0*/  LDL.LU.64 R26, [R1+0x7040] ;  /* 0x00704000011a7983 */ /* 0x000ea80000300a00 */
[----:B------:R-:W2:-:S12]  /*589f0*/  LDL.LU.64 R24, [R1+0x7038] ;  /* 0x0070380001187983 */ /* 0x000e980000300a00 */
[----:B------:R-:W-:Y:S04]  /*58a00*/  STL.64 [R1+0xa70], R12 ;  /* 0x000a700c01007387 */ /* 0x000fe80000100a00 */
[----:B------:R0:W-:Y:S04]  /*58a10*/  STL.64 [R1+0xa78], R14 ;  /* 0x000a780e01007387 */ /* 0x0001e80000100a00 */
[----:B0-----:R-:W2:Y:S01]  /*58a20*/  LDL.LU.64 R14, [R1+0x7030] ;  /* 0x00703000010e7983 */ /* 0x001ea20000300a00 */
[----:B------:R-:W-:Y:S02]  /*58a30*/  IMAD.MOV.U32 R22, RZ, RZ, R2 ;  /* 0x000000ffff167224 */ /* 0x000fe400078e0002 */
[----:B------:R-:W-:Y:S01]  /*58a40*/  IMAD.MOV.U32 R23, RZ, RZ, R0 ;  /* 0x000000ffff177224 */ /* 0x000fe200078e0000 */
[----:B--2---:R-:W-:Y:S01]  /*58a50*/  HMMA.16816.F32 R24, R16, R14, R24 ;  /* 0x0000000e1018723c */ /* 0x004fe20000001818 */
[----:B------:R-:W-:-:S02]  /*58a60*/  IMAD.MOV.U32 R2, RZ, RZ, R14 ;  /* 0x000000ffff027224 */ /* 0x000fc400078e000e */
[----:B------:R-:W-:-:S15]  /*58a70*/  IMAD.MOV.U32 R0, RZ, RZ, R15 ;  /* 0x000000ffff007224 */ /* 0x000fde00078e000f */
[----:B------:R-:W-:Y:S01]  /*58a80*/  NOP ;  /* 0x0000000000007918 */ /* 0x000fe20000000000 */
[----:B------:R-:W-:Y:S04]  /*58a90*/  STL.64 [R1+0xa60], R24 ;  /* 0x000a601801007387 */ /* 0x000fe80000100a00 */
[----:B------:R0:W-:Y:S04]  /*58aa0*/  STL.64 [R1+0xa68], R26 ;  /* 0x000a681a01007387 */ /* 0x0001e80000100a00 */
[----:B0-----:R-:W2:Y:S04]  /*58ab0*/  LDL.LU.64 R26, [R1+0x7028] ;  /* 0x00702800011a7983 */ /* 0x001ea80000300a00 */
[----:B------:R-:W3:Y:S04]  /*58ac0*/  LDL.LU.64 R24, [R1+0x7020] ;  /* 0x0070200001187983 */ /* 0x000ee80000300a00 */
[----:B------:R-:W4:Y:S04]  /*58ad0*/  LDL.LU.64 R14, [R1+0x7018] ;  /* 0x00701800010e7983 */ /* 0x000f280000300a00 */
[----:B------:R-:W4:Y:S02]  /*58ae0*/  LDL.LU.64 R12, [R1+0x7010] ;  /* 0x00701000010c7983 */ /* 0x000f240000300a00 */
[----:B----4-:R-:W-:Y:S02]  /*58af0*/  HMMA.16816.F32 R20, R16, R22, R12 ;  /* 0x000000161014723c */ /* 0x010fe4000000180c */
[----:B------:R-:W2:Y:S04]  /*58b00*/  LDL.LU.64 R14, [R1+0x7008] ;  /* 0x00700800010e7983 */ /* 0x000ea80000300a00 */
[----:B------:R-:W2:Y:S01]  /*58b10*/  LDL.LU.64 R12, [R1+0x7000] ;  /* 0x00700000010c7983 */ /* 0x000ea20000300a00 */
[----:B------:R-:W-:-:S02]  /*58b20*/  IMAD.MOV.U32 R10, RZ, RZ, R5 ;  /* 0x000000ffff0a7224 */ /* 0x000fc400078e0005 */
[----:B------:R-:W-:-:S10]  /*58b30*/  IMAD.MOV.U32 R11, RZ, RZ, R4 ;  /* 0x000000ffff0b7224 */ /* 0x000fd400078e0004 */
[----:B------:R-:W-:Y:S04]  /*58b40*/  STL.64 [R1+0xa50], R20 ;  /* 0x000a501401007387 */ /* 0x000fe80000100a00 */
[----:B------:R-:W-:Y:S01]  /*58b50*/  STL.64 [R1+0xa58], R22 ;  /* 0x000a581601007387 */ /* 0x000fe20000100a00 */
[----:B--2---:R-:W-:-:S15]  /*58b60*/  HMMA.16816.F32 R12, R16, R26, R12 ;  /* 0x0000001a100c723c */ /* 0x004fde000000180c */
[----:B------:R-:W-:-:S04]  /*58b70*/  NOP ;  /* 0x0000000000007918 */ /* 0x000fc80000000000 */
[----:B------:R-:W-:Y:S04]  /*58b80*/  STL.64 [R1+0xa40], R12 ;  /* 0x000a400c01007387 */ /* 0x000fe80000100a00 */
[----:B------:R-:W-:Y:S04]  /*58b90*/  STL.64 [R1+0xa48], R14 ;  /* 0x000a480e01007387 */ /* 0x000fe80000100a00 */
[----:B------:R-:W-:Y:S04]  /*58ba0*/  STL.64 [R1+0x6fe8], R10 ;  /* 0x006fe80a01007387 */ /* 0x000fe80000100a00 */
[----:B------:R-:W2:Y:S04]  /*58bb0*/  LDL.LU R4, [R1+0x470] ;  /* 0x0004700001047983 */ /* 0x000ea80000300800 */
[----:B------:R-:W2:Y:S04]  /*58bc0*/  LDL.LU R5, [R1+0x474] ;  /* 0x0004740001057983 */ /* 0x000ea80000300800 */
[----:B------:R-:W4:Y:S04]  /*58bd0*/  LDL.LU R6, [R1+0x478] ;  /* 0x0004780001067983 */ /* 0x000f280000300800 */
[----:B------:R-:W4:Y:S04]  /*58be0*/  LDL.LU R7, [R1+0x47c] ;  /* 0x00047c0001077983 */ /* 0x000f280000300800 */
[----:B----4-:R-:W-:Y:S04]  /*58bf0*/  STL.64 [R1+0x6fe0], R6 ;  /* 0x006fe00601007387 */ /* 0x010fe80000100a00 */
[----:B--2---:R0:W-:Y:S04]  /*58c00*/  STL.64 [R1+0x6fd8], R4 ;  /* 0x006fd80401007387 */ /* 0x0041e80000100a00 */
[----:B0-----:R-:W2:Y:S04]  /*58c10*/  LDL.LU R4, [R1+0x480] ;  /* 0x0004800001047983 */ /* 0x001ea80000300800 */
[----:B------:R-:W2:Y:S04]  /*58c20*/  LDL.LU R5, [R1+0x484] ;  /* 0x0004840001057983 */ /* 0x000ea80000300800 */
[----:B------:R-:W4:Y:S04]  /*58c30*/  LDL.LU R6, [R1+0x488] ;  /* 0x0004880001067983 */ /* 0x000f280000300800 */
[----:B------:R-:W4:Y:S04]  /*58c40*/  LDL.LU R7, [R1+0x48c] ;  /* 0x00048c0001077983 */ /* 0x000f280000300800 */
[----:B----4-:R-:W-:Y:S04]  /*58c50*/  STL.64 [R1+0x6ff8], R6 ;  /* 0x006ff80601007387 */ /* 0x010fe80000100a00 */
[----:B--2---:R0:W-:Y:S04]  /*58c60*/  STL.64 [R1+0x6ff0], R4 ;  /* 0x006ff00401007387 */ /* 0x0041e80000100a00 */
[----:B0-----:R-:W2:Y:S04]  /*58c70*/  LDL.LU R4, [R1+0x490] ;  /* 0x0004900001047983 */ /* 0x001ea80000300800 */
[----:B------:R-:W2:Y:S04]  /*58c80*/  LDL.LU R5, [R1+0x494] ;  /* 0x0004940001057983 */ /* 0x000ea80000300800 */
[----:B------:R-:W2:Y:S04]  /*58c90*/  LDL.LU R6, [R1+0x498] ;  /* 0x0004980001067983 */ /* 0x000ea80000300800 */
[----:B------:R-:W2:Y:S04]  /*58ca0*/  LDL.LU R7, [R1+0x49c] ;  /* 0x00049c0001077983 */ /* 0x000ea80000300800 */
[----:B------:R-:W4:Y:S04]  /*58cb0*/  LDL.LU R12, [R1+0x2c0] ;  /* 0x0002c000010c7983 */ /* 0x000f280000300800 */
[----:B------:R-:W4:Y:S04]  /*58cc0*/  LDL.LU R13, [R1+0x2c4] ;  /* 0x0002c400010d7983 */ /* 0x000f280000300800 */
[----:B------:R-:W4:Y:S04]  /*58cd0*/  LDL.LU R14, [R1+0x2c8] ;  /* 0x0002c800010e7983 */ /* 0x000f280000300800 */
[----:B------:R-:W4:Y:S04]  /*58ce0*/  LDL.LU R15, [R1+0x2cc] ;  /* 0x0002cc00010f7983 */ /* 0x000f280000300800 */
[----:B------:R0:W-:Y:S04]  /*58cf0*/  STL.64 [R1+0x6f80], R26 ;  /* 0x006f801a01007387 */ /* 0x0001e80000100a00 */
[----:B---3--:R-:W-:Y:S04]  /*58d00*/  STL.64 [R1+0x6f78], R24 ;  /* 0x006f781801007387 */ /* 0x008fe80000100a00 */
[----:B0-----:R-:W3:Y:S04]  /*58d10*/  LDL.64 R26, [R1+0x8] ;  /* 0x00000800011a7983 */ /* 0x001ee80000100a00 */
[----:B---3--:R0:W-:Y:S02]  /*58d20*/  STL.64 [R1+0x6f98], R26 ;  /* 0x006f981a01007387 */ /* 0x0081e40000100a00 */
[----:B0-----:R-:W-:-:S02]  /*58d30*/  IMAD.MOV.U32 R26, RZ, RZ, R2 ;  /* 0x000000ffff1a7224 */ /* 0x001fc400078e0002 */
[----:B------:R-:W-:-:S05]  /*58d40*/  IMAD.MOV.U32 R27, RZ, RZ, R0 ;  /* 0x000000ffff1b7224 */ /* 0x000fca00078e0000 */
[----:B------:R0:W-:Y:S04]  /*58d50*/  STL.64 [R1+0x6fb0], R26 ;  /* 0x006fb01a01007387 */ /* 0x0001e80000100a00 */
[----:B0-----:R-:W3:Y:S04]  /*58d60*/  LDL.64 R26, [R1+0x28] ;  /* 0x00002800011a7983 */ /* 0x001ee80000100a00 */
        /* <DEDUP_REMOVED lines=11> */
[----:B------:R-:W2:Y:S01]  /*58e20*/  LDL.LU R23, [R1+0x43c] ;  /* 0x00043c0001177983 */ /* 0x000ea20000300800 */
[C---:B------:R-:W-:Y:S03]  /*58e30*/  HMMA.16816.F32 R8, R16.reuse, R10, R4 ;  /* 0x0000000a1008723c */ /* 0x040fe60000001804 */
[----:B--2---:R-:W-:Y:S04]  /*58e40*/  STL.64 [R1+0x6fa8], R22 ;  /* 0x006fa81601007387 */ /* 0x004fe80000100a00 */
[----:B------:R0:W-:Y:S04]  /*58e50*/  STL.64 [R1+0x6fa0], R20 ;  /* 0x006fa01401007387 */ /* 0x0001e80000100a00 */
[----:B0-----:R-:W2:Y:S04]  /*58e60*/  LDL.LU R20, [R1+0x440] ;  /* 0x0004400001147983 */ /* 0x001ea80000300800 */
[----:B------:R-:W2:Y:S04]  /*58e70*/  LDL.LU R21, [R1+0x444] ;  /* 0x0004440001157983 */ /* 0x000ea80000300800 */
[----:B------:R-:W2:Y:S04]  /*58e80*/  LDL.LU R22, [R1+0x448] ;  /* 0x0004480001167983 */ /* 0x000ea80000300800 */
[----:B------:R-:W2:Y:S04]  /*58e90*/  LDL.LU R23, [R1+0x44c] ;  /* 0x00044c0001177983 */ /* 0x000ea80000300800 */
[----:B------:R-:W2:Y:S04]  /*58ea0*/  LDL.LU.64 R6, [R1+0x6ff8] ;  /* 0x006ff80001067983 */ /* 0x000ea80000300a00 */
[----:B------:R-:W2:Y:S04]  /*58eb0*/  LDL.LU.64 R4, [R1+0x6ff0] ;  /* 0x006ff00001047983 */ /* 0x000ea80000300a00 */
        /* <DEDUP_REMOVED lines=9> */
[----:B--2---:R-:W-:-:S15]  /*58f50*/  HMMA.16816.F32 R4, R16, R10, R4 ;  /* 0x0000000a1004723c */ /* 0x004fde0000001804 */
[----:B------:R-:W-:-:S04]  /*58f60*/  NOP ;  /* 0x0000000000007918 */ /* 0x000fc80000000000 */
[----:B------:R-:W-:Y:S04]  /*58f70*/  STL.64 [R1+0xa10], R4 ;  /* 0x000a100401007387 */ /* 0x000fe80000100a00 */
[----:B------:R0:W-:Y:S04]  /*58f80*/  STL.64 [R1+0xa18], R6 ;  /* 0x000a180601007387 */ /* 0x0001e80000100a00 */
[----:B0-----:R-:W4:Y:S04]  /*58f90*/  LDL.LU.64 R6, [R1+0x6fc8] ;  /* 0x006fc80001067983 */ /* 0x001f280000300a00 */
[----:B------:R0:W-:Y:S04]  /*58fa0*/  STL.64 [R1+0x6f60], R10 ;  /* 0x006f600a01007387 */ /* 0x0001e80000100a00 */
[----:B------:R-:W2:Y:S04]  /*58fb0*/  LDL.LU R8, [R1+0x450] ;  /* 0x0004500001087983 */ /* 0x000ea80000300800 */
[----:B------:R-:W2:Y:S04]  /*58fc0*/  LDL.LU R9, [R1+0x454] ;  /* 0x0004540001097983 */ /* 0x000ea80000300800 */
[----:B0-----:R-:W2:Y:S04]  /*58fd0*/  LDL.LU R10, [R1+0x458] ;  /* 0x00045800010a7983 */ /* 0x001ea80000300800 */
[----:B------:R-:W2:Y:S01]  /*58fe0*/  LDL.LU R11, [R1+0x45c] ;  /* 0x00045c00010b7983 */ /* 0x000ea20000300800 */
[----:B----4-:R-:W-:Y:S03]  /*58ff0*/  HMMA.16816.F32 R16, R16, R6, R12 ;  /* 0x000000061010723c */ /* 0x010fe6000000180c */
[----:B------:R-:W2:Y:S04]  /*59000*/  LDL.LU.64 R14, [R1+0x6fc0] ;  /* 0x006fc000010e7983 */ /* 0x000ea80000300a00 */
[----:B------:R-:W2:Y:S04]  /*59010*/  LDL.LU.64 R12, [R1+0x6fb8] ;  /* 0x006fb800010c7983 */ /* 0x000ea80000300a00 */
[----:B------:R0:W-:Y:S04]  /*59020*/  STL.64 [R1+0x6f58], R6 ;  /* 0x006f580601007387 */ /* 0x0001e80000100a00 */
[----:B------:R-:W4:Y:S04]  /*59030*/  LDL.LU R4, [R1+0x420] ;  /* 0x0004200001047983 */ /* 0x000f280000300800 */
[----:B------:R-:W-:Y:S04]  /*59040*/  STL.64 [R1+0x8a0], R16 ;  /* 0x0008a01001007387 */ /* 0x000fe80000100a00 */
[----:B------:R1:W-:Y:S04]  /*59050*/  STL.64 [R1+0x8a8], R18 ;  /* 0x0008a81201007387 */ /* 0x0003e80000100a00 */
[----:B------:R-:W4:Y:S04]  /*59060*/  LDL.LU R5, [R1+0x424] ;  /* 0x0004240001057983 */ /* 0x000f280000300800 */
[----:B0-----:R-:W4:Y:S01]  /*59070*/  LDL.LU R6, [R1+0x428] ;  /* 0x0004280001067983 */ /* 0x001f220000300800 */
[----:B---3--:R-:W-:-:S03]  /*59080*/  IMAD.MOV.U32 R3, RZ, RZ, R27 ;  /* 0x000000ffff037224 */ /* 0x008fc600078e001b */
[----:B------:R-:W4:Y:S04]  /*59090*/  LDL.LU R7, [R1+0x42c] ;  /* 0x00042c0001077983 */ /* 0x000f280000300800 */
[----:B-1----:R-:W3:Y:S01]  /*590a0*/  LDL.64 R18, [R1+0x58] ;  /* 0x0000580001127983 */ /* 0x002ee20000100a00 */
[----:B--2---:R-:W-:-:S15]  /*590b0*/  HMMA.16816.F32 R8, R12, R26, R8 ;  /* 0x0000001a0c08723c */ /* 0x004fde0000001808 */
[----:B------:R-:W-:-:S04]  /*590c0*/  NOP ;  /* 0x0000000000007918 */ /* 0x000fc80000000000 */
[----:B------:R0:W-:Y:S04]  /*590d0*/  STL.64 [R1+0xa00], R8 ;  /* 0x000a000801007387 */ /* 0x0001e80000100a00 */
[----:B------:R-:W-:Y:S01]  /*590e0*/  STL.64 [R1+0xa08], R10 ;  /* 0x000a080a01007387 */ /* 0x000fe20000100a00 */
[----:B0-----:R-:W-:-:S03]  /*590f0*/  IMAD.MOV.U32 R8, RZ, RZ, R26 ;  /* 0x000000ffff087224 */ /* 0x001fc600078e001a */
[----:B------:R-:W2:Y:S02]  /*59100*/  LDL.LU.64 R26, [R1+0x6fb0] ;  /* 0x006fb000011a7983 */ /* 0x000ea40000300a00 */
[----:B--2---:R-:W-:Y:S02]  /*59110*/  HMMA.16816.F32 R24, R12, R26, R20 ;  /* 0x0000001a0c18723c */ /* 0x004fe40000001814 */
[----:B------:R-:W2:Y:S04]  /*59120*/  LDL.LU.64 R22, [R1+0x6fa8] ;  /* 0x006fa80001167983 */ /* 0x000ea80000300a00 */
[----:B------:R-:W2:-:S13]  /*59130*/  LDL.LU.64 R20, [R1+0x6fa0] ;  /* 0x006fa00001147983 */ /* 0x000e9a0000300a00 */
[----:B------:R-:W-:Y:S04]  /*59140*/  STL.64 [R1+0x9f0], R24 ;  /* 0x0009f01801007387 */ /* 0x000fe80000100a00 */
[----:B------:R0:W-:Y:S04]  /*59150*/  STL.64 [R1+0x9f8], R26 ;  /* 0x0009f81a01007387 */ /* 0x0001e80000100a00 */
[----:B0-----:R-:W2:Y:S02]  /*59160*/  LDL.LU.64 R26, [R1+0x6f98] ;  /* 0x006f9800011a7983 */ /* 0x001ea40000300a00 */
[----:B--2---:R-:W-:Y:S01]  /*59170*/  HMMA.16816.F32 R20, R12, R26, R20 ;  /* 0x0000001a0c14723c */ /* 0x004fe20000001814 */
[----:B------:R-:W-:-:S02]  /*59180*/  IMAD.MOV.U32 R2, RZ, RZ, R26 ;  /* 0x000000ffff027224 */ /* 0x000fc400078e001a */
[----:B------:R-:W-:-:S15]  /*59190*/  IMAD.MOV.U32 R0, RZ, RZ, R27 ;  /* 0x000000ffff007224 */ /* 0x000fde00078e001b */
[----:B------:R-:W-:Y:S01]  /*591a0*/  NOP ;  /* 0x0000000000007918 */ /* 0x000fe20000000000 */
[----:B------:R-:W-:Y:S04]  /*591b0*/  STL.64 [R1+0x9e0], R20 ;  /* 0x0009e01401007387 */ /* 0x000fe80000100a00 */
[----:B------:R0:W-:Y:S04]  /*591c0*/  STL.64 [R1+0x9e8], R22 ;  /* 0x0009e81601007387 */ /* 0x0001e80000100a00 */
[----:B0-----:R-:W3:Y:S04]  /*591d0*/  LDL.LU.64 R22, [R1+0x6f90] ;  /* 0x006f900001167983 */ /* 0x001ee80000300a00 */
[----:B------:R-:W3:Y:S04]  /*591e0*/  LDL.LU.64 R20, [R1+0x6f88] ;  /* 0x006f880001147983 */ /* 0x000ee80000300a00 */
[----:B------:R-:W4:Y:S04]  /*591f0*/  LDL.LU.64 R26, [R1+0x6f80] ;  /* 0x006f8000011a7983 */ /* 0x000f280000300a00 */
[----:B------:R-:W2:Y:S01]  /*59200*/  LDL.LU.64 R24, [R1+0x6f78] ;  /* 0x006f780001187983 */ /* 0x000ea20000300a00 */
[----:B----4-:R-:W-:-:S15]  /*59210*/  HMMA.16816.F32 R4, R12, R26, R4 ;  /* 0x0000001a0c04723c */ /* 0x010fde0000001804 */
[----:B------:R-:W-:-:S04]  /*59220*/  NOP ;  /* 0x0000000000007918 */ /* 0x000fc80000000000 */
[----:B------:R0:W-:Y:S04]  /*59230*/  STL.64 [R1+0x9d0], R4 ;  /* 0x0009d00401007387 */ /* 0x0001e80000100a00 */
[----:B------:R1:W-:Y:S04]  /*59240*/  STL.64 [R1+0x9d8], R6 ;  /* 0x0009d80601007387 */ /* 0x0003e80000100a00 */
[----:B0-----:R-:W4:Y:S04]  /*59250*/  LDL.LU R4, [R1+0x3f0] ;  /* 0x0003f00001047983 */ /* 0x001f280000300800 */
[----:B------:R-:W4:Y:S04]  /*59260*/  LDL.LU R5, [R1+0x3f4] ;  /* 0x0003f40001057983 */ /* 0x000f280000300800 */
[----:B-1----:R-:W2:Y:S04]  /*59270*/  LDL.LU R6, [R1+0x3f8] ;  /* 0x0003f80001067983 */ /* 0x002ea80000300800 */
[----:B------:R-:W2:Y:S01]  /*59280*/  LDL.LU R7, [R1+0x3fc] ;  /* 0x0003fc0001077983 */ /* 0x000ea20000300800 */
[C---:B---3--:R-:W-:Y:S03]  /*59290*/  HMMA.16816.F32 R20, R12.reuse, R18, R20 ;  /* 0x000000120c14723c */ /* 0x048fe60000001814 */
[----:B--2---:R-:W-:Y:S04]  /*592a0*/  STL.64 [R1+0x6f70], R6 ;  /* 0x006f700601007387 */ /* 0x004fe80000100a00 */
[----:B----4-:R0:W-:Y:S04]  /*592b0*/  STL.64 [R1+0x6f68], R4 ;  /* 0x006f680401007387 */ /* 0x0101e80000100a00 */
[----:B0-----:R-:W2:Y:S04]  /*592c0*/  LDL.LU R4, [R1+0x400] ;  /* 0x0004000001047983 */ /* 0x001ea80000300800 */
[----:B------:R-:W2:Y:S04]  /*592d0*/  LDL.LU R5, [R1+0x404] ;  /* 0x0004040001057983 */ /* 0x000ea80000300800 */
[----:B------:R-:W2:Y:S04]  /*592e0*/  LDL.LU R6, [R1+0x408] ;  /* 0x0004080001067983 */ /* 0x000ea80000300800 */
[----:B------:R-:W2:Y:S04]  /*592f0*/  LDL.LU R7, [R1+0x40c] ;  /* 0x00040c0001077983 */ /* 0x000ea80000300800 */
[----:B------:R-:W2:Y:S04]  /*59300*/  LDL.64 R10, [R1+0x48] ;  /* 0x00004800010a7983 */ /* 0x000ea80000100a00 */
[----:B------:R0:W-:Y:S04]  /*59310*/  STL.64 [R1+0x6f20], R26 ;  /* 0x006f201a01007387 */ /* 0x0001e80000100a00 */
[----:B------:R-:W-:Y:S04]  /*59320*/  STL.64 [R1+0x6f18], R24 ;  /* 0x006f181801007387 */ /* 0x000fe80000100a00 */
[----:B0-----:R-:W3:Y:S04]  /*59330*/  LDL.64 R26, [R1+0x18] ;  /* 0x00001800011a7983 */ /* 0x001ee80000100a00 */
[----:B---3--:R-:W-:Y:S04]  /*59340*/  STL.64 [R1+0x6f30], R26 ;  /* 0x006f301a01007387 */ /* 0x008fe80000100a00 */
[----:B------:R-:W-:Y:S04]  /*59350*/  STL.64 [R1+0x9c0], R20 ;  /* 0x0009c01401007387 */ /* 0x000fe80000100a00 */
[----:B------:R-:W-:Y:S04]  /*59360*/  STL.64 [R1+0x9c8], R22 ;  /* 0x0009c81601007387 */ /* 0x000fe80000100a00 */
[----:B------:R0:W-:Y:S04]  /*59370*/  STL.64 [R1+0x6f10], R18 ;  /* 0x006f101201007387 */ /* 0x0001e80000100a00 */
[----:B------:R-:W3:Y:S04]  /*59380*/  LDL.LU R16, [R1+0x2a0] ;  /* 0x0002a00001107983 */ /* 0x000ee80000300800 */
[----:B------:R-:W3:Y:S04]  /*59390*/  LDL.LU R17, [R1+0x2a4] ;  /* 0x0002a40001117983 */ /* 0x000ee80000300800 */
[----:B0-----:R-:W3:Y:S04]  /*593a0*/  LDL.LU R18, [R1+0x2a8] ;  /* 0x0002a80001127983 */ /* 0x001ee80000300800 */
[----:B------:R-:W3:Y:S04]  /*593b0*/  LDL.LU R19, [R1+0x2ac] ;  /* 0x0002ac0001137983 */ /* 0x000ee80000300800 */
[----:B------:R-:W4:Y:S04]  /*593c0*/  LDL.LU R20, [R1+0xc0] ;  /* 0x0000c00001147983 */ /* 0x000f280000300800 */
[----:B------:R-:W4:Y:S04]  /*593d0*/  LDL.LU R21, [R1+0xc4] ;  /* 0x0000c40001157983 */ /* 0x000f280000300800 */
[----:B------:R-:W3:Y:S04]  /*593e0*/  LDL.LU R22, [R1+0xc8] ;  /* 0x0000c80001167983 */ /* 0x000ee80000300800 */
[----:B------:R-:W3:Y:S01]  /*593f0*/  LDL.LU R23, [R1+0xcc] ;  /* 0x0000cc0001177983 */ /* 0x000ee20000300800 */
[----:B--2---:R-:W-:Y:S03]  /*59400*/  HMMA.16816.F32 R4, R12, R10, R4 ;  /* 0x0000000a0c04723c */ /* 0x004fe60000001804 */
[----:B---3--:R0:W-:Y:S04]  /*59410*/  STL.64 [R1+0x6e98], R22 ;  /* 0x006e981601007387 */ /* 0x0081e80000100a00 */
[----:B----4-:R1:W-:Y:S01]  /*59420*/  STL.64 [R1+0x6e90], R20 ;  /* 0x006e901401007387 */ /* 0x0103e20000100a00 */
[----:B0-----:R-:W-:-:S02]  /*59430*/  IMAD.MOV.U32 R22, RZ, RZ, R2 ;  /* 0x000000ffff167224 */ /* 0x001fc400078e0002 */
[----:B------:R-:W-:-:S05]  /*59440*/  IMAD.MOV.U32 R23, RZ, RZ, R0 ;  /* 0x000000ffff177224 */ /* 0x000fca00078e0000 */
[----:B------:R0:W-:Y:S04]  /*59450*/  STL.64 [R1+0x6f28], R22 ;  /* 0x006f281601007387 */ /* 0x0001e80000100a00 */
[----:B-1----:R-:W2:Y:S04]  /*59460*/  LDL.LU R20, [R1+0x280] ;  /* 0x0002800001147983 */ /* 0x002ea80000300800 */
[----:B------:R-:W2:Y:S04]  /*59470*/  LDL.LU R21, [R1+0x284] ;  /* 0x0002840001157983 */ /* 0x000ea80000300800 */
[----:B0-----:R-:W3:Y:S04]  /*59480*/  LDL.LU R22, [R1+0x288] ;  /* 0x0002880001167983 */ /* 0x001ee80000300800 */
[----:B------:R-:W3:Y:S01]  /*59490*/  LDL.LU R23, [R1+0x28c] ;  /* 0x00028c0001177983 */ /* 0x000ee20000300800 */
[----:B------:R-:W-:-:S02]  /*594a0*/  IMAD.MOV.U32 R2, RZ, RZ, R10 ;  /* 0x000000ffff027224 */ /* 0x000fc400078e000a */
[----:B------:R-:W-:Y:S01]  /*594b0*/  IMAD.MOV.U32 R0, RZ, RZ, R11 ;  /* 0x000000ffff007224 */ /* 0x000fe200078e000b */
[----:B---3--:R-:W-:Y:S04]  /*594c0*/  STL.64 [R1+0x6f40], R22 ;  /* 0x006f401601007387 */ /* 0x008fe80000100a00 */
[----:B--2---:R0:W-:Y:S04]  /*594d0*/  STL.64 [R1+0x6f38], R20 ;  /* 0x006f381401007387 */ /* 0x0041e80000100a00 */
        /* <DEDUP_REMOVED lines=8> */
[----:B------:R-:W3:Y:S01]  /*59560*/  LDL.LU.64 R10, [R1+0x6f60] ;  /* 0x006f6000010a7983 */ /* 0x000ee20000300a00 */
[----:B------:R-:W-:-:S02]  /*59570*/  IMAD.MOV.U32 R27, RZ, RZ, R3 ;  /* 0x000000ffff1b7224 */ /* 0x000fc400078e0003 */
[----:B------:R-:W-:Y:S01]  /*59580*/  IMAD.MOV.U32 R26, RZ, RZ, R8 ;  /* 0x000000ffff1a7224 */ /* 0x000fe200078e0008 */
[----:B---3--:R-:W-:Y:S01]  /*59590*/  HMMA.16816.F32 R4, R12, R10, R4 ;  /* 0x0000000a0c04723c */ /* 0x008fe20000001804 */
[----:B------:R-:W-:-:S15]  /*595a0*/  IMAD.MOV.U32 R3, RZ, RZ, R11 ;  /* 0x000000ffff037224 */ /* 0x000fde00078e000b */
[----:B------:R-:W-:-:S03]  /*595b0*/  NOP ;  /* 0x0000000000007918 */ /* 0x000fc60000000000 */
[----:B------:R-:W-:Y:S04]  /*595c0*/  STL.64 [R1+0x9a0], R4 ;  /* 0x0009a00401007387 */ /* 0x000fe80000100a00 */
[----:B------:R0:W-:Y:S04]  /*595d0*/  STL.64 [R1+0x9a8], R6 ;  /* 0x0009a80601007387 */ /* 0x0001e80000100a00 */
[----:B0-----:R-:W3:Y:S01]  /*595e0*/  LDL.LU.64 R6, [R1+0x6f58] ;  /* 0x006f580001067983 */ /* 0x001ee20000300a00 */
[----:B------:R-:W-:-:S03]  /*595f0*/  IMAD.MOV.U32 R4, RZ, RZ, R10 ;  /* 0x000000ffff047224 */ /* 0x000fc600078e000a */
[----:B------:R-:W2:Y:S04]  /*59600*/  LDL.LU.64 R10, [R1+0x6f50] ;  /* 0x006f5000010a7983 */ /* 0x000ea80000300a00 */
[----:B------:R-:W2:Y:S01]  /*59610*/  LDL.LU.64 R8, [R1+0x6f48] ;  /* 0x006f480001087983 */ /* 0x000ea20000300a00 */
[----:B---3--:R-:W-:Y:S03]  /*59620*/  HMMA.16816.F32 R16, R12, R6, R16 ;  /* 0x000000060c10723c */ /* 0x008fe60000001810 */
[----:B------:R-:W-:Y:S05]  /*59630*/  STL.64 [R1+0x6ee8], R6 ;  /* 0x006ee80601007387 */ /* 0x000fea0000100a00 */
[----:B--2---:R-:W-:Y:S01]  /*59640*/  HMMA.16816.F32 R24, R8, R26, R20 ;  /* 0x0000001a0818723c */ /* 0x004fe20000001814 */
[----:B------:R-:W-:-:S02]  /*59650*/  IMAD.MOV.U32 R14, RZ, RZ, R2 ;  /* 0x000000ffff0e7224 */ /* 0x000fc400078e0002 */
[----:B------:R-:W-:-:S08]  /*59660*/  IMAD.MOV.U32 R15, RZ, RZ, R0 ;  /* 0x000000ffff0f7224 */ /* 0x000fd000078e0000 */
[----:B------:R0:W-:Y:S04]  /*59670*/  STL.64 [R1+0x880], R16 ;  /* 0x0008801001007387 */ /* 0x0001e80000100a00 */
[----:B------:R1:W-:Y:S04]  /*59680*/  STL.64 [R1+0x888], R18 ;  /* 0x0008881201007387 */ /* 0x0003e80000100a00 */
[----:B0-----:R-:W2:Y:S04]  /*59690*/  LDL.LU R16, [R1+0x260] ;  /* 0x0002600001107983 */ /* 0x001ea80000300800 */
[----:B------:R-:W2:Y:S04]  /*596a0*/  LDL.LU R17, [R1+0x264] ;  /* 0x0002640001117983 */ /* 0x000ea80000300800 */
[----:B-1----:R-:W2:Y:S04]  /*596b0*/  LDL.LU R18, [R1+0x268] ;  /* 0x0002680001127983 */ /* 0x002ea80000300800 */
[----:B------:R-:W2:Y:S04]  /*596c0*/  LDL.LU R19, [R1+0x26c] ;  /* 0x00026c0001137983 */ /* 0x000ea80000300800 */
[----:B------:R0:W-:Y:S04]  /*596d0*/  STL.64 [R1+0x6f08], R14 ;  /* 0x006f080e01007387 */ /* 0x0001e80000100a00 */
[----:B------:R-:W3:Y:S04]  /*596e0*/  LDL.LU R12, [R1+0x270] ;  /* 0x00027000010c7983 */ /* 0x000ee80000300800 */
[----:B------:R-:W3:Y:S04]  /*596f0*/  LDL.LU R13, [R1+0x274] ;  /* 0x00027400010d7983 */ /* 0x000ee80000300800 */
[----:B0-----:R-:W3:Y:S04]  /*59700*/  LDL.LU R14, [R1+0x278] ;  /* 0x00027800010e7983 */ /* 0x001ee80000300800 */
[----:B------:R-:W3:Y:S04]  /*59710*/  LDL.LU R15, [R1+0x27c] ;  /* 0x00027c00010f7983 */ /* 0x000ee80000300800 */
[----:B------:R-:W4:Y:S04]  /*59720*/  LDL.LU.64 R22, [R1+0x6f40] ;  /* 0x006f400001167983 */ /* 0x000f280000300a00 */
[----:B------:R-:W4:Y:S04]  /*59730*/  LDL.LU.64 R20, [R1+0x6f38] ;  /* 0x006f380001147983 */ /* 0x000f280000300a00 */
[----:B------:R-:W-:Y:S04]  /*59740*/  STL.64 [R1+0x790], R24 ;  /* 0x0007901801007387 */ /* 0x000fe80000100a00 */
[----:B------:R0:W-:Y:S04]  /*59750*/  STL.64 [R1+0x798], R26 ;  /* 0x0007981a01007387 */ /* 0x0001e80000100a00 */
[----:B0-----:R-:W4:Y:S02]  /*59760*/  LDL.LU.64 R26, [R1+0x6f30] ;  /* 0x006f3000011a7983 */ /* 0x001f240000300a00 */
[----:B----4-:R-:W-:-:S15]  /*59770*/  HMMA.16816.F32 R20, R8, R26, R20 ;  /* 0x0000001a0814723c */ /* 0x010fde0000001814 */
[----:B------:R-:W-:-:S04]  /*59780*/  NOP ;  /* 0x0000000000007918 */ /* 0x000fc80000000000 */
[----:B------:R-:W-:Y:S04]  /*59790*/  STL.64 [R1+0x780], R20 ;  /* 0x0007801401007387 */ /* 0x000fe80000100a00 */
[----:B------:R0:W-:Y:S04]  /*597a0*/  STL.64 [R1+0x788], R22 ;  /* 0x0007881601007387 */ /* 0x0001e80000100a00 */
[----:B0-----:R-:W3:Y:S01]  /*597b0*/  LDL.LU.64 R22, [R1+0x6f28] ;  /* 0x006f280001167983 */ /* 0x001ee20000300a00 */
[----:B------:R-:W-:Y:S02]  /*597c0*/  IMAD.MOV.U32 R2, RZ, RZ, R26 ;  /* 0x000000ffff027224 */ /* 0x000fe400078e001a */
[----:B------:R-:W-:-:S02]  /*597d0*/  IMAD.MOV.U32 R0, RZ, RZ, R27 ;  /* 0x000000ffff007224 */ /* 0x000fc400078e001b */
[----:B------:R-:W2:Y:S01]  /*597e0*/  LDL.LU.64 R26, [R1+0x6f20] ;  /* 0x006f2000011a7983 */ /* 0x000ea20000300a00 */
[----:B------:R-:W-:-:S03]  /*597f0*/  IMAD.MOV.U32 R6, RZ, RZ, R4 ;  /* 0x000000ffff067224 */ /* 0x000fc600078e0004 */
[----:B------:R-:W4:Y:S01]  /*59800*/  LDL.LU.64 R24, [R1+0x6f18] ;  /* 0x006f180001187983 */ /* 0x000f220000300a00 */
[----:B------:R-:W-:Y:S01]  /*59810*/  IMAD.MOV.U32 R7, RZ, RZ, R3 ;  /* 0x000000ffff077224 */ /* 0x000fe200078e0003 */
[----:B---3--:R-:W-:-:S15]  /*59820*/  HMMA.16816.F32 R12, R8, R22, R12 ;  /* 0x00000016080c723c */ /* 0x008fde000000180c */
[----:B------:R-:W-:-:S04]  /*59830*/  NOP ;  /* 0x0000000000007918 */ /* 0x000fc80000000000 */
[----:B------:R0:W-:Y:S04]  /*59840*/  STL.64 [R1+0x770], R12 ;  /* 0x0007700c01007387 */ /* 0x0001e80000100a00 */
[----:B------:R1:W-:Y:S04]  /*59850*/  STL.64 [R1+0x778], R14 ;  /* 0x0007780e01007387 */ /* 0x0003e80000100a00 */
[----:B0-----:R-:W3:Y:S04]  /*59860*/  LDL.LU R12, [R1+0x250] ;  /* 0x00025000010c7983 */ /* 0x001ee80000300800 */
[----:B------:R-:W3:Y:S04]  /*59870*/  LDL.LU R13, [R1+0x254] ;  /* 0x00025400010d7983 */ /* 0x000ee80000300800 */
[----:B-1----:R-:W3:Y:S04]  /*59880*/  LDL.LU R14, [R1+0x258] ;  /* 0x00025800010e7983 */ /* 0x002ee80000300800 */
[----:B------:R-:W3:Y:S04]  /*59890*/  LDL.LU R15, [R1+0x25c] ;  /* 0x00025c00010f7983 */ /* 0x000ee80000300800 */
[----:B------:R0:W-:Y:S04]  /*598a0*/  STL.64 [R1+0x6f00], R6 ;  /* 0x006f000601007387 */ /* 0x0001e80000100a00 */
[----:B------:R-:W3:Y:S04]  /*598b0*/  LDL.LU R4, [R1+0x240] ;  /* 0x0002400001047983 */ /* 0x000ee80000300800 */
[----:B------:R-:W3:Y:S04]  /*598c0*/  LDL.LU R5, [R1+0x244] ;  /* 0x0002440001057983 */ /* 0x000ee80000300800 */
[----:B0-----:R-:W3:Y:S04]  /*598d0*/  LDL.LU R6, [R1+0x248] ;  /* 0x0002480001067983 */ /* 0x001ee80000300800 */
[----:B------:R-:W3:Y:S04]  /*598e0*/  LDL.LU R7, [R1+0x24c] ;  /* 0x00024c0001077983 */ /* 0x000ee80000300800 */
[----:B------:R0:W-:Y:S02]  /*598f0*/  STL.64 [R1+0x6eb0], R22 ;  /* 0x006eb01601007387 */ /* 0x0001e40000100a00 */
[----:B0-----:R-:W-:-:S02]  /*59900*/  IMAD.MOV.U32 R22, RZ, RZ, R2 ;  /* 0x000000ffff167224 */ /* 0x001fc400078e0002 */
[----:B------:R-:W-:-:S05]  /*59910*/  IMAD.MOV.U32 R23, RZ, RZ, R0 ;  /* 0x000000ffff177224 */ /* 0x000fca00078e0000 */
[----:B------:R0:W-:Y:S04]  /*59920*/  STL.64 [R1+0x6ec8], R22 ;  /* 0x006ec81601007387 */ /* 0x0001e80000100a00 */
[----:B0-----:R-:W3:Y:S01]  /*59930*/  LDL.64 R22, [R1+0x28] ;  /* 0x0000280001167983 */ /* 0x001ee20000100a00 */
[C---:B--2---:R-:W-:Y:S03]  /*59940*/  HMMA.16816.F32 R16, R8.reuse, R26, R16 ;  /* 0x0000001a0810723c */ /* 0x044fe60000001810 */
[----:B---3--:R0:W-:Y:S04]  /*59950*/  STL.64 [R1+0x6ee0], R22 ;  /* 0x006ee01601007387 */ /* 0x0081e80000100a00 */
        /* <DEDUP_REMOVED lines=13> */
[----:B------:R-:W-:Y:S04]  /*59a30*/  STL.64 [R1+0x6ea8], R26 ;  /* 0x006ea81a01007387 */ /* 0x000fe80000100a00 */
[----:B----4-:R0:W-:Y:S04]  /*59a40*/  STL.64 [R1+0x6ea0], R24 ;  /* 0x006ea01801007387 */ /* 0x0101e80000100a00 */
[----:B0-----:R-:W4:Y:S04]  /*59a50*/  LDL.LU R24, [R1+0xd0] ;  /* 0x0000d00001187983 */ /* 0x001f280000300800 */
[----:B------:R-:W4:Y:S04]  /*59a60*/  LDL.LU R25, [R1+0xd4] ;  /* 0x0000d40001197983 */ /* 0x000f280000300800 */
[----:B------:R-:W2:Y:S04]  /*59a70*/  LDL.LU R26, [R1+0xd8] ;  /* 0x0000d800011a7983 */ /* 0x000ea80000300800 */
        /* <DEDUP_REMOVED lines=21> */
[----:B---3--:R-:W-:Y:S03]  /*59bd0*/  HMMA.16816.F32 R4, R8, R6, R20 ;  /* 0x000000060804723c */ /* 0x008fe60000001814 */
[----:B------:R-:W3:Y:S04]  /*59be0*/  LDL.LU.64 R22, [R1+0x6ef8] ;  /* 0x006ef80001167983 */ /* 0x000ee80000300a00 */
[----:B------:R-:W3:-:S12]  /*59bf0*/  LDL.LU.64 R20, [R1+0x6ef0] ;  /* 0x006ef00001147983 */ /* 0x000ed80000300a00 */
[----:B------:R-:W-:Y:S04]  /*59c00*/  STL.64 [R1+0x650], R4 ;  /* 0x0006500401007387 */ /* 0x000fe80000100a00 */
[----:B------:R0:W-:Y:S04]  /*59c10*/  STL.64 [R1+0x658], R6 ;  /* 0x0006580601007387 */ /* 0x0001e80000100a00 */
[----:B0-----:R-:W3:Y:S02]  /*59c20*/  LDL.LU.64 R6, [R1+0x6ee8] ;  /* 0x006ee80001067983 */ /* 0x001ee40000300a00 */
[----:B---3--:R-:W-:Y:S02]  /*59c30*/  HMMA.16816.F32 R8, R8, R6, R20 ;  /* 0x000000060808723c */ /* 0x008fe40000001814 */
[----:B------:R-:W3:Y:S01]  /*59c40*/  LDL.LU.64 R22, [R1+0x6ee0] ;  /* 0x006ee00001167983 */ /* 0x000ee20000300a00 */
[----:B------:R-:W-:-:S02]  /*59c50*/  IMAD.MOV.U32 R0, RZ, RZ, R6 ;  /* 0x000000ffff007224 */ /* 0x000fc400078e0006 */
[----:B------:R-:W-:-:S14]  /*59c60*/  IMAD.MOV.U32 R2, RZ, RZ, R7 ;  /* 0x000000ffff027224 */ /* 0x000fdc00078e0007 */
[----:B------:R0:W-:Y:S04]  /*59c70*/  STL.64 [R1+0x640], R8 ;  /* 0x0006400801007387 */ /* 0x0001e80000100a00 */
[----:B------:R1:W-:Y:S04]  /*59c80*/  STL.64 [R1+0x648], R10 ;  /* 0x0006480a01007387 */ /* 0x0003e80000100a00 */
[----:B------:R-:W3:Y:S04]  /*59c90*/  LDL.LU.64 R6, [R1+0x6ed8] ;  /* 0x006ed80001067983 */ /* 0x000ee80000300a00 */
[----:B------:R-:W3:Y:S04]  /*59ca0*/  LDL.LU.64 R4, [R1+0x6ed0] ;  /* 0x006ed00001047983 */ /* 0x000ee80000300a00 */
[----:B0-----:R-:W3:Y:S04]  /*59cb0*/  LDL.LU R8, [R1+0xf0] ;  /* 0x0000f00001087983 */ /* 0x001ee80000300800 */
[----:B------:R-:W3:Y:S04]  /*59cc0*/  LDL.LU R9, [R1+0xf4] ;  /* 0x0000f40001097983 */ /* 0x000ee80000300800 */
[----:B-1----:R-:W3:Y:S04]  /*59cd0*/  LDL.LU R10, [R1+0xf8] ;  /* 0x0000f800010a7983 */ /* 0x002ee80000300800 */
[----:B------:R-:W3:Y:S02]  /*59ce0*/  LDL.LU R11, [R1+0xfc] ;  /* 0x0000fc00010b7983 */ /* 0x000ee40000300800 */
[----:B---3--:R-:W-:-:S15]  /*59cf0*/  HMMA.16816.F32 R8, R4, R22, R8 ;  /* 0x000000160408723c */ /* 0x008fde0000001808 */
[----:B------:R-:W-:-:S04]  /*59d00*/  NOP ;  /* 0x0000000000007918 */ /* 0x000fc80000000000 */
[----:B------:R0:W-:Y:S04]  /*59d10*/  STL.64 [R1+0x680], R8 ;  /* 0x0006800801007387 */ /* 0x0001e80000100a00 */
[----:B------:R-:W-:Y:S01]  /*59d20*/  STL.64 [R1+0x688], R10 ;  /* 0x0006880a01007387 */ /* 0x000fe20000100a00 */
[----:B0-----:R-:W-:Y:S02]  /*59d30*/  IMAD.MOV.U32 R9, RZ, RZ, R22 ;  /* 0x000000ffff097224 */ /* 0x001fe400078e0016 */
[----:B------:R-:W-:Y:S02]  /*59d40*/  IMAD.MOV.U32 R8, RZ, RZ, R23 ;  /* 0x000000ffff087224 */ /* 0x000fe400078e0017 */
[----:B------:R-:W2:Y:S04]  /*59d50*/  LDL.LU.64 R22, [R1+0x6ec8] ;  /* 0x006ec80001167983 */ /* 0x000ea80000300a00 */
[----:B------:R0:W-:Y:S04]  /*59d60*/  STL.64 [R1+0x6e80], R8 ;  /* 0x006e800801007387 */ /* 0x0001e80000100a00 */
[----:B0-----:R-:W3:Y:S04]  /*59d70*/  LDL.LU R8, [R1+0x3d0] ;  /* 0x0003d00001087983 */ /* 0x001ee80000300800 */
[----:B------:R-:W3:Y:S04]  /*59d80*/  LDL.LU R9, [R1+0x3d4] ;  /* 0x0003d40001097983 */ /* 0x000ee80000300800 */
[----:B------:R-:W3:Y:S04]  /*59d90*/  LDL.LU R10, [R1+0x3d8] ;  /* 0x0003d800010a7983 */ /* 0x000ee80000300800 */
[----:B------:R-:W3:Y:S01]  /*59da0*/  LDL.LU R11, [R1+0x3dc] ;  /* 0x0003dc00010b7983 */ /* 0x000ee20000300800 */
        /* <DEDUP_REMOVED lines=11> */
[----:B0-----:R-:W3:Y:S04]  /*59e60*/  LDL.LU.64 R22, [R1+0x6e98] ;  /* 0x006e980001167983 */ /* 0x001ee80000300a00 */
[----:B------:R-:W3:Y:S01]  /*59e70*/  LDL.LU.64 R20, [R1+0x6e90] ;  /* 0x006e900001147983 */ /* 0x000ee20000300a00 */
[C---:B----4-:R-:W-:Y:S03]  /*59e80*/  HMMA.16816.F32 R12, R4.reuse, R18, R12 ;  /* 0x00000012040c723c */ /* 0x050fe6000000180c */
[----:B--2---:R0:W-:Y:S05]  /*59e90*/  STL.64 [R1+0x6e40], R26 ;  /* 0x006e401a01007387 */ /* 0x0041ea0000100a00 */
[----:B---3--:R-:W-:Y:S01]  /*59ea0*/  HMMA.16816.F32 R20, R4, R26, R20 ;  /* 0x0000001a0414723c */ /* 0x008fe20000001814 */
[----:B0-----:R-:W-:-:S15]  /*59eb0*/  LOP3.LUT R27, R29, 0x40, RZ, 0x3c, !PT ;  /* 0x000000401d1b7812 */ /* 0x001fde00078e3cff */
[----:B------:R-:W-:-:S03]  /*59ec0*/  NOP ;  /* 0x0000000000007918 */ /* 0x000fc60000000000 */
[----:B------:R-:W-:Y:S04]  /*59ed0*/  STL.64 [R1+0x6b0], R20 ;  /* 0x0006b01401007387 */ /* 0x000fe80000100a00 */
[----:B------:R-:W-:Y:S04]  /*59ee0*/  STL.64 [R1+0x6b8], R22 ;  /* 0x0006b81601007387 */ /* 0x000fe80000100a00 */
[----:B------:R-:W0:Y:S04]  /*59ef0*/  LDSM.16.MT88.4 R20, [R27+UR5+0x4180] ;  /* 0x004180051b14783b */ /* 0x000e280008004200 */
[----:B------:R-:W-:Y:S04]  /*59f00*/  STL.64 [R1+0x6e38], R24 ;  /* 0x006e381801007387 */ /* 0x000fe80000100a00 */
[----:B0-----:R0:W-:Y:S04]  /*59f10*/  STL.64 [R1+0x6e70], R22 ;  /* 0x006e701601007387 */ /* 0x0011e80000100a00 */
[----:B------:R-:W-:Y:S04]  /*59f20*/  STL.64 [R1+0x6e68], R20 ;  /* 0x006e681401007387 */ /* 0x000fe80000100a00 */
[----:B0-----:R-:W2:Y:S04]  /*59f30*/  LDL.64 R22, [R1+0x38] ;  /* 0x0000380001167983 */ /* 0x001ea80000100a00 */
[----:B------:R-:W-:Y:S04]  /*59f40*/  STL.64 [R1+0x730], R12 ;  /* 0x0007300c01007387 */ /* 0x000fe80000100a00 */
[----:B------:R0:W-:Y:S04]  /*59f50*/  STL.64 [R1+0x738], R14 ;  /* 0x0007380e01007387 */ /* 0x0001e80000100a00 */
[----:B0-----:R-:W3:Y:S01]  /*59f60*/  LDL.LU.64 R14, [R1+0x6e88] ;  /* 0x006e8800010e7983 */ /* 0x001ee20000300a00 */
[----:B------:R-:W-:-:S02]  /*59f70*/  IMAD.MOV.U32 R28, RZ, RZ, R18 ;  /* 0x000000ffff1c7224 */ /* 0x000fc400078e0012 */
[----:B------:R-:W-:Y:S02]  /*59f80*/  IMAD.MOV.U32 R3, RZ, RZ, R19 ;  /* 0x000000ffff037224 */ /* 0x000fe400078e0013 */
[----:B------:R-:W0:Y:S04]  /*59f90*/  LDSM.16.MT88.4 R16, [R27+UR5+0x4200] ;  /* 0x004200051b10783b */ /* 0x000e280008004200 */
[----:B0-----:R-:W-:Y:S04]  /*59fa0*/  STL.64 [R1+0x6de8], R18 ;  /* 0x006de81201007387 */ /* 0x001fe80000100a00 */
[----:B------:R0:W-:Y:S04]  /*59fb0*/  STL.64 [R1+0x6de0], R16 ;  /* 0x006de01001007387 */ /* 0x0001e80000100a00 */
[----:B0-----:R-:W4:Y:S04]  /*59fc0*/  LDL.LU R16, [R1+0x5a0] ;  /* 0x0005a00001107983 */ /* 0x001f280000300800 */
[----:B------:R-:W4:Y:S04]  /*59fd0*/  LDL.LU R17, [R1+0x5a4] ;  /* 0x0005a40001117983 */ /* 0x000f280000300800 */
[----:B------:R-:W4:Y:S04]  /*59fe0*/  LDL.LU R18, [R1+0x5a8] ;  /* 0x0005a80001127983 */ /* 0x000f280000300800 */
[----:B------:R-:W4:Y:S01]  /*59ff0*/  LDL.LU R19, [R1+0x5ac] ;  /* 0x0005ac0001137983 */ /* 0x000f220000300800 */
[----:B---3--:R-:W-:Y:S03]  /*5a000*/  HMMA.16816.F32 R12, R4, R14, R8 ;  /* 0x0000000e040c723c */ /* 0x008fe60000001808 */
[----:B------:R-:W3:-:S15]  /*5a010*/  LDL.LU.64 R8, [R1+0x6e80] ;  /* 0x006e800001087983 */ /* 0x000ede0000300a00 */
[----:B------:R-:W-:Y:S01]  /*5a020*/  NOP ;  /* 0x0000000000007918 */ /* 0x000fe20000000000 */
[----:B------:R-:W-:Y:S04]  /*5a030*/  STL.64 [R1+0x980], R12 ;  /* 0x0009800c01007387 */ /* 0x000fe80000100a00 */
[----:B------:R-:W-:Y:S04]  /*5a040*/  STL.64 [R1+0x988], R14 ;  /* 0x0009880e01007387 */ /* 0x000fe80000100a00 */
[----:B------:R-:W0:Y:S04]  /*5a050*/  LDSM.16.MT88.4 R12, [R27+UR5+0x4280] ;  /* 0x004280051b0c783b */ /* 0x000e280008004200 */
[----:B0-----:R0:W-:Y:S04]  /*5a060*/  STL.64 [R1+0x6d70], R14 ;  /* 0x006d700e01007387 */ /* 0x0011e80000100a00 */
[----:B------:R-:W-:Y:S04]  /*5a070*/  STL.64 [R1+0x6d68], R12 ;  /* 0x006d680c01007387 */ /* 0x000fe80000100a00 */
[----:B0-----:R-:W3:Y:S01]  /*5a080*/  LDL.64 R14, [R1+0x8] ;  /* 0x00000800010e7983 */ /* 0x001ee20000100a00 */
[----:B--2---:R-:W-:-:S02]  /*5a090*/  IMAD.MOV.U32 R11, RZ, RZ, R22 ;  /* 0x000000ffff0b7224 */ /* 0x004fc400078e0016 */
[----:B------:R-:W-:Y:S01]  /*5a0a0*/  IMAD.MOV.U32 R10, RZ, RZ, R23 ;  /* 0x000000ffff0a7224 */ /* 0x000fe200078e0017 */
[----:B---3--:R4:W-:Y:S02]  /*5a0b0*/  STL.64 [R1+0x6e48], R14 ;  /* 0x006e480e01007387 */ /* 0x0089e40000100a00 */
[----:B----4-:R-:W-:-:S15]  /*5a0c0*/  HMMA.16816.F32 R12, R4, R22, R16 ;  /* 0x00000016040c723c */ /* 0x010fde0000001810 */
[----:B------:R-:W-:-:S04]  /*5a0d0*/  NOP ;  /* 0x0000000000007918 */ /* 0x000fc80000000000 */
[----:B------:R0:W-:Y:S04]  /*5a0e0*/  STL.64 [R1+0xb40], R12 ;  /* 0x000b400c01007387 */ /* 0x0001e80000100a00 */
[----:B------:R1:W-:Y:S04]  /*5a0f0*/  STL.64 [R1+0xb48], R14 ;  /* 0x000b480e01007387 */ /* 0x0003e80000100a00 */
[----:B------:R-:W2:Y:S04]  /*5a100*/  LDL.LU R20, [R1+0x590] ;  /* 0x0005900001147983 */ /* 0x000ea80000300800 */
[----:B------:R-:W2:Y:S04]  /*5a110*/  LDL.LU R21, [R1+0x594] ;  /* 0x0005940001157983 */ /* 0x000ea80000300800 */
[----:B------:R-:W2:Y:S04]  /*5a120*/  LDL.LU R22, [R1+0x598] ;  /* 0x0005980001167983 */ /* 0x000ea80000300800 */
[----:B------:R-:W2:Y:S04]  /*5a130*/  LDL.LU R23, [R1+0x59c] ;  /* 0x00059c0001177983 */ /* 0x000ea80000300800 */
[----:B------:R-:W3:Y:S04]  /*5a140*/  LDL.LU R16, [R1+0x580] ;  /* 0x0005800001107983 */ /* 0x000ee80000300800 */
[----:B------:R-:W3:Y:S04]  /*5a150*/  LDL.LU R17, [R1+0x584] ;  /* 0x0005840001117983 */ /* 0x000ee80000300800 */
[----:B------:R-:W4:Y:S04]  /*5a160*/  LDL.LU R18, [R1+0x588] ;  /* 0x0005880001127983 */ /* 0x000f280000300800 */
[----:B------:R-:W4:Y:S04]  /*5a170*/  LDL.LU R19, [R1+0x58c] ;  /* 0x00058c0001137983 */ /* 0x000f280000300800 */
[----:B----4-:R4:W-:Y:S04]  /*5a180*/  STL.64 [R1+0x6df8], R18 ;  /* 0x006df81201007387 */ /* 0x0109e80000100a00 */
[----:B---3--:R-:W-:Y:S04]  /*5a190*/  STL.64 [R1+0x6df0], R16 ;  /* 0x006df01001007387 */ /* 0x008fe80000100a00 */
[----:B0-----:R-:W3:Y:S04]  /*5a1a0*/  LDL.LU R12, [R1+0x710] ;  /* 0x00071000010c7983 */ /* 0x001ee80000300800 */
[----:B------:R-:W3:Y:S04]  /*5a1b0*/  LDL.LU R13, [R1+0x714] ;  /* 0x00071400010d7983 */ /* 0x000ee80000300800 */
[----:B-1----:R-:W2:Y:S04]  /*5a1c0*/  LDL.LU R14, [R1+0x718] ;  /* 0x00071800010e7983 */ /* 0x002ea80000300800 */
[----:B------:R-:W2:Y:S01]  /*5a1d0*/  LDL.LU R15, [R1+0x71c] ;  /* 0x00071c00010f7983 */ /* 0x000ea20000300800 */
[----:B----4-:R-:W-:-:S02]  /*5a1e0*/  IMAD.MOV.U32 R18, RZ, RZ, R11 ;  /* 0x000000ffff127224 */ /* 0x010fc400078e000b */
[----:B------:R-:W-:Y:S01]  /*5a1f0*/  IMAD.MOV.U32 R19, RZ, RZ, R10 ;  /* 0x000000ffff137224 */ /* 0x000fe200078e000a */
[----:B--2---:R-:W-:Y:S04]  /*5a200*/  STL.64 [R1+0x6e58], R14 ;  /* 0x006e580e01007387 */ /* 0x004fe80000100a00 */
[----:B---3--:R-:W-:Y:S04]  /*5a210*/  STL.64 [R1+0x6e50], R12 ;  /* 0x006e500c01007387 */ /* 0x008fe80000100a00 */
[----:B------:R0:W-:Y:S04]  /*5a220*/  STL.64 [R1+0x6e08], R18 ;  /* 0x006e081201007387 */ /* 0x0001e80000100a00 */
[----:B0-----:R-:W2:Y:S01]  /*5a230*/  LDL.LU.64 R18, [R1+0x48] ;  /* 0x0000480001127983 */ /* 0x001ea20000300a00 */
[----:B------:R-:W-:-:S02]  /*5a240*/  IMAD.MOV.U32 R14, RZ, RZ, R9 ;  /* 0x000000ffff0e7224 */ /* 0x000fc400078e0009 */
[----:B------:R-:W-:Y:S02]  /*5a250*/  IMAD.MOV.U32 R15, RZ, RZ, R8 ;  /* 0x000000ffff0f7224 */ /* 0x000fe400078e0008 */
[----:B------:R-:W0:Y:S04]  /*5a260*/  LDSM.16.MT88.4 R8, [R27+UR5+0x4300] ;  /* 0x004300051b08783b */ /* 0x000e280008004200 */
[----:B--2---:R1:W-:Y:S02]  /*5a270*/  STL.64 [R1+0x6e18], R18 ;  /* 0x006e181201007387 */ /* 0x0043e40000100a00 */
[----:B-1----:R-:W-:Y:S02]  /*5a280*/  IMAD.MOV.U32 R18, RZ, RZ, R0 ;  /* 0x000000ffff127224 */ /* 0x002fe400078e0000 */
[----:B------:R-:W2:Y:S01]  /*5a290*/  LDL.LU R0, [R1+0x6e7c] ;  /* 0x006e7c0001007983 */ /* 0x000ea20000300800 */
[----:B------:R-:W-:-:S03]  /*5a2a0*/  IMAD.MOV.U32 R19, RZ, RZ, R2 ;  /* 0x000000ffff137224 */ /* 0x000fc600078e0002 */
[----:B------:R-:W3:Y:S04]  /*5a2b0*/  LDL.LU R2, [R1+0x6e78] ;  /* 0x006e780001027983 */ /* 0x000ee80000300800 */
[----:B0-----:R0:W-:Y:S04]  /*5a2c0*/  STL.64 [R1+0x6cf0], R10 ;  /* 0x006cf00a01007387 */ /* 0x0011e80000100a00 */
[----:B------:R1:W-:Y:S04]  /*5a2d0*/  STL.64 [R1+0x6ce8], R8 ;  /* 0x006ce80801007387 */ /* 0x0003e80000100a00 */
[----:B0-----:R-:W4:Y:S01]  /*5a2e0*/  LDL.64 R10, [R1+0x18] ;  /* 0x00001800010a7983 */ /* 0x001f220000100a00 */
[----:B------:R-:W-:Y:S03]  /*5a2f0*/  HMMA.16816.F32 R16, R4, R18, R20 ;  /* 0x000000120410723c */ /* 0x000fe60000001814 */
[----:B------:R-:W0:Y:S04]  /*5a300*/  LDSM.16.MT88.4 R4, [R27+UR5+0x4380] ;  /* 0x004380051b04783b */ /* 0x000e280008004200 */
[----:B----4-:R4:W-:Y:S04]  /*5a310*/  STL.64 [R1+0x6e60], R10 ;  /* 0x006e600a01007387 */ /* 0x0109e80000100a00 */
[----:B-1----:R-:W2:Y:S04]  /*5a320*/  LDL.LU R8, [R1+0x720] ;  /* 0x0007200001087983 */ /* 0x002ea80000300800 */
[----:B------:R-:W2:Y:S04]  /*5a330*/  LDL.LU R9, [R1+0x724] ;  /* 0x0007240001097983 */ /* 0x000ea80000300800 */
[----:B----4-:R-:W2:Y:S04]  /*5a340*/  LDL.LU R10, [R1+0x728] ;  /* 0x00072800010a7983 */ /* 0x010ea80000300800 */
[----:B------:R-:W2:Y:S04]  /*5a350*/  LDL.LU R11, [R1+0x72c] ;  /* 0x00072c00010b7983 */ /* 0x000ea80000300800 */
[----:B------:R-:W2:Y:S04]  /*5a360*/  LDL.LU.64 R22, [R1+0x6e70] ;  /* 0x006e700001167983 */ /* 0x000ea80000300a00 */
[----:B------:R-:W2:Y:S04]  /*5a370*/  LDL.LU.64 R20, [R1+0x6e68] ;  /* 0x006e680001147983 */ /* 0x000ea80000300a00 */
[----:B------:R-:W4:Y:S04]  /*5a380*/  LDL.LU R24, [R1+0x700] ;  /* 0x0007000001187983 */ /* 0x000f280000300800 */
[----:B------:R-:W-:Y:S04]  /*5a390*/  STL.64 [R1+0xb30], R16 ;  /* 0x000b301001007387 */ /* 0x000fe80000100a00 */
[----:B------:R1:W-:Y:S04]  /*5a3a0*/  STL.64 [R1+0xb38], R18 ;  /* 0x000b381201007387 */ /* 0x0003e80000100a00 */
[----:B------:R-:W4:Y:S04]  /*5a3b0*/  LDL.LU R25, [R1+0x704] ;  /* 0x0007040001197983 */ /* 0x000f280000300800 */
[----:B------:R-:W4:Y:S01]  /*5a3c0*/  LDL.LU R26, [R1+0x708] ;  /* 0x00070800011a7983 */ /* 0x000f220000300800 */
[----:B-1----:R-:W-:-:S03]  /*5a3d0*/  IMAD.MOV.U32 R18, RZ, RZ, R28 ;  /* 0x000000ffff127224 */ /* 0x002fc600078e001c */
[----:B------:R-:W4:Y:S01]  /*5a3e0*/  LDL.LU R27, [R1+0x70c] ;  /* 0x00070c00011b7983 */ /* 0x000f220000300800 */
[----:B------:R-:W-:-:S05]  /*5a3f0*/  IMAD.MOV.U32 R19, RZ, RZ, R3 ;  /* 0x000000ffff137224 */ /* 0x000fca00078e0003 */
[----:B------:R1:W-:Y:S04]  /*5a400*/  STL.64 [R1+0x6e30], R18 ;  /* 0x006e301201007387 */ /* 0x0003e80000100a00 */
[----:B------:R-:W2:Y:S04]  /*5a410*/  LDL.LU R16, [R1+0x6f0] ;  /* 0x0006f00001107983 */ /* 0x000ea80000300800 */
[----:B------:R-:W2:Y:S04]  /*5a420*/  LDL.LU R17, [R1+0x6f4] ;  /* 0x0006f40001117983 */ /* 0x000ea80000300800 */
[----:B-1----:R-:W2:Y:S04]  /*5a430*/  LDL.LU R18, [R1+0x6f8] ;  /* 0x0006f80001127983 */ /* 0x002ea80000300800 */
[----:B------:R-:W2:Y:S04]  /*5a440*/  LDL.LU R19, [R1+0x6fc] ;  /* 0x0006fc0001137983 */ /* 0x000ea80000300800 */
[----:B0-----:R0:W-:Y:S04]  /*5a450*/  STL.64 [R1+0x6c78], R6 ;  /* 0x006c780601007387 */ /* 0x0011e80000100a00 */
[----:B------:R1:W-:Y:S04]  /*5a460*/  STL.64 [R1+0x6c70], R4 ;  /* 0x006c700401007387 */ /* 0x0003e80000100a00 */
[----:B0-----:R-:W2:Y:S04]  /*5a470*/  LDL.LU.64 R6, [R1+0x68] ;  /* 0x0000680001067983 */ /* 0x001ea80000300a00 */
[----:B--2---:R0:W-:Y:S04]  /*5a480*/  STL.64 [R1+0x6e10], R6 ;  /* 0x006e100601007387 */ /* 0x0041e80000100a00 */
[----:B-1----:R-:W2:Y:S04]  /*5a490*/  LDL.LU R4, [R1+0x6d0] ;  /* 0x0006d00001047983 */ /* 0x002ea80000300800 */
[----:B------:R-:W2:Y:S04]  /*5a4a0*/  LDL.LU R5, [R1+0x6d4] ;  /* 0x0006d40001057983 */ /* 0x000ea80000300800 */
[----:B0-----:R-:W2:Y:S04]  /*5a4b0*/  LDL.LU R6, [R1+0x6d8] ;  /* 0x0006d80001067983 */ /* 0x001ea80000300800 */
        /* <DEDUP_REMOVED lines=9> */
[----:B------:R-:W-:Y:S04]  /*5a550*/  STL.64 [R1+0xca0], R12 ;  /* 0x000ca00c01007387 */ /* 0x000fe80000100a00 */
[----:B------:R0:W-:Y:S04]  /*5a560*/  STL.64 [R1+0xca8], R14 ;  /* 0x000ca80e01007387 */ /* 0x0001e80000100a00 */
[----:B0-----:R-:W2:Y:S04]  /*5a570*/  LDL.LU.64 R14, [R1+0x6e58] ;  /* 0x006e5800010e7983 */ /* 0x001ea80000300a00 */
[----:B------:R-:W2:Y:S02]  /*5a580*/  LDL.LU.64 R12, [R1+0x6e50] ;  /* 0x006e5000010c7983 */ /* 0x000ea40000300a00 */
[----:B--2---:R-:W-:-:S15]  /*5a590*/  HMMA.16816.F32 R12, R20, R10, R12 ;  /* 0x0000000a140c723c */ /* 0x004fde000000180c */
[----:B------:R-:W-:-:S04]  /*5a5a0*/  NOP ;  /* 0x0000000000007918 */ /* 0x000fc80000000000 */
[----:B------:R-:W-:Y:S04]  /*5a5b0*/  STL.64 [R1+0x710], R12 ;  /* 0x0007100c01007387 */ /* 0x000fe80000100a00 */
[----:B------:R0:W-:Y:S04]  /*5a5c0*/  STL.64 [R1+0x718], R14 ;  /* 0x0007180e01007387 */ /* 0x0001e80000100a00 */
[----:B0-----:R-:W4:Y:S04]  /*5a5d0*/  LDL.LU.64 R14, [R1+0x6e48] ;  /* 0x006e4800010e7983 */ /* 0x001f280000300a00 */
[----:B------:R0:W-:Y:S04]  /*5a5e0*/  STL.64 [R1+0x6dc8], R10 ;  /* 0x006dc80a01007387 */ /* 0x0001e80000100a00 */
[----:B0-----:R-:W2:Y:S01]  /*5a5f0*/  LDL.64 R10, [R1+0x28] ;  /* 0x00002800010a7983 */ /* 0x001ea20000100a00 */
[C---:B----4-:R-:W-:Y:S03]  /*5a600*/  HMMA.16816.F32 R24, R20.reuse, R14, R24 ;  /* 0x0000000e1418723c */ /* 0x050fe60000001818 */
[----:B--2---:R0:W-:Y:S04]  /*5a610*/  STL.64 [R1+0x6e00], R10 ;  /* 0x006e000a01007387 */ /* 0x0041e80000100a00 */
[----:B------:R-:W2:Y:S04]  /*5a620*/  LDL.LU R8, [R1+0x6c0] ;  /* 0x0006c00001087983 */ /* 0x000ea80000300800 */
[----:B------:R-:W2:Y:S04]  /*5a630*/  LDL.LU R9, [R1+0x6c4] ;  /* 0x0006c40001097983 */ /* 0x000ea80000300800 */
[----:B0-----:R-:W2:Y:S04]  /*5a640*/  LDL.LU R10, [R1+0x6c8] ;  /* 0x0006c800010a7983 */ /* 0x001ea80000300800 */
[----:B------:R-:W2:Y:S04]  /*5a650*/  LDL.LU R11, [R1+0x6cc] ;  /* 0x0006cc00010b7983 */ /* 0x000ea80000300800 */
[----:B------:R-:W-:Y:S04]  /*5a660*/  STL.64 [R1+0x720], R24 ;  /* 0x0007201801007387 */ /* 0x000fe80000100a00 */
[----:B------:R0:W-:Y:S04]  /*5a670*/  STL.64 [R1+0x728], R26 ;  /* 0x0007281a01007387 */ /* 0x0001e80000100a00 */
[----:B0-----:R-:W4:Y:S04]  /*5a680*/  LDL.LU.64 R26, [R1+0x6e40] ;  /* 0x006e4000011a7983 */ /* 0x001f280000300a00 */
[----:B------:R-:W2:Y:S04]  /*5a690*/  LDL.LU.64 R24, [R1+0x6e38] ;  /* 0x006e380001187983 */ /* 0x000ea80000300a00 */
[----:B------:R0:W-:Y:S04]  /*5a6a0*/  STL.64 [R1+0x6dc0], R14 ;  /* 0x006dc00e01007387 */ /* 0x0001e80000100a00 */
[----:B------:R-:W2:Y:S04]  /*5a6b0*/  LDL.LU R12, [R1+0x560] ;  /* 0x00056000010c7983 */ /* 0x000ea80000300800 */
[----:B------:R-:W2:Y:S04]  /*5a6c0*/  LDL.LU R13, [R1+0x564] ;  /* 0x00056400010d7983 */ /* 0x000ea80000300800 */
[----:B0-----:R-:W2:Y:S04]  /*5a6d0*/  LDL.LU R14, [R1+0x568] ;  /* 0x00056800010e7983 */ /* 0x001ea80000300800 */
[----:B------:R-:W2:Y:S01]  /*5a6e0*/  LDL.LU R15, [R1+0x56c] ;  /* 0x00056c00010f7983 */ /* 0x000ea20000300800 */
[C---:B----4-:R-:W-:Y:S03]  /*5a6f0*/  HMMA.16816.F32 R16, R20.reuse, R26, R16 ;  /* 0x0000001a1410723c */ /* 0x050fe60000001810 */
[----:B--2---:R-:W-:Y:S04]  /*5a700*/  STL.64 [R1+0x6dd8], R14 ;  /* 0x006dd80e01007387 */ /* 0x004fe80000100a00 */
[----:B------:R0:W-:Y:S04]  /*5a710*/  STL.64 [R1+0x6dd0], R12 ;  /* 0x006dd00c01007387 */ /* 0x0001e80000100a00 */
[----:B0-----:R-:W2:Y:S04]  /*5a720*/  LDL.LU R12, [R1+0x570] ;  /* 0x00057000010c7983 */ /* 0x001ea80000300800 */
[----:B------:R-:W2:Y:S04]  /*5a730*/  LDL.LU R13, [R1+0x574] ;  /* 0x00057400010d7983 */ /* 0x000ea80000300800 */
[----:B------:R-:W2:Y:S04]  /*5a740*/  LDL.LU R14, [R1+0x578] ;  /* 0x00057800010e7983 */ /* 0x000ea80000300800 */
[----:B------:R-:W2:Y:S04]  /*5a750*/  LDL.LU R15, [R1+0x57c] ;  /* 0x00057c00010f7983 */ /* 0x000ea80000300800 */
[----:B------:R-:W-:Y:S04]  /*5a760*/  STL.64 [R1+0xc90], R16 ;  /* 0x000c901001007387 */ /* 0x000fe80000100a00 */
[----:B------:R0:W-:Y:S04]  /*5a770*/  STL.64 [R1+0xc98], R18 ;  /* 0x000c981201007387 */ /* 0x0001e80000100a00 */
[----:B0-----:R-:W4:Y:S02]  /*5a780*/  LDL.LU.64 R18, [R1+0x6e30] ;  /* 0x006e300001127983 */ /* 0x001f240000300a00 */
[----:B----4-:R-:W-:Y:S02]  /*5a790*/  HMMA.16816.F32 R16, R20, R18, R4 ;  /* 0x000000121410723c */ /* 0x010fe40000001804 */
[----:B------:R-:W4:Y:S04]  /*5a7a0*/  LDL.LU.64 R6, [R1+0x6e28] ;  /* 0x006e280001067983 */ /* 0x000f280000300a00 */
[----:B------:R-:W4:-:S13]  /*5a7b0*/  LDL.LU.64 R4, [R1+0x6e20] ;  /* 0x006e200001047983 */ /* 0x000f1a0000300a00 */
[----:B------:R-:W-:Y:S04]  /*5a7c0*/  STL.64 [R1+0xc80], R16 ;  /* 0x000c801001007387 */ /* 0x000fe80000100a00 */
[----:B------:R0:W-:Y:S04]  /*5a7d0*/  STL.64 [R1+0xc88], R18 ;  /* 0x000c881201007387 */ /* 0x0001e80000100a00 */
[----:B0-----:R-:W4:Y:S02]  /*5a7e0*/  LDL.LU.64 R18, [R1+0x6e18] ;  /* 0x006e180001127983 */ /* 0x001f240000300a00 */
[----:B----4-:R-:W-:Y:S01]  /*5a7f0*/  HMMA.16816.F32 R4, R20, R18, R4 ;  /* 0x000000121404723c */ /* 0x010fe20000001804 */
[----:B------:R-:W-:-:S15]  /*5a800*/  IMAD.MOV.U32 R3, RZ, RZ, R19 ;  /* 0x000000ffff037224 */ /* 0x000fde00078e0013 */
[----:B------:R-:W-:-:S03]  /*5a810*/  NOP ;  /* 0x0000000000007918 */ /* 0x000fc60000000000 */
[----:B------:R0:W-:Y:S04]  /*5a820*/  STL.64 [R1+0xc70], R4 ;  /* 0x000c700401007387 */ /* 0x0001e80000100a00 */
[----:B------:R1:W-:Y:S01]  /*5a830*/  STL.64 [R1+0xc78], R6 ;  /* 0x000c780601007387 */ /* 0x0003e20000100a00 */
[----:B0-----:R-:W-:-:S03]  /*5a840*/  IMAD.MOV.U32 R4, RZ, RZ, R18 ;  /* 0x000000ffff047224 */ /* 0x001fc600078e0012 */
[----:B-1----:R-:W4:Y:S04]  /*5a850*/  LDL.LU.64 R6, [R1+0x6e10] ;  /* 0x006e100001067983 */ /* 0x002f280000300a00 */
[----:B------:R-:W2:Y:S02]  /*5a860*/  LDL.LU.64 R18, [R1+0x6e08] ;  /* 0x006e080001127983 */ /* 0x000ea40000300a00 */
[----:B--2---:R-:W-:Y:S02]  /*5a870*/  HMMA.16816.F32 R16, R20, R18, R8 ;  /* 0x000000121410723c */ /* 0x004fe40000001808 */
[----:B------:R-:W2:-:S15]  /*5a880*/  LDL.LU.64 R10, [R1+0x6e00] ;  /* 0x006e0000010a7983 */ /* 0x000e9e0000300a00 */
[----:B------:R-:W-:Y:S02]  /*5a890*/  NOP ;  /* 0x0000000000007918 */ /* 0x000fe40000000000 */
[----:B------:R-:W-:Y:S04]  /*5a8a0*/  STL.64 [R1+0xc60], R16 ;  /* 0x000c601001007387 */ /* 0x000fe80000100a00 */
[----:B------:R0:W-:Y:S04]  /*5a8b0*/  STL.64 [R1+0xc68], R18 ;  /* 0x000c681201007387 */ /* 0x0001e80000100a00 */
[----:B0-----:R-:W4:Y:S04]  /*5a8c0*/  LDL.LU.64 R18, [R1+0x6df8] ;  /* 0x006df80001127983 */ /* 0x001f280000300a00 */
[----:B------:R-:W4:Y:S02]  /*5a8d0*/  LDL.LU.64 R16, [R1+0x6df0] ;  /* 0x006df00001107983 */ /* 0x000f240000300a00 */
[----:B----4-:R-:W-:Y:S02]  /*5a8e0*/  HMMA.16816.F32 R20, R20, R6, R16 ;  /* 0x000000061414723c */ /* 0x010fe40000001810 */
[----:B------:R-:W4:Y:S04]  /*5a8f0*/  LDL.LU.64 R18, [R1+0x6de8] ;  /* 0x006de80001127983 */ /* 0x000f280000300a00 */
[----:B------:R-:W4:Y:S01]  /*5a900*/  LDL.LU.64 R16, [R1+0x6de0] ;  /* 0x006de00001107983 */ /* 0x000f220000300a00 */
[----:B--2---:R-:W-:-:S12]  /*5a910*/  IMAD.MOV.U32 R5, RZ, RZ, R10 ;  /* 0x000000ffff057224 */ /* 0x004fd800078e000a */
[----:B------:R-:W-:Y:S04]  /*5a920*/  STL.64 [R1+0xb20], R20 ;  /* 0x000b201401007387 */ /* 0x000fe80000100a00 */
[----:B------:R0:W-:Y:S02]  /*5a930*/  STL.64 [R1+0xb28], R22 ;  /* 0x000b281601007387 */ /* 0x0001e40000100a00 */
[----:B0-----:R-:W-:Y:S02]  /*5a940*/  IMAD.MOV.U32 R22, RZ, RZ, R4 ;  /* 0x000000ffff167224 */ /* 0x001fe400078e0004 */
[----:B------:R-:W-:Y:S01]  /*5a950*/  IMAD.MOV.U32 R4, RZ, RZ, R11 ;  /* 0x000000ffff047224 */ /* 0x000fe200078e000b */
[----:B----4-:R-:W-:-:S15]  /*5a960*/  HMMA.16816.F32 R12, R16, R10, R12 ;  /* 0x0000000a100c723c */ /* 0x010fde000000180c */
[----:B------:R-:W-:-:S04]  /*5a970*/  NOP ;  /* 0x0000000000007918 */ /* 0x000fc80000000000 */
[----:B------:R-:W-:Y:S04]  /*5a980*/  STL.64 [R1+0xb10], R12 ;  /* 0x000b100c01007387 */ /* 0x000fe80000100a00 */
[----:B------:R0:W-:Y:S04]  /*5a990*/  STL.64 [R1+0xb18], R14 ;  /* 0x000b180e01007387 */ /* 0x0001e80000100a00 */
[----:B0-----:R-:W2:Y:S04]  /*5a9a0*/  LDL.LU.64 R14, [R1+0x6dd8] ;  /* 0x006dd800010e7983 */ /* 0x001ea80000300a00 */
[----:B------:R-:W2:Y:S04]  /*5a9b0*/  LDL.LU.64 R12, [R1+0x6dd0] ;  /* 0x006dd000010c7983 */ /* 0x000ea80000300a00 */
[----:B------:R-:W2:Y:S01]  /*5a9c0*/  LDL.LU.64 R10, [R1+0x6dc8] ;  /* 0x006dc800010a7983 */ /* 0x000ea20000300a00 */
        /* <DEDUP_REMOVED lines=8> */
[----:B------:R-:W4:Y:S04]  /*5aa50*/  LDL.LU R8, [R1+0x300] ;  /* 0x0003000001087983 */ /* 0x000f280000300800 */
[----:B------:R-:W4:Y:S04]  /*5aa60*/  LDL.LU R9, [R1+0x304] ;  /* 0x0003040001097983 */ /* 0x000f280000300800 */
[----:B------:R-:W2:Y:S04]  /*5aa70*/  LDL.LU R10, [R1+0x308] ;  /* 0x00030800010a7983 */ /* 0x000ea80000300800 */
[----:B------:R-:W2:Y:S04]  /*5aa80*/  LDL.LU R11, [R1+0x30c] ;  /* 0x00030c00010b7983 */ /* 0x000ea80000300800 */
[----:B--2---:R-:W-:Y:S04]  /*5aa90*/  STL.64 [R1+0x6d28], R10 ;  /* 0x006d280a01007387 */ /* 0x004fe80000100a00 */
[----:B----4-:R0:W-:Y:S04]  /*5aaa0*/  STL.64 [R1+0x6d20], R8 ;  /* 0x006d200801007387 */ /* 0x0101e80000100a00 */
[----:B0-----:R-:W2:Y:S04]  /*5aab0*/  LDL.LU R8, [R1+0x550] ;  /* 0x0005500001087983 */ /* 0x001ea80000300800 */
[----:B------:R-:W2:Y:S04]  /*5aac0*/  LDL.LU R9, [R1+0x554] ;  /* 0x0005540001097983 */ /* 0x000ea80000300800 */
[----:B------:R-:W2:Y:S04]  /*5aad0*/  LDL.LU R10, [R1+0x558] ;  /* 0x00055800010a7983 */ /* 0x000ea80000300800 */
[----:B------:R-:W2:Y:S01]  /*5aae0*/  LDL.LU R11, [R1+0x55c] ;  /* 0x00055c00010b7983 */ /* 0x000ea20000300800 */
[----:B------:R-:W-:-:S02]  /*5aaf0*/  IMAD.MOV.U32 R21, RZ, RZ, R14 ;  /* 0x000000ffff157224 */ /* 0x000fc400078e000e */
[----:B------:R-:W-:Y:S01]  /*5ab00*/  IMAD.MOV.U32 R20, RZ, RZ, R15 ;  /* 0x000000ffff147224 */ /* 0x000fe200078e000f */
[----:B--2---:R-:W-:-:S15]  /*5ab10*/  HMMA.16816.F32 R8, R16, R14, R8 ;  /* 0x0000000e1008723c */ /* 0x004fde0000001808 */
[----:B------:R-:W-:-:S04]  /*5ab20*/  NOP ;  /* 0x0000000000007918 */ /* 0x000fc80000000000 */
[----:B------:R0:W-:Y:S04]  /*5ab30*/  STL.64 [R1+0xaf0], R8 ;  /* 0x000af00801007387 */ /* 0x0001e80000100a00 */
[----:B------:R3:W-:Y:S04]  /*5ab40*/  STL.64 [R1+0xaf8], R10 ;  /* 0x000af80a01007387 */ /* 0x0007e80000100a00 */
[----:B------:R-:W-:Y:S04]  /*5ab50*/  STL.64 [R1+0x6da0], R22 ;  /* 0x006da01601007387 */ /* 0x000fe80000100a00 */
[----:B------:R1:W-:Y:S04]  /*5ab60*/  STL.64 [R1+0x6d98], R20 ;  /* 0x006d981401007387 */ /* 0x0003e80000100a00 */
[----:B0-----:R-:W2:Y:S01]  /*5ab70*/  LDL.LU R8, [R1+0x310] ;  /* 0x0003100001087983 */ /* 0x001ea20000300800 */
[----:B---3--:R-:W-:-:S03]  /*5ab80*/  IMAD.MOV.U32 R11, RZ, RZ, R2 ;  /* 0x000000ffff0b7224 */ /* 0x008fc600078e0002 */
[----:B------:R-:W2:Y:S04]  /*5ab90*/  LDL.LU R9, [R1+0x314] ;  /* 0x0003140001097983 */ /* 0x000ea80000300800 */
[----:B------:R-:W3:Y:S04]  /*5aba0*/  LDL.LU R10, [R1+0x318] ;  /* 0x00031800010a7983 */ /* 0x000ee80000300800 */
[----:B------:R-:W4:Y:S04]  /*5abb0*/  LDL.LU R2, [R1+0x6dbc] ;  /* 0x006dbc0001027983 */ /* 0x000f280000300800 */
[----:B------:R-:W2:Y:S04]  /*5abc0*/  LDL.LU R12, [R1+0x350] ;  /* 0x00035000010c7983 */ /* 0x000ea80000300800 */
[----:B------:R-:W2:Y:S04]  /*5abd0*/  LDL.LU R13, [R1+0x354] ;  /* 0x00035400010d7983 */ /* 0x000ea80000300800 */
[----:B------:R-:W2:Y:S04]  /*5abe0*/  LDL.LU R14, [R1+0x358] ;  /* 0x00035800010e7983 */ /* 0x000ea80000300800 */
[----:B------:R-:W2:Y:S04]  /*5abf0*/  LDL.LU R15, [R1+0x35c] ;  /* 0x00035c00010f7983 */ /* 0x000ea80000300800 */
[----:B-1----:R-:W3:Y:S04]  /*5ac00*/  LDL.LU R20, [R1+0x530] ;  /* 0x0005300001147983 */ /* 0x002ee80000300800 */
[----:B------:R-:W3:Y:S04]  /*5ac10*/  LDL.LU R21, [R1+0x534] ;  /* 0x0005340001157983 */ /* 0x000ee80000300800 */
[----:B------:R-:W3:Y:S04]  /*5ac20*/  LDL.LU R22, [R1+0x538] ;  /* 0x0005380001167983 */ /* 0x000ee80000300800 */
[----:B------:R-:W3:Y:S04]  /*5ac30*/  LDL.LU R23, [R1+0x53c] ;  /* 0x00053c0001177983 */ /* 0x000ee80000300800 */
[----:B--2---:R0:W-:Y:S04]  /*5ac40*/  STL.64 [R1+0x6d80], R14 ;  /* 0x006d800e01007387 */ /* 0x0041e80000100a00 */
[----:B------:R1:W-:Y:S04]  /*5ac50*/  STL.64 [R1+0x6d78], R12 ;  /* 0x006d780c01007387 */ /* 0x0003e80000100a00 */
[----:B0-----:R-:W2:Y:S04]  /*5ac60*/  LDL.LU.64 R14, [R1+0x38] ;  /* 0x00003800010e7983 */ /* 0x001ea80000300a00 */
[----:B--2---:R0:W-:Y:S04]  /*5ac70*/  STL.64 [R1+0x6d90], R14 ;  /* 0x006d900e01007387 */ /* 0x0041e80000100a00 */
[----:B-1----:R-:W2:Y:S04]  /*5ac80*/  LDL.LU R12, [R1+0x520] ;  /* 0x00052000010c7983 */ /* 0x002ea80000300800 */
[----:B------:R-:W2:Y:S04]  /*5ac90*/  LDL.LU R13, [R1+0x524] ;  /* 0x00052400010d7983 */ /* 0x000ea80000300800 */
[----:B0-----:R-:W2:Y:S04]  /*5aca0*/  LDL.LU R14, [R1+0x528] ;  /* 0x00052800010e7983 */ /* 0x001ea80000300800 */
[----:B------:R-:W2:Y:S04]  /*5acb0*/  LDL.LU R15, [R1+0x52c] ;  /* 0x00052c00010f7983 */ /* 0x000ea80000300800 */
[----:B--2---:R0:W-:Y:S04]  /*5acc0*/  STL.64 [R1+0x6db0], R14 ;  /* 0x006db00e01007387 */ /* 0x0041e80000100a00 */
[----:B------:R-:W-:Y:S04]  /*5acd0*/  STL.64 [R1+0x6da8], R12 ;  /* 0x006da80c01007387 */ /* 0x000fe80000100a00 */
[----:B0-----:R-:W2:Y:S04]  /*5ace0*/  LDL.64 R14, [R1+0x58] ;  /* 0x00005800010e7983 */ /* 0x001ea80000100a00 */
[----:B---3--:R0:W-:Y:S04]  /*5acf0*/  STL.64 [R1+0x6d38], R10 ;  /* 0x006d380a01007387 */ /* 0x0081e80000100a00 */
[----:B------:R1:W-:Y:S01]  /*5ad00*/  STL.64 [R1+0x6d30], R8 ;  /* 0x006d300801007387 */ /* 0x0003e20000100a00 */
[----:B0-----:R-:W-:-:S02]  /*5ad10*/  IMAD.MOV.U32 R10, RZ, RZ, R3 ;  /* 0x000000ffff0a7224 */ /* 0x001fc400078e0003 */
[----:B------:R-:W-:Y:S01]  /*5ad20*/  IMAD.MOV.U32 R11, RZ, RZ, R28 ;  /* 0x000000ffff0b7224 */ /* 0x000fe200078e001c */
[----:B------:R-:W3:Y:S04]  /*5ad30*/  LDL.LU R3, [R1+0x6db8] ;  /* 0x006db80001037983 */ /* 0x000ee80000300800 */
[----:B------:R0:W-:Y:S04]  /*5ad40*/  STL.64 [R1+0x6d50], R10 ;  /* 0x006d500a01007387 */ /* 0x0001e80000100a00 */
[----:B-1----:R-:W2:Y:S04]  /*5ad50*/  LDL.LU R8, [R1+0x540] ;  /* 0x0005400001087983 */ /* 0x002ea80000300800 */
[----:B------:R-:W2:Y:S04]  /*5ad60*/  LDL.LU R9, [R1+0x544] ;  /* 0x0005440001097983 */ /* 0x000ea80000300800 */
[----:B0-----:R-:W2:Y:S04]  /*5ad70*/  LDL.LU R10, [R1+0x548] ;  /* 0x00054800010a7983 */ /* 0x001ea80000300800 */
[----:B------:R-:W2:Y:S02]  /*5ad80*/  LDL.LU R11, [R1+0x54c] ;  /* 0x00054c00010b7983 */ /* 0x000ea40000300800 */
[----:B--2---:R-:W-:-:S15]  /*5ad90*/  HMMA.16816.F32 R8, R16, R26, R8 ;  /* 0x0000001a1008723c */ /* 0x004fde0000001808 */
[----:B------:R-:W-:-:S04]  /*5ada0*/  NOP ;  /* 0x0000000000007918 */ /* 0x000fc80000000000 */
[----:B------:R-:W-:Y:S04]  /*5adb0*/  STL.64 [R1+0xae0], R8 ;  /* 0x000ae00801007387 */ /* 0x000fe80000100a00 */
[----:B------:R0:W-:Y:S02]  /*5adc0*/  STL.64 [R1+0xae8], R10 ;  /* 0x000ae80a01007387 */ /* 0x0001e40000100a00 */
[----:B0-----:R-:W-:Y:S02]  /*5add0*/  IMAD.MOV.U32 R10, RZ, RZ, R5 ;  /* 0x000000ffff0a7224 */ /* 0x001fe400078e0005 */
[----:B------:R-:W-:-:S05]  /*5ade0*/  IMAD.MOV.U32 R11, RZ, RZ, R4 ;  /* 0x000000ffff0b7224 */ /* 0x000fca00078e0004 */
[----:B------:R0:W-:Y:S04]  /*5adf0*/  STL.64 [R1+0x6d88], R10 ;  /* 0x006d880a01007387 */ /* 0x0001e80000100a00 */
[----:B------:R-:W2:Y:S04]  /*5ae00*/  LDL.LU R8, [R1+0x510] ;  /* 0x0005100001087983 */ /* 0x000ea80000300800 */
[----:B------:R-:W2:Y:S04]  /*5ae10*/  LDL.LU R9, [R1+0x514] ;  /* 0x0005140001097983 */ /* 0x000ea80000300800 */
[----:B0-----:R-:W2:Y:S04]  /*5ae20*/  LDL.LU R10, [R1+0x518] ;  /* 0x00051800010a7983 */ /* 0x001ea80000300800 */
[----:B------:R-:W2:Y:S04]  /*5ae30*/  LDL.LU R11, [R1+0x51c] ;  /* 0x00051c00010b7983 */ /* 0x000ea80000300800 */
[----:B------:R-:W-:Y:S04]  /*5ae40*/  STL.64 [R1+0x6d48], R26 ;  /* 0x006d481a01007387 */ /* 0x000fe80000100a00 */
[----:B------:R0:W-:Y:S04]  /*5ae50*/  STL.64 [R1+0x6d40], R24 ;  /* 0x006d401801007387 */ /* 0x0001e80000100a00 */
[----:B0-----:R-:W2:Y:S04]  /*5ae60*/  LDL.LU R24, [R1+0x320] ;  /* 0x0003200001187983 */ /* 0x001ea80000300800 */
[----:B------:R-:W2:Y:S04]  /*5ae70*/  LDL.LU R25, [R1+0x324] ;  /* 0x0003240001197983 */ /* 0x000ea80000300800 */
[----:B------:R-:W2:Y:S04]  /*5ae80*/  LDL.LU R26, [R1+0x328] ;  /* 0x00032800011a7983 */ /* 0x000ea80000300800 */
[----:B------:R-:W2:Y:S01]  /*5ae90*/  LDL.LU R27, [R1+0x32c] ;  /* 0x00032c00011b7983 */ /* 0x000ea20000300800 */
[----:B------:R-:W-:Y:S01]  /*5aea0*/  HMMA.16816.F32 R20, R16, R14, R20 ;  /* 0x0000000e1014723c */ /* 0x000fe20000001814 */
[----:B------:R-:W-:-:S02]  /*5aeb0*/  IMAD.MOV.U32 R5, RZ, RZ, R14 ;  /* 0x000000ffff057224 */ /* 0x000fc400078e000e */
[----:B------:R-:W-:Y:S01]  /*5aec0*/  IMAD.MOV.U32 R4, RZ, RZ, R15 ;  /* 0x000000ffff047224 */ /* 0x000fe200078e000f */
[----:B--2---:R3:W-:Y:S04]  /*5aed0*/  STL.64 [R1+0x6d60], R26 ;  /* 0x006d601a01007387 */ /* 0x0047e80000100a00 */
[----:B------:R0:W-:Y:S01]  /*5aee0*/  STL.64 [R1+0x6d58], R24 ;  /* 0x006d581801007387 */ /* 0x0001e20000100a00 */
[----:B---3--:R-:W-:-:S03]  /*5aef0*/  IMAD.MOV.U32 R26, RZ, RZ, R3 ;  /* 0x000000ffff1a7224 */ /* 0x008fc600078e0003 */
[----:B0-----:R-:W2:Y:S01]  /*5af00*/  LDL.LU R24, [R1+0x330] ;  /* 0x0003300001187983 */ /* 0x001ea20000300800 */
[----:B----4-:R-:W-:-:S03]  /*5af10*/  IMAD.MOV.U32 R27, RZ, RZ, R2 ;  /* 0x000000ffff1b7224 */ /* 0x010fc600078e0002 */
[----:B------:R-:W2:Y:S03]  /*5af20*/  LDL.LU R25, [R1+0x334] ;  /* 0x0003340001197983 */ /* 0x000ea60000300800 */
[----:B------:R-:W-:Y:S01]  /*5af30*/  IMAD.MOV.U32 R3, RZ, RZ, R22 ;  /* 0x000000ffff037224 */ /* 0x000fe200078e0016 */
[----:B------:R-:W3:Y:S01]  /*5af40*/  LDL.LU.64 R14, [R1+0x6db0] ;  /* 0x006db000010e7983 */ /* 0x000ee20000300a00 */
[----:B------:R-:W-:-:S03]  /*5af50*/  IMAD.MOV.U32 R2, RZ, RZ, R23 ;  /* 0x000000ffff027224 */ /* 0x000fc600078e0017 */
[----:B------:R-:W3:Y:S04]  /*5af60*/  LDL.LU.64 R12, [R1+0x6da8] ;  /* 0x006da800010c7983 */ /* 0x000ee80000300a00 */
[----:B------:R0:W-:Y:S04]  /*5af70*/  STL.64 [R1+0xad0], R20 ;  /* 0x000ad01401007387 */ /* 0x0001e80000100a00 */
[----:B------:R-:W3:Y:S04]  /*5af80*/  LDL.LU.64 R22, [R1+0x6da0] ;  /* 0x006da00001167983 */ /* 0x000ee80000300a00 */
[----:B0-----:R-:W4:Y:S04]  /*5af90*/  LDL.LU.64 R20, [R1+0x6d98] ;  /* 0x006d980001147983 */ /* 0x001f280000300a00 */
[----:B------:R-:W-:Y:S04]  /*5afa0*/  STL [R1+0x668c], R2 ;  /* 0x00668c0201007387 */ /* 0x000fe80000100800 */
[----:B------:R-:W-:Y:S01]  /*5afb0*/  STL [R1+0x6688], R3 ;  /* 0x0066880301007387 */ /* 0x000fe20000100800 */
[----:B---3--:R-:W-:-:S15]  /*5afc0*/  HMMA.16816.F32 R12, R16, R22, R12 ;  /* 0x00000016100c723c */ /* 0x008fde000000180c */
[----:B------:R-:W-:-:S04]  /*5afd0*/  NOP ;  /* 0x0000000000007918 */ /* 0x000fc80000000000 */
[----:B------:R-:W-:Y:S04]  /*5afe0*/  STL.64 [R1+0xac0], R12 ;  /* 0x000ac00c01007387 */ /* 0x000fe80000100a00 */
[----:B------:R0:W-:Y:S04]  /*5aff0*/  STL.64 [R1+0xac8], R14 ;  /* 0x000ac80e01007387 */ /* 0x0001e80000100a00 */
[----:B0-----:R-:W3:Y:S04]  /*5b000*/  LDL.LU.64 R14, [R1+0x6d90] ;  /* 0x006d9000010e7983 */ /* 0x001ee80000300a00 */
[----:B------:R-:W-:Y:S01]  /*5b010*/  STL.64 [R1+0x6d08], R22 ;  /* 0x006d081601007387 */ /* 0x000fe20000100a00 */
[----:B---3--:R-:W-:Y:S01]  /*5b020*/  HMMA.16816.F32 R8, R16, R14, R8 ;  /* 0x0000000e1008723c */ /* 0x008fe20000001808 */
[----:B------:R-:W-:-:S02]  /*5b030*/  IMAD.MOV.U32 R3, RZ, RZ, R14 ;  /* 0x000000ffff037224 */ /* 0x000fc400078e000e */
[----:B------:R-:W-:-:S15]  /*5b040*/  IMAD.MOV.U32 R2, RZ, RZ, R15 ;  /* 0x000000ffff027224 */ /* 0x000fde00078e000f */
[----:B------:R-:W-:Y:S01]  /*5b050*/  NOP ;  /* 0x0000000000007918 */ /* 0x000fe20000000000 */
[----:B------:R-:W-:Y:S04]  /*5b060*/  STL.64 [R1+0xab0], R8 ;  /* 0x000ab00801007387 */ /* 0x000fe80000100a00 */
[----:B------:R0:W-:Y:S04]  /*5b070*/  STL.64 [R1+0xab8], R10 ;  /* 0x000ab80a01007387 */ /* 0x0001e80000100a00 */
[----:B0-----:R-:W2:Y:S04]  /*5b080*/  LDL.LU.64 R10, [R1+0x6d88] ;  /* 0x006d8800010a7983 */ /* 0x001ea80000300a00 */
[----:B------:R-:W3:Y:S04]  /*5b090*/  LDL.LU.64 R14, [R1+0x6d80] ;  /* 0x006d8000010e7983 */ /* 0x000ee80000300a00 */
[----:B------:R-:W3:Y:S02]  /*5b0a0*/  LDL.LU.64 R12, [R1+0x6d78] ;  /* 0x006d7800010c7983 */ /* 0x000ee40000300a00 */
[----:B---3--:R-:W-:Y:S02]  /*5b0b0*/  HMMA.16816.F32 R16, R16, R6, R12 ;  /* 0x000000061010723c */ /* 0x008fe4000000180c */
[----:B------:R-:W2:Y:S04]  /*5b0c0*/  LDL.LU.64 R14, [R1+0x6d70] ;  /* 0x006d7000010e7983 */ /* 0x000ea80000300a00 */
[----:B------:R-:W2:Y:S04]  /*5b0d0*/  LDL.LU.64 R12, [R1+0x6d68] ;  /* 0x006d6800010c7983 */ /* 0x000ea80000300a00 */
[----:B------:R-:W-:Y:S09]  /*5b0e0*/  STL.64 [R1+0x6cf8], R6 ;  /* 0x006cf80601007387 */ /* 0x000ff20000100a00 */
[----:B------:R-:W-:Y:S04]  /*5b0f0*/  STL.64 [R1+0x920], R16 ;  /* 0x0009201001007387 */ /* 0x000fe80000100a00 */
[----:B------:R0:W-:Y:S02]  /*5b100*/  STL.64 [R1+0x928], R18 ;  /* 0x0009281201007387 */ /* 0x0001e40000100a00 */
[----:B0-----:R-:W-:-:S02]  /*5b110*/  IMAD.MOV.U32 R18, RZ, RZ, R3 ;  /* 0x000000ffff127224 */ /* 0x001fc400078e0003 */
[----:B------:R-:W-:-:S05]  /*5b120*/  IMAD.MOV.U32 R19, RZ, RZ, R2 ;  /* 0x000000ffff137224 */ /* 0x000fca00078e0002 */
[----:B------:R0:W-:Y:S04]  /*5b130*/  STL.64 [R1+0x6d00], R18 ;  /* 0x006d001201007387 */ /* 0x0001e80000100a00 */
[----:B------:R-:W3:Y:S04]  /*5b140*/  LDL.LU R16, [R1+0x2e0] ;  /* 0x0002e00001107983 */ /* 0x000ee80000300800 */
[----:B------:R-:W3:Y:S04]  /*5b150*/  LDL.LU R17, [R1+0x2e4] ;  /* 0x0002e40001117983 */ /* 0x000ee80000300800 */
[----:B0-----:R-:W3:Y:S04]  /*5b160*/  LDL.LU R18, [R1+0x2e8] ;  /* 0x0002e80001127983 */ /* 0x001ee80000300800 */
        /* <DEDUP_REMOVED lines=8> */
[----:B------:R-:W3:Y:S04]  /*5b1f0*/  LDL.LU.64 R26, [R1+0x6d60] ;  /* 0x006d6000011a7983 */ /* 0x000ee80000300a00 */
[----:B------:R-:W3:Y:S04]  /*5b200*/  LDL.LU.64 R24, [R1+0x6d58] ;  /* 0x006d580001187983 */ /* 0x000ee80000300a00 */
[----:B------:R-:W-:Y:S04]  /*5b210*/  STL.64 [R1+0x910], R8 ;  /* 0x0009100801007387 */ /* 0x000fe80000100a00 */
[----:B------:R0:W-:Y:S04]  /*5b220*/  STL.64 [R1+0x918], R10 ;  /* 0x0009180a01007387 */ /* 0x0001e80000100a00 */
[----:B0-----:R-:W3:Y:S02]  /*5b230*/  LDL.LU.64 R10, [R1+0x6d50] ;  /* 0x006d5000010a7983 */ /* 0x001ee40000300a00 */
[----:B---3--:R-:W-:Y:S02]  /*5b240*/  HMMA.16816.F32 R8, R12, R10, R24 ;  /* 0x0000000a0c08723c */ /* 0x008fe40000001818 */
[----:B------:R-:W3:Y:S04]  /*5b250*/  LDL.LU.64 R26, [R1+0x6d48] ;  /* 0x006d4800011a7983 */ /* 0x000ee80000300a00 */
[----:B------:R-:W2:-:S13]  /*5b260*/  LDL.LU.64 R24, [R1+0x6d40] ;  /* 0x006d400001187983 */ /* 0x000e9a0000300a00 */
[----:B------:R-:W-:Y:S04]  /*5b270*/  STL.64 [R1+0x900], R8 ;  /* 0x0009000801007387 */ /* 0x000fe80000100a00 */
[----:B------:R0:W-:Y:S04]  /*5b280*/  STL.64 [R1+0x908], R10 ;  /* 0x0009080a01007387 */ /* 0x0001e80000100a00 */
[----:B0-----:R-:W2:Y:S04]  /*5b290*/  LDL.LU.64 R10, [R1+0x6d38] ;  /* 0x006d3800010a7983 */ /* 0x001ea80000300a00 */
[----:B------:R-:W2:Y:S01]  /*5b2a0*/  LDL.LU.64 R8, [R1+0x6d30] ;  /* 0x006d300001087983 */ /* 0x000ea20000300a00 */
[----:B----4-:R-:W-:-:S02]  /*5b2b0*/  IMAD.MOV.U32 R6, RZ, RZ, R21 ;  /* 0x000000ffff067224 */ /* 0x010fc400078e0015 */
[----:B------:R-:W-:Y:S02]  /*5b2c0*/  IMAD.MOV.U32 R7, RZ, RZ, R20 ;  /* 0x000000ffff077224 */ /* 0x000fe400078e0014 */
[----:B------:R-:W-:Y:S02]  /*5b2d0*/  IMAD.MOV.U32 R22, RZ, RZ, R5 ;  /* 0x000000ffff167224 */ /* 0x000fe400078e0005 */
[----:B------:R-:W-:-:S03]  /*5b2e0*/  IMAD.MOV.U32 R23, RZ, RZ, R4 ;  /* 0x000000ffff177224 */ /* 0x000fc600078e0004 */
[----:B--2---:R-:W-:Y:S01]  /*5b2f0*/  HMMA.16816.F32 R4, R12, R6, R8 ;  /* 0x000000060c04723c */ /* 0x004fe20000001808 */
[----:B------:R-:W3:Y:S04]  /*5b300*/  LDL.LU.64 R10, [R1+0x6d28] ;  /* 0x006d2800010a7983 */ /* 0x000ee80000300a00 */
[----:B------:R-:W3:-:S14]  /*5b310*/  LDL.LU.64 R8, [R1+0x6d20] ;  /* 0x006d200001087983 */ /* 0x000edc0000300a00 */
[----:B------:R0:W-:Y:S04]  /*5b320*/  STL.64 [R1+0x8f0], R4 ;  /* 0x0008f00401007387 */ /* 0x0001e80000100a00 */
[----:B------:R1:W-:Y:S04]  /*5b330*/  STL.64 [R1+0x8f8], R6 ;  /* 0x0008f80601007387 */ /* 0x0003e80000100a00 */
[----:B0-----:R-:W2:Y:S01]  /*5b340*/  LDL.LU R4, [R1+0x2d0] ;  /* 0x0002d00001047983 */ /* 0x001ea20000300800 */
[----:B---3--:R-:W-:-:S15]  /*5b350*/  HMMA.16816.F32 R8, R12, R26, R8 ;  /* 0x0000001a0c08723c */ /* 0x008fde0000001808 */
[----:B------:R-:W-:-:S04]  /*5b360*/  NOP ;  /* 0x0000000000007918 */ /* 0x000fc80000000000 */
[----:B------:R0:W-:Y:S04]  /*5b370*/  STL.64 [R1+0x8e0], R8 ;  /* 0x0008e00801007387 */ /* 0x0001e80000100a00 */
[----:B------:R3:W-:Y:S04]  /*5b380*/  STL.64 [R1+0x8e8], R10 ;  /* 0x0008e80a01007387 */ /* 0x0007e80000100a00 */
[----:B------:R-:W2:Y:S04]  /*5b390*/  LDL.LU R5, [R1+0x2d4] ;  /* 0x0002d40001057983 */ /* 0x000ea80000300800 */
[----:B-1----:R-:W2:Y:S04]  /*5b3a0*/  LDL.LU R6, [R1+0x2d8] ;  /* 0x0002d80001067983 */ /* 0x002ea80000300800 */
[----:B------:R-:W2:Y:S04]  /*5b3b0*/  LDL.LU R7, [R1+0x2dc] ;  /* 0x0002dc0001077983 */ /* 0x000ea80000300800 */
[----:B0-----:R-:W4:Y:S04]  /*5b3c0*/  LDL.LU R8, [R1+0x180] ;  /* 0x0001800001087983 */ /* 0x001f280000300800 */
[----:B------:R-:W4:Y:S04]  /*5b3d0*/  LDL.LU R9, [R1+0x184] ;  /* 0x0001840001097983 */ /* 0x000f280000300800 */
[----:B---3--:R-:W4:Y:S04]  /*5b3e0*/  LDL.LU R10, [R1+0x188] ;  /* 0x00018800010a7983 */ /* 0x008f280000300800 */
[----:B------:R-:W4:Y:S04]  /*5b3f0*/  LDL.LU R11, [R1+0x18c] ;  /* 0x00018c00010b7983 */ /* 0x000f280000300800 */
[----:B------:R-:W-:Y:S04]  /*5b400*/  STL.64 [R1+0x6cb0], R26 ;  /* 0x006cb01a01007387 */ /* 0x000fe80000100a00 */
[----:B------:R0:W-:Y:S04]  /*5b410*/  STL.64 [R1+0x6ca8], R24 ;  /* 0x006ca81801007387 */ /* 0x0001e80000100a00 */
[----:B0-----:R-:W3:Y:S04]  /*5b420*/  LDL.LU R24, [R1+0x150] ;  /* 0x0001500001187983 */ /* 0x001ee80000300800 */
[----:B------:R-:W3:Y:S04]  /*5b430*/  LDL.LU R25, [R1+0x154] ;  /* 0x0001540001197983 */ /* 0x000ee80000300800 */
[----:B------:R-:W2:Y:S04]  /*5b440*/  LDL.LU R26, [R1+0x158] ;  /* 0x00015800011a7983 */ /* 0x000ea80000300800 */
[----:B------:R-:W2:Y:S01]  /*5b450*/  LDL.LU R27, [R1+0x15c] ;  /* 0x00015c00011b7983 */ /* 0x000ea20000300800 */
[C---:B------:R-:W-:Y:S03]  /*5b460*/  HMMA.16816.F32 R20, R12.reuse, R22, R16 ;  /* 0x000000160c14723c */ /* 0x040fe60000001810 */
[----:B--2---:R-:W-:Y:S04]  /*5b470*/  STL.64 [R1+0x6cc0], R26 ;  /* 0x006cc01a01007387 */ /* 0x004fe80000100a00 */
[----:B---3--:R0:W-:Y:S04]  /*5b480*/  STL.64 [R1+0x6cb8], R24 ;  /* 0x006cb81801007387 */ /* 0x0081e80000100a00 */
[----:B0-----:R-:W2:Y:S04]  /*5b490*/  LDL.LU R24, [R1+0x160] ;  /* 0x0001600001187983 */ /* 0x001ea80000300800 */
[----:B------:R-:W2:Y:S04]  /*5b4a0*/  LDL.LU R25, [R1+0x164] ;  /* 0x0001640001197983 */ /* 0x000ea80000300800 */
[----:B------:R-:W3:Y:S04]  /*5b4b0*/  LDL.LU R26, [R1+0x168] ;  /* 0x00016800011a7983 */ /* 0x000ee80000300800 */
[----:B------:R-:W3:Y:S04]  /*5b4c0*/  LDL.LU R27, [R1+0x16c] ;  /* 0x00016c00011b7983 */ /* 0x000ee80000300800 */
[----:B---3--:R0:W-:Y:S04]  /*5b4d0*/  STL.64 [R1+0x6cd0], R26 ;  /* 0x006cd01a01007387 */ /* 0x0081e80000100a00 */
[----:B--2---:R-:W-:Y:S04]  /*5b4e0*/  STL.64 [R1+0x6cc8], R24 ;  /* 0x006cc81801007387 */ /* 0x004fe80000100a00 */
[----:B0-----:R-:W2:Y:S04]  /*5b4f0*/  LDL.LU.64 R26, [R1+0x28] ;  /* 0x00002800011a7983 */ /* 0x001ea80000300a00 */
[----:B------:R-:W3:Y:S04]  /*5b500*/  LDL.LU.64 R18, [R1+0x6d18] ;  /* 0x006d180001127983 */ /* 0x000ee80000300a00 */
[----:B------:R-:W3:Y:S04]  /*5b510*/  LDL.LU.64 R16, [R1+0x6d10] ;  /* 0x006d100001107983 */ /* 0x000ee80000300a00 */
        /* <DEDUP_REMOVED lines=13> */
[C---:B---3--:R-:W-:Y:S03]  /*5b5f0*/  HMMA.16816.F32 R4, R12.reuse, R18, R4 ;  /* 0x000000120c04723c */ /* 0x048fe60000001804 */
        /* <DEDUP_REMOVED lines=8> */
[----:B0-----:R-:W4:Y:S04]  /*5b680*/  LDL.LU.64 R6, [R1+0x6cf8] ;  /* 0x006cf80001067983 */ /* 0x001f280000300a00 */
[----:B------:R0:W-:Y:S04]  /*5b690*/  STL.64 [R1+0x6c98], R18 ;  /* 0x006c981201007387 */ /* 0x0001e80000100a00 */
[----:B0-----:R-:W3:Y:S01]  /*5b6a0*/  LDL.LU.64 R18, [R1+0x18] ;  /* 0x0000180001127983 */ /* 0x001ee20000300a00 */
[----:B----4-:R-:W-:Y:S03]  /*5b6b0*/  HMMA.16816.F32 R12, R12, R6, R8 ;  /* 0x000000060c0c723c */ /* 0x010fe60000001808 */
[----:B------:R-:W2:Y:S04]  /*5b6c0*/  LDL.LU.64 R10, [R1+0x6cf0] ;  /* 0x006cf000010a7983 */ /* 0x000ea80000300a00 */
[----:B------:R-:W2:Y:S01]  /*5b6d0*/  LDL.LU.64 R8, [R1+0x6ce8] ;  /* 0x006ce80001087983 */ /* 0x000ea20000300a00 */
[----:B------:R-:W-:-:S02]  /*5b6e0*/  IMAD.MOV.U32 R3, RZ, RZ, R26 ;  /* 0x000000ffff037224 */ /* 0x000fc400078e001a */
[----:B------:R-:W-:-:S09]  /*5b6f0*/  IMAD.MOV.U32 R2, RZ, RZ, R27 ;  /* 0x000000ffff027224 */ /* 0x000fd200078e001b */
[----:B------:R-:W-:Y:S04]  /*5b700*/  STL.64 [R1+0x670], R12 ;  /* 0x0006700c01007387 */ /* 0x000fe80000100a00 */
[----:B------:R0:W-:Y:S04]  /*5b710*/  STL.64 [R1+0x678], R14 ;  /* 0x0006780e01007387 */ /* 0x0001e80000100a00 */
[----:B0-----:R-:W4:Y:S04]  /*5b720*/  LDL.LU.64 R14, [R1+0x8] ;  /* 0x00000800010e7983 */ /* 0x001f280000300a00 */
[----:B------:R0:W-:Y:S04]  /*5b730*/  STL.64 [R1+0x6c90], R6 ;  /* 0x006c900601007387 */ /* 0x0001e80000100a00 */
[----:B0-----:R-:W3:Y:S01]  /*5b740*/  LDL.LU.64 R6, [R1+0x58] ;  /* 0x0000580001067983 */ /* 0x001ee20000300a00 */
[----:B--2---:R-:W-:-:S15]  /*5b750*/  HMMA.16816.F32 R20, R8, R26, R20 ;  /* 0x0000001a0814723c */ /* 0x004fde0000001814 */
[----:B------:R-:W-:-:S04]  /*5b760*/  NOP ;  /* 0x0000000000007918 */ /* 0x000fc80000000000 */
[----:B------:R-:W-:Y:S04]  /*5b770*/  STL.64 [R1+0x660], R20 ;  /* 0x0006601401007387 */ /* 0x000fe80000100a00 */
[----:B------:R0:W-:Y:S04]  /*5b780*/  STL.64 [R1+0x668], R22 ;  /* 0x0006681601007387 */ /* 0x0001e80000100a00 */
[----:B0-----:R-:W2:Y:S04]  /*5b790*/  LDL.LU.64 R22, [R1+0x6ce0] ;  /* 0x006ce00001167983 */ /* 0x001ea80000300a00 */
[----:B------:R-:W2:Y:S04]  /*5b7a0*/  LDL.LU.64 R20, [R1+0x6cd8] ;  /* 0x006cd80001147983 */ /* 0x000ea80000300a00 */
        /* <DEDUP_REMOVED lines=8> */
[----:B------:R-:W3:Y:S01]  /*5b830*/  LDL.LU R16, [R1+0x7c0] ;  /* 0x0007c00001107983 */ /* 0x000ee20000300800 */
[----:B------:R-:W-:-:S03]  /*5b840*/  IMAD.MOV.U32 R5, RZ, RZ, R18 ;  /* 0x000000ffff057224 */ /* 0x000fc600078e0012 */
[----:B------:R-:W3:Y:S01]  /*5b850*/  LDL.LU R17, [R1+0x7c4] ;  /* 0x0007c40001117983 */ /* 0x000ee20000300800 */
[----:B------:R-:W-:-:S03]  /*5b860*/  IMAD.MOV.U32 R4, RZ, RZ, R19 ;  /* 0x000000ffff047224 */ /* 0x000fc600078e0013 */
[----:B------:R-:W3:Y:S04]  /*5b870*/  LDL.LU R18, [R1+0x7c8] ;  /* 0x0007c80001127983 */ /* 0x000ee80000300800 */
[----:B------:R-:W3:Y:S01]  /*5b880*/  LDL.LU R19, [R1+0x7cc] ;  /* 0x0007cc0001137983 */ /* 0x000ee20000300800 */
[----:B----4-:R-:W-:-:S15]  /*5b890*/  HMMA.16816.F32 R24, R8, R14, R24 ;  /* 0x0000000e0818723c */ /* 0x010fde0000001818 */
[----:B------:R-:W-:-:S04]  /*5b8a0*/  NOP ;  /* 0x0000000000007918 */ /* 0x000fc80000000000 */
[----:B------:R-:W-:Y:S04]  /*5b8b0*/  STL.64 [R1+0x620], R24 ;  /* 0x0006201801007387 */ /* 0x000fe80000100a00 */
[----:B------:R0:W-:Y:S04]  /*5b8c0*/  STL.64 [R1+0x628], R26 ;  /* 0x0006281a01007387 */ /* 0x0001e80000100a00 */
[----:B0-----:R-:W2:Y:S04]  /*5b8d0*/  LDL.LU.64 R26, [R1+0x6cb0] ;  /* 0x006cb000011a7983 */ /* 0x001ea80000300a00 */
[----:B------:R-:W4:Y:S01]  /*5b8e0*/  LDL.LU.64 R24, [R1+0x6ca8] ;  /* 0x006ca80001187983 */ /* 0x000f220000300a00 */
[----:B--2---:R-:W-:-:S15]  /*5b8f0*/  HMMA.16816.F32 R20, R8, R26, R20 ;  /* 0x0000001a0814723c */ /* 0x004fde0000001814 */
[----:B------:R-:W-:-:S04]  /*5b900*/  NOP ;  /* 0x0000000000007918 */ /* 0x000fc80000000000 */
[----:B------:R-:W-:Y:S04]  /*5b910*/  STL.64 [R1+0x610], R20 ;  /* 0x0006101401007387 */ /* 0x000fe80000100a00 */
[----:B------:R0:W-:Y:S04]  /*5b920*/  STL.64 [R1+0x618], R22 ;  /* 0x0006181601007387 */ /* 0x0001e80000100a00 */
[----:B0-----:R-:W3:Y:S04]  /*5b930*/  LDL.LU.64 R22, [R1+0x6ca0] ;  /* 0x006ca00001167983 */ /* 0x001ee80000300a00 */
[----:B------:R-:W-:Y:S04]  /*5b940*/  STL.64 [R1+0x6c28], R26 ;  /* 0x006c281a01007387 */ /* 0x000fe80000100a00 */
[----:B----4-:R0:W-:Y:S04]  /*5b950*/  STL.64 [R1+0x6c20], R24 ;  /* 0x006c201801007387 */ /* 0x0101e80000100a00 */
[----:B0-----:R-:W2:Y:S04]  /*5b960*/  LDL.LU R24, [R1+0x810] ;  /* 0x0008100001187983 */ /* 0x001ea80000300800 */
[----:B------:R-:W2:Y:S04]  /*5b970*/  LDL.LU R25, [R1+0x814] ;  /* 0x0008140001197983 */ /* 0x000ea80000300800 */
[----:B------:R-:W4:Y:S04]  /*5b980*/  LDL.LU R26, [R1+0x818] ;  /* 0x00081800011a7983 */ /* 0x000f280000300800 */
[----:B------:R-:W4:Y:S04]  /*5b990*/  LDL.LU R27, [R1+0x81c] ;  /* 0x00081c00011b7983 */ /* 0x000f280000300800 */
[----:B----4-:R0:W-:Y:S04]  /*5b9a0*/  STL.64 [R1+0x6c38], R26 ;  /* 0x006c381a01007387 */ /* 0x0101e80000100a00 */
[----:B--2---:R1:W-:Y:S01]  /*5b9b0*/  STL.64 [R1+0x6c30], R24 ;  /* 0x006c301801007387 */ /* 0x0043e20000100a00 */
[----:B0-----:R-:W-:-:S02]  /*5b9c0*/  IMAD.MOV.U32 R26, RZ, RZ, R5 ;  /* 0x000000ffff1a7224 */ /* 0x001fc400078e0005 */
[----:B------:R-:W-:-:S05]  /*5b9d0*/  IMAD.MOV.U32 R27, RZ, RZ, R4 ;  /* 0x000000ffff1b7224 */ /* 0x000fca00078e0004 */
[----:B------:R0:W-:Y:S04]  /*5b9e0*/  STL.64 [R1+0x6c50], R26 ;  /* 0x006c501a01007387 */ /* 0x0001e80000100a00 */
[----:B-1----:R-:W2:Y:S04]  /*5b9f0*/  LDL.LU R24, [R1+0x7b0] ;  /* 0x0007b00001187983 */ /* 0x002ea80000300800 */
[----:B------:R-:W2:Y:S04]  /*5ba00*/  LDL.LU R25, [R1+0x7b4] ;  /* 0x0007b40001197983 */ /* 0x000ea80000300800 */
[----:B0-----:R-:W2:Y:S04]  /*5ba10*/  LDL.LU R26, [R1+0x7b8] ;  /* 0x0007b800011a7983 */ /* 0x001ea80000300800 */
[----:B------:R-:W2:Y:S01]  /*5ba20*/  LDL.LU R27, [R1+0x7bc] ;  /* 0x0007bc00011b7983 */ /* 0x000ea20000300800 */
[----:B---3--:R-:W-:Y:S01]  /*5ba30*/  HMMA.16816.F32 R16, R8, R22, R16 ;  /* 0x000000160810723c */ /* 0x008fe20000001810 */
[----:B------:R-:W-:-:S02]  /*5ba40*/  IMAD.MOV.U32 R28, RZ, RZ, R14 ;  /* 0x000000ffff1c7224 */ /* 0x000fc400078e000e */
[----:B------:R-:W-:Y:S02]  /*5ba50*/  IMAD.MOV.U32 R14, RZ, RZ, R6 ;  /* 0x000000ffff0e7224 */ /* 0x000fe400078e0006 */
[----:B------:R-:W-:-:S03]  /*5ba60*/  IMAD.MOV.U32 R13, RZ, RZ, R7 ;  /* 0x000000ffff0d7224 */ /* 0x000fc600078e0007 */
[----:B--2---:R-:W-:-:S15]  /*5ba70*/  HMMA.16816.F32 R24, R8, R6, R24 ;  /* 0x000000060818723c */ /* 0x004fde0000001818 */
[----:B------:R-:W-:-:S04]  /*5ba80*/  NOP ;  /* 0x0000000000007918 */ /* 0x000fc80000000000 */
[----:B------:R-:W-:Y:S04]  /*5ba90*/  STL.64 [R1+0x600], R24 ;  /* 0x0006001801007387 */ /* 0x000fe80000100a00 */
[----:B------:R-:W-:Y:S04]  /*5baa0*/  STL.64 [R1+0x608], R26 ;  /* 0x0006081a01007387 */ /* 0x000fe80000100a00 */
[----:B------:R-:W2:Y:S04]  /*5bab0*/  LDL.LU R4, [R1+0x7e0] ;  /* 0x0007e00001047983 */ /* 0x000ea80000300800 */
[----:B------:R-:W2:Y:S04]  /*5bac0*/  LDL.LU R5, [R1+0x7e4] ;  /* 0x0007e40001057983 */ /* 0x000ea80000300800 */
[----:B------:R-:W2:Y:S04]  /*5bad0*/  LDL.LU R6, [R1+0x7e8] ;  /* 0x0007e80001067983 */ /* 0x000ea80000300800 */
[----:B------:R-:W2:Y:S04]  /*5bae0*/  LDL.LU R7, [R1+0x7ec] ;  /* 0x0007ec0001077983 */ /* 0x000ea80000300800 */
[----:B------:R-:W-:Y:S04]  /*5baf0*/  STL.64 [R1+0x6c88], R14 ;  /* 0x006c880e01007387 */ /* 0x000fe80000100a00 */
[----:B------:R0:W-:Y:S04]  /*5bb00*/  STL [R1+0x6c80], R13 ;  /* 0x006c800d01007387 */ /* 0x0001e80000100800 */
[----:B------:R-:W3:Y:S04]  /*5bb10*/  LDL.LU R12, [R1+0x7d0] ;  /* 0x0007d000010c7983 */ /* 0x000ee80000300800 */
[----:B0-----:R-:W3:Y:S04]  /*5bb20*/  LDL.LU R13, [R1+0x7d4] ;  /* 0x0007d400010d7983 */ /* 0x001ee80000300800 */
[----:B------:R-:W3:Y:S04]  /*5bb30*/  LDL.LU R14, [R1+0x7d8] ;  /* 0x0007d800010e7983 */ /* 0x000ee80000300800 */
[----:B------:R-:W3:Y:S04]  /*5bb40*/  LDL.LU R15, [R1+0x7dc] ;  /* 0x0007dc00010f7983 */ /* 0x000ee80000300800 */
[----:B------:R-:W-:Y:S04]  /*5bb50*/  STL.64 [R1+0x5f0], R16 ;  /* 0x0005f01001007387 */ /* 0x000fe80000100a00 */
[----:B------:R0:W-:Y:S04]  /*5bb60*/  STL.64 [R1+0x5f8], R18 ;  /* 0x0005f81201007387 */ /* 0x0001e80000100a00 */
[----:B0-----:R-:W2:Y:S04]  /*5bb70*/  LDL.LU.64 R18, [R1+0x6c98] ;  /* 0x006c980001127983 */ /* 0x001ea80000300a00 */
[----:B------:R0:W-:Y:S04]  /*5bb80*/  STL.64 [R1+0x6c08], R22 ;  /* 0x006c081601007387 */ /* 0x0001e80000100a00 */
[----:B------:R-:W4:Y:S04]  /*5bb90*/  LDL.LU R20, [R1+0x830] ;  /* 0x0008300001147983 */ /* 0x000f280000300800 */
[----:B------:R-:W4:Y:S04]  /*5bba0*/  LDL.LU R21, [R1+0x834] ;  /* 0x0008340001157983 */ /* 0x000f280000300800 */
[----:B0-----:R-:W2:Y:S04]  /*5bbb0*/  LDL.LU R22, [R1+0x838] ;  /* 0x0008380001167983 */ /* 0x001ea80000300800 */
[----:B------:R-:W2:Y:S04]  /*5bbc0*/  LDL.LU R23, [R1+0x83c] ;  /* 0x00083c0001177983 */ /* 0x000ea80000300800 */
[----:B--2---:R-:W-:Y:S04]  /*5bbd0*/  STL.64 [R1+0x6c18], R22 ;  /* 0x006c181601007387 */ /* 0x004fe80000100a00 */
[----:B----4-:R0:W-:Y:S04]  /*5bbe0*/  STL.64 [R1+0x6c10], R20 ;  /* 0x006c101401007387 */ /* 0x0101e80000100a00 */
[----:B0-----:R-:W2:Y:S04]  /*5bbf0*/  LDL.LU R20, [R1+0x820] ;  /* 0x0008200001147983 */ /* 0x001ea80000300800 */
[----:B------:R-:W2:Y:S04]  /*5bc00*/  LDL.LU R21, [R1+0x824] ;  /* 0x0008240001157983 */ /* 0x000ea80000300800 */
[----:B------:R-:W4:Y:S04]  /*5bc10*/  LDL.LU R22, [R1+0x828] ;  /* 0x0008280001167983 */ /* 0x000f280000300800 */
[----:B------:R-:W4:Y:S01]  /*5bc20*/  LDL.LU R23, [R1+0x82c] ;  /* 0x00082c0001177983 */ /* 0x000f220000300800 */
[----:B------:R-:W-:Y:S03]  /*5bc30*/  HMMA.16816.F32 R4, R8, R18, R4 ;  /* 0x000000120804723c */ /* 0x000fe60000001804 */
        /* <DEDUP_REMOVED lines=15> */
[----:B------:R0:W-:Y:S04]  /*5bd30*/  STL.64 [R1+0x6c00], R18 ;  /* 0x006c001201007387 */ /* 0x0001e80000100a00 */
[----:B------:R-:W4:Y:S04]  /*5bd40*/  LDL.LU R16, [R1+0x840] ;  /* 0x0008400001107983 */ /* 0x000f280000300800 */
[----:B------:R-:W4:Y:S01]  /*5bd50*/  LDL.LU R17, [R1+0x844] ;  /* 0x0008440001117983 */ /* 0x000f220000300800 */
[----:B------:R-:W-:-:S03]  /*5bd60*/  IMAD.MOV.U32 R26, RZ, RZ, R3 ;  /* 0x000000ffff1a7224 */ /* 0x000fc600078e0003 */
[----:B0-----:R-:W4:Y:S04]  /*5bd70*/  LDL.LU R18, [R1+0x848] ;  /* 0x0008480001127983 */ /* 0x001f280000300800 */
[----:B------:R-:W4:Y:S01]  /*5bd80*/  LDL.LU R19, [R1+0x84c] ;  /* 0x00084c0001137983 */ /* 0x000f220000300800 */
[----:B---3--:R-:W-:Y:S03]  /*5bd90*/  HMMA.16816.F32 R8, R8, R6, R12 ;  /* 0x000000060808723c */ /* 0x008fe6000000180c */
[----:B------:R-:W3:Y:S04]  /*5bda0*/  LDL.LU.64 R14, [R1+0x6c88] ;  /* 0x006c8800010e7983 */ /* 0x000ee80000300a00 */
[----:B------:R-:W2:Y:S01]  /*5bdb0*/  LDL.LU R13, [R1+0x6c80] ;  /* 0x006c8000010d7983 */ /* 0x000ea20000300800 */
[----:B------:R-:W-:-:S02]  /*5bdc0*/  IMAD.MOV.U32 R12, RZ, RZ, R6 ;  /* 0x000000ffff0c7224 */ /* 0x000fc400078e0006 */
[----:B------:R-:W-:-:S09]  /*5bdd0*/  IMAD.MOV.U32 R3, RZ, RZ, R7 ;  /* 0x000000ffff037224 */ /* 0x000fd200078e0007 */
[----:B------:R-:W-:Y:S04]  /*5bde0*/  STL.64 [R1+0x5d0], R8 ;  /* 0x0005d00801007387 */ /* 0x000fe80000100a00 */
[----:B------:R0:W-:Y:S04]  /*5bdf0*/  STL.64 [R1+0x5d8], R10 ;  /* 0x0005d80a01007387 */ /* 0x0001e80000100a00 */
[----:B------:R-:W2:Y:S04]  /*5be00*/  LDL.LU.64 R6, [R1+0x6c78] ;  /* 0x006c780001067983 */ /* 0x000ea80000300a00 */
[----:B------:R-:W2:Y:S01]  /*5be10*/  LDL.LU.64 R4, [R1+0x6c70] ;  /* 0x006c700001047983 */ /* 0x000ea20000300a00 */
[----:B------:R-:W-:-:S02]  /*5be20*/  IMAD.MOV.U32 R27, RZ, RZ, R2 ;  /* 0x000000ffff1b7224 */ /* 0x000fc400078e0002 */
[----:B0-----:R-:W-:Y:S02]  /*5be30*/  IMAD.MOV.U32 R10, RZ, RZ, R28 ;  /* 0x000000ffff0a7224 */ /* 0x001fe400078e001c */
[----:B------:R-:W3:Y:S03]  /*5be40*/  LDL.LU R28, [R1+0x6c68] ;  /* 0x006c6800011c7983 */ /* 0x000ee60000300800 */
        /* <DEDUP_REMOVED lines=12> */
[----:B------:R-:W2:Y:S01]  /*5bf10*/  LDL.LU.64 R24, [R1+0x6c30] ;  /* 0x006c300001187983 */ /* 0x000ea20000300a00 */
[----:B---3--:R-:W-:Y:S01]  /*5bf20*/  IMAD.MOV.U32 R11, RZ, RZ, R15 ;  /* 0x000000ffff0b7224 */ /* 0x008fe200078e000f */
[----:B------:R-:W0:Y:S06]  /*5bf30*/  S2R R2, SR_TID.X ;  /* 0x0000000000027919 */ /* 0x000e2c0000002100 */
[----:B--2---:R-:W-:Y:S01]  /*5bf40*/  HMMA.16816.F32 R8, R4, R10, R24 ;  /* 0x0000000a0408723c */ /* 0x004fe20000001818 */
[----:B------:R-:W2:Y:S04]  /*5bf50*/  LDL.LU.64 R26, [R1+0x6c28] ;  /* 0x006c2800011a7983 */ /* 0x000ea80000300a00 */
[----:B------:R-:W3:Y:S01]  /*5bf60*/  LDL.LU.64 R24, [R1+0x6c20] ;  /* 0x006c200001187983 */ /* 0x000ee20000300a00 */
[C---:B0-----:R-:W-:Y:S01]  /*5bf70*/  IMAD.SHL.U32 R15, R2.reuse, 0x2, RZ ;  /* 0x00000002020f7824 */ /* 0x041fe200078e00ff */
[----:B------:R-:W-:-:S12]  /*5bf80*/  LOP3.LUT R2, R2, 0x7, RZ, 0xc0, !PT ;  /* 0x0000000702027812 */ /* 0x000fd800078ec0ff */
[----:B------:R-:W-:Y:S04]  /*5bf90*/  STL.64 [R1+0x5a0], R8 ;  /* 0x0005a00801007387 */ /* 0x000fe80000100a00 */
[----:B------:R2:W-:Y:S01]  /*5bfa0*/  STL.64 [R1+0x5a8], R10 ;  /* 0x0005a80a01007387 */ /* 0x0005e20000100a00 */
[----:B------:R-:W-:-:S05]  /*5bfb0*/  IMAD R2, R2, 0x110, RZ ;  /* 0x0000011002027824 */ /* 0x000fca00078e02ff */
[----:B------:R-:W-:-:S04]  /*5bfc0*/  LOP3.LUT R2, R2, 0x30, R15, 0x78, !PT ;  /* 0x0000003002027812 */ /* 0x000fc800078e780f */
[----:B------:R-:W-:Y:S01]  /*5bfd0*/  LOP3.LUT R2, R2, 0x40, RZ, 0x3c, !PT ;  /* 0x0000004002027812 */ /* 0x000fe200078e3cff */
[----:B--2---:R-:W-:Y:S04]  /*5bfe0*/  HMMA.16816.F32 R8, R4, R26, R20 ;  /* 0x0000001a0408723c */ /* 0x004fe80000001814 */
[----:B------:R-:W-:-:S15]  /*5bff0*/  LDSM.16.M88.4 R20, [R2+UR5+0x20000] ;  /* 0x020000050214783b */ /* 0x000fde0008000200 */
[----:B------:R-:W-:Y:S04]  /*5c000*/  STL.64 [R1+0x590], R8 ;  /* 0x0005900801007387 */ /* 0x000fe80000100a00 */
[----:B------:R-:W-:Y:S04]  /*5c010*/  STL.64 [R1+0x598], R10 ;  /* 0x0005980a01007387 */ /* 0x000fe80000100a00 */
[----:B------:R-:W0:Y:S04]  /*5c020*/  LDSM.16.MT88.4 R8, [R29+UR5+0x8000] ;  /* 0x008000051d08783b */ /* 0x000e280008004200 */
[----:B0-----:R0:W-:Y:S04]  /*5c030*/  STL.64 [R1+0x6bf0], R10 ;  /* 0x006bf00a01007387 */ /* 0x0011e80000100a00 */
[----:B------:R-:W-:Y:S04]  /*5c040*/  STL.64 [R1+0x6be8], R8 ;  /* 0x006be80801007387 */ /* 0x000fe80000100a00 */
[----:B------:R-:W-:Y:S04]  /*5c050*/  STL.64 [R1+0x80], R20 ;  /* 0x0000801401007387 */ /* 0x000fe80000100a00 */
[----:B------:R1:W-:Y:S01]  /*5c060*/  STL.64 [R1+0x88], R22 ;  /* 0x0000881601007387 */ /* 0x0003e20000100a00 */
[----:B0-----:R-:W-:-:S02]  /*5c070*/  IMAD.MOV.U32 R10, RZ, RZ, R12 ;  /* 0x000000ffff0a7224 */ /* 0x001fc400078e000c */
[----:B------:R-:W-:Y:S02]  /*5c080*/  IMAD.MOV.U32 R11, RZ, RZ, R3 ;  /* 0x000000ffff0b7224 */ /* 0x000fe400078e0003 */
[----:B------:R-:W-:Y:S02]  /*5c090*/  IMAD.MOV.U32 R12, RZ, RZ, R20 ;  /* 0x000000ffff0c7224 */ /* 0x000fe400078e0014 */
[----:B------:R-:W-:Y:S01]  /*5c0a0*/  IMAD.MOV.U32 R3, RZ, RZ, R21 ;  /* 0x000000ffff037224 */ /* 0x000fe200078e0015 */
[----:B-1----:R-:W2:Y:S04]  /*5c0b0*/  LDL.LU.64 R22, [R1+0x6c18] ;  /* 0x006c180001167983 */ /* 0x002ea80000300a00 */
[----:B------:R-:W2:Y:S01]  /*5c0c0*/  LDL.LU.64 R20, [R1+0x6c10] ;  /* 0x006c100001147983 */ /* 0x000ea20000300a00 */
[----:B------:R-:W-:-:S02]  /*5c0d0*/  IMAD.MOV.U32 R26, RZ, RZ, R14 ;  /* 0x000000ffff1a7224 */ /* 0x000fc400078e000e */
[----:B------:R-:W-:Y:S01]  /*5c0e0*/  IMAD.MOV.U32 R27, RZ, RZ, R13 ;  /* 0x000000ffff1b7224 */ /* 0x000fe200078e000d */
[----:B------:R0:W-:Y:S01]  /*5c0f0*/  STL [R1+0x6bf8], R12 ;  /* 0x006bf80c01007387 */ /* 0x0001e20000100800 */
[----:B---3--:R-:W-:Y:S02]  /*5c100*/  IMAD.MOV.U32 R14, RZ, RZ, R25 ;  /* 0x000000ffff0e7224 */ /* 0x008fe400078e0019 */
[----:B------:R-:W-:Y:S01]  /*5c110*/  IMAD.MOV.U32 R15, RZ, RZ, R24 ;  /* 0x000000ffff0f7224 */ /* 0x000fe200078e0018 */
[----:B0-----:R-:W3:Y:S04]  /*5c120*/  LDL.LU R12, [R1+0x860] ;  /* 0x00086000010c7983 */ /* 0x001ee80000300800 */
[----:B------:R-:W3:Y:S01]  /*5c130*/  LDL.LU R13, [R1+0x864] ;  /* 0x00086400010d7983 */ /* 0x000ee20000300800 */
[----:B--2---:R-:W-:Y:S03]  /*5c140*/  HMMA.16816.F32 R24, R4, R26, R20 ;  /* 0x0000001a0418723c */ /* 0x004fe60000001814 */
[----:B------:R-:W4:-:S15]  /*5c150*/  LDL.LU.64 R22, [R1+0x6c08] ;  /* 0x006c080001167983 */ /* 0x000f1e0000300a00 */
[----:B------:R-:W-:Y:S01]  /*5c160*/  NOP ;  /* 0x0000000000007918 */ /* 0x000fe20000000000 */
[----:B------:R-:W-:Y:S04]  /*5c170*/  STL.64 [R1+0x580], R24 ;  /* 0x0005801801007387 */ /* 0x000fe80000100a00 */
[----:B------:R-:W-:Y:S04]  /*5c180*/  STL.64 [R1+0x588], R26 ;  /* 0x0005881a01007387 */ /* 0x000fe80000100a00 */
[----:B------:R-:W-:Y:S01]  /*5c190*/  LDSM.16.M88.4 R24, [R2+UR5+0x20800] ;  /* 0x020800050218783b */ /* 0x000fe20008000200 */
[----:B----4-:R-:W-:Y:S03]  /*5c1a0*/  HMMA.16816.F32 R20, R4, R22, R16 ;  /* 0x000000160414723c */ /* 0x010fe60000001810 */
[----:B------:R-:W2:-:S15]  /*5c1b0*/  LDL.LU.64 R18, [R1+0x6c00] ;  /* 0x006c000001127983 */ /* 0x000e9e0000300a00 */
[----:B------:R-:W-:Y:S01]  /*5c1c0*/  NOP ;  /* 0x0000000000007918 */ /* 0x000fe20000000000 */
[----:B------:R-:W-:Y:S04]  /*5c1d0*/  STL.64 [R1+0x570], R20 ;  /* 0x0005701401007387 */ /* 0x000fe80000100a00 */
[----:B------:R-:W-:Y:S04]  /*5c1e0*/  STL.64 [R1+0x578], R22 ;  /* 0x0005781601007387 */ /* 0x000fe80000100a00 */
[----:B------:R-:W0:Y:S04]  /*5c1f0*/  LDSM.16.M88.4 R20, [R2+UR5+0x21000] ;  /* 0x021000050214783b */ /* 0x000e280008000200 */
[----:B0-----:R-:W-:Y:S04]  /*5c200*/  STL.64 [R1+0x50], R20 ;  /* 0x0000501401007387 */ /* 0x001fe80000100a00 */
[----:B------:R-:W-:Y:S04]  /*5c210*/  STL.64 [R1+0x58], R22 ;  /* 0x0000581601007387 */ /* 0x000fe80000100a00 */
[----:B------:R-:W-:Y:S04]  /*5c220*/  STL.64 [R1+0x70], R24 ;  /* 0x0000701801007387 */ /* 0x000fe80000100a00 */
[----:B------:R-:W-:Y:S04]  /*5c230*/  STL.64 [R1+0x78], R26 ;  /* 0x0000781a01007387 */ /* 0x000fe80000100a00 */
[----:B------:R0:W-:Y:S04]  /*5c240*/  STL.64 [R1+0x6be0], R24 ;  /* 0x006be01801007387 */ /* 0x0001e80000100a00 */
[----:B------:R-:W1:Y:S04]  /*5c250*/  LDSM.16.M88.4 R20, [R2+UR5+0x21800] ;  /* 0x021800050214783b */ /* 0x000e680008000200 */
[----:B0-----:R-:W2:Y:S04]  /*5c260*/  LDL.LU R24, [R1+0x850] ;  /* 0x0008500001187983 */ /* 0x001ea80000300800 */
[----:B------:R-:W2:Y:S01]  /*5c270*/  LDL.LU R25, [R1+0x854] ;  /* 0x0008540001197983 */ /* 0x000ea20000300800 */
[----:B------:R-:W-:-:S02]  /*5c280*/  IMAD.MOV.U32 R26, RZ, RZ, R28 ;  /* 0x000000ffff1a7224 */ /* 0x000fc400078e001c */
[----:B------:R-:W-:-:S07]  /*5c290*/  IMAD.MOV.U32 R27, RZ, RZ, R0 ;  /* 0x000000ffff1b7224 */ /* 0x000fce00078e0000 */
[----:B--2---:R-:W-:-:S15]  /*5c2a0*/  HMMA.16816.F32 R16, R4, R18, R24 ;  /* 0x000000120410723c */ /* 0x004fde0000001818 */
[----:B------:R-:W-:-:S04]  /*5c2b0*/  NOP ;  /* 0x0000000000007918 */ /* 0x000fc80000000000 */
[----:B------:R-:W-:Y:S04]  /*5c2c0*/  STL.64 [R1+0x560], R16 ;  /* 0x0005601001007387 */ /* 0x000fe80000100a00 */
[----:B------:R-:W2:Y:S04]  /*5c2d0*/  LDL.LU R24, [R1+0x140] ;  /* 0x0001400001187983 */ /* 0x000ea80000300800 */
[----:B------:R-:W2:Y:S04]  /*5c2e0*/  LDL.LU R25, [R1+0x144] ;  /* 0x0001440001197983 */ /* 0x000ea80000300800 */
[----:B------:R-:W2:Y:S04]  /*5c2f0*/  LDL.LU R26, [R1+0x148] ;  /* 0x00014800011a7983 */ /* 0x000ea80000300800 */
[----:B------:R-:W2:Y:S04]  /*5c300*/  LDL.LU R27, [R1+0x14c] ;  /* 0x00014c00011b7983 */ /* 0x000ea80000300800 */
[----:B-1----:R-:W-:Y:S04]  /*5c310*/  STL.64 [R1+0x40], R20 ;  /* 0x0000401401007387 */ /* 0x002fe80000100a00 */
[----:B------:R-:W-:Y:S04]  /*5c320*/  STL.64 [R1+0x48], R22 ;  /* 0x0000481601007387 */ /* 0x000fe80000100a00 */
[----:B------:R0:W-:Y:S04]  /*5c330*/  STL.64 [R1+0x6bc0], R20 ;  /* 0x006bc01401007387 */ /* 0x0001e80000100a00 */
[----:B0-----:R-:W4:Y:S01]  /*5c340*/  LDL.64 R20, [R1+0x50] ;  /* 0x0000500001147983 */ /* 0x001f220000100a00 */
[----:B------:R-:W-:-:S02]  /*5c350*/  IMAD.MOV.U32 R28, RZ, RZ, R18 ;  /* 0x000000ffff1c7224 */ /* 0x000fc400078e0012 */
[----:B------:R-:W-:Y:S02]  /*5c360*/  IMAD.MOV.U32 R0, RZ, RZ, R19 ;  /* 0x000000ffff007224 */ /* 0x000fe400078e0013 */
[----:B------:R-:W0:Y:S01]  /*5c370*/  LDSM.16.M88.4 R16, [R2+UR5+0x22000] ;  /* 0x022000050210783b */ /* 0x000e220008000200 */
[----:B---3--:R-:W-:Y:S03]  /*5c380*/  HMMA.16816.F32 R4, R4, R10, R12 ;  /* 0x0000000a0404723c */ /* 0x008fe6000000180c */
[----:B----4-:R1:W-:Y:S04]  /*5c390*/  STL.64 [R1+0x6bd8], R20 ;  /* 0x006bd81401007387 */ /* 0x0103e80000100a00 */
[----:B-1----:R-:W3:Y:S04]  /*5c3a0*/  LDL.LU R20, [R1+0x130] ;  /* 0x0001300001147983 */ /* 0x002ee80000300800 */
[----:B------:R-:W3:Y:S04]  /*5c3b0*/  LDL.LU R21, [R1+0x134] ;  /* 0x0001340001157983 */ /* 0x000ee80000300800 */
[----:B------:R-:W3:Y:S04]  /*5c3c0*/  LDL.LU R22, [R1+0x138] ;  /* 0x0001380001167983 */ /* 0x000ee80000300800 */
[----:B------:R-:W3:Y:S04]  /*5c3d0*/  LDL.LU R23, [R1+0x13c] ;  /* 0x00013c0001177983 */ /* 0x000ee80000300800 */
[----:B------:R-:W-:Y:S04]  /*5c3e0*/  STL [R1+0x6424], R28 ;  /* 0x0064241c01007387 */ /* 0x000fe80000100800 */
[----:B------:R-:W-:Y:S04]  /*5c3f0*/  STL [R1+0x6420], R0 ;  /* 0x0064200001007387 */ /* 0x000fe80000100800 */
[----:B------:R-:W4:Y:S04]  /*5c400*/  LDL.LU R12, [R1+0x6bf8] ;  /* 0x006bf800010c7983 */ /* 0x000f280000300800 */
[----:B------:R-:W2:Y:S04]  /*5c410*/  LDL.LU.64 R10, [R1+0x6bf0] ;  /* 0x006bf000010a7983 */ /* 0x000ea80000300a00 */
[----:B------:R-:W2:Y:S04]  /*5c420*/  LDL.LU.64 R8, [R1+0x6be8] ;  /* 0x006be80001087983 */ /* 0x000ea80000300a00 */
[----:B------:R-:W-:Y:S04]  /*5c430*/  STL [R1+0x470], R4 ;  /* 0x0004700401007387 */ /* 0x000fe80000100800 */
[----:B------:R-:W-:Y:S04]  /*5c440*/  STL [R1+0x47c], R7 ;  /* 0x00047c0701007387 */ /* 0x000fe80000100800 */
[----:B0-----:R-:W-:Y:S04]  /*5c450*/  STL.64 [R1+0x20], R16 ;  /* 0x0000201001007387 */ /* 0x001fe80000100a00 */
[----:B------:R-:W-:Y:S04]  /*5c460*/  STL.64 [R1+0x28], R18 ;  /* 0x0000281201007387 */ /* 0x000fe80000100a00 */
[----:B------:R0:W-:Y:S04]  /*5c470*/  STL.64 [R1+0x6bb8], R16 ;  /* 0x006bb81001007387 */ /* 0x0001e80000100a00 */
[----:B0-----:R-:W3:Y:S04]  /*5c480*/  LDL.LU R16, [R1+0x120] ;  /* 0x0001200001107983 */ /* 0x001ee80000300800 */
[----:B------:R-:W3:Y:S04]  /*5c490*/  LDL.LU R17, [R1+0x124] ;  /* 0x0001240001117983 */ /* 0x000ee80000300800 */
[----:B------:R-:W3:Y:S04]  /*5c4a0*/  LDL.LU R18, [R1+0x128] ;  /* 0x0001280001127983 */ /* 0x000ee80000300800 */
[----:B------:R-:W3:Y:S01]  /*5c4b0*/  LDL.LU R19, [R1+0x12c] ;  /* 0x00012c0001137983 */ /* 0x000ee20000300800 */
[----:B------:R-:W-:-:S02]  /*5c4c0*/  IMAD.MOV.U32 R28, RZ, RZ, R5 ;  /* 0x000000ffff1c7224 */ /* 0x000fc400078e0005 */
[----:B------:R-:W-:Y:S02]  /*5c4d0*/  IMAD.MOV.U32 R5, RZ, RZ, R3 ;  /* 0x000000ffff057224 */ /* 0x000fe400078e0003 */
[----:B------:R-:W-:Y:S02]  /*5c4e0*/  IMAD.MOV.U32 R0, RZ, RZ, R6 ;  /* 0x000000ffff007224 */ /* 0x000fe400078e0006 */
[----:B----4-:R-:W-:Y:S02]  /*5c4f0*/  IMAD.MOV.U32 R4, RZ, RZ, R12 ;  /* 0x000000ffff047224 */ /* 0x010fe400078e000c */
[----:B------:R-:W0:Y:S05]  /*5c500*/  LDSM.16.M88.4 R12, [R2+UR5+0x22800] ;  /* 0x02280005020c783b */ /* 0x000e2a0008000200 */
[C---:B--2---:R-:W-:Y:S01]  /*5c510*/  HMMA.16816.F32 R4, R8.reuse, R4, R24 ;  /* 0x000000040804723c */ /* 0x044fe20000001818 */
[----:B---3--:R-:W-:Y:S04]  /*5c520*/  STL.64 [R1+0x6bd0], R18 ;  /* 0x006bd01201007387 */ /* 0x008fe80000100a00 */
[----:B------:R1:W-:Y:S04]  /*5c530*/  STL.64 [R1+0x6bc8], R16 ;  /* 0x006bc81001007387 */ /* 0x0003e80000100a00 */
[----:B-1----:R-:W2:Y:S04]  /*5c540*/  LDL.LU R16, [R1+0x870] ;  /* 0x0008700001107983 */ /* 0x002ea80000300800 */
[----:B------:R-:W2:Y:S04]  /*5c550*/  LDL.LU R17, [R1+0x874] ;  /* 0x0008740001117983 */ /* 0x000ea80000300800 */
[----:B------:R-:W2:Y:S04]  /*5c560*/  LDL.LU R18, [R1+0x878] ;  /* 0x0008780001127983 */ /* 0x000ea80000300800 */
[----:B------:R-:W2:Y:S04]  /*5c570*/  LDL.LU R19, [R1+0x87c] ;  /* 0x00087c0001137983 */ /* 0x000ea80000300800 */
[----:B------:R-:W-:Y:S04]  /*5c580*/  STL [R1+0x6694], R0 ;  /* 0x0066940001007387 */ /* 0x000fe80000100800 */
[----:B------:R-:W-:Y:S04]  /*5c590*/  STL [R1+0x6690], R28 ;  /* 0x0066901c01007387 */ /* 0x000fe80000100800 */
[----:B------:R-:W3:Y:S04]  /*5c5a0*/  LDL.LU.64 R24, [R1+0x6be0] ;  /* 0x006be00001187983 */ /* 0x000ee80000300a00 */
[----:B------:R-:W-:Y:S04]  /*5c5b0*/  STL.64 [R1+0x550], R4 ;  /* 0x0005500401007387 */ /* 0x000fe80000100a00 */
[----:B------:R-:W-:Y:S04]  /*5c5c0*/  STL.64 [R1+0x558], R6 ;  /* 0x0005580601007387 */ /* 0x000fe80000100a00 */
[----:B------:R-:W1:Y:S01]  /*5c5d0*/  LDSM.16.M88.4 R4, [R2+UR5+0x23000] ;  /* 0x023000050204783b */ /* 0x000e620008000200 */
[----:B---3--:R-:W-:-:S15]  /*5c5e0*/  HMMA.16816.F32 R20, R8, R24, R20 ;  /* 0x000000180814723c */ /* 0x008fde0000001814 */
[----:B------:R-:W-:-:S04]  /*5c5f0*/  NOP ;  /* 0x0000000000007918 */ /* 0x000fc80000000000 */
[----:B------:R3:W-:Y:S04]  /*5c600*/  STL.64 [R1+0x540], R20 ;  /* 0x0005401401007387 */ /* 0x0007e80000100a00 */
[----:B------:R-:W-:Y:S04]  /*5c610*/  STL.64 [R1+0x548], R22 ;  /* 0x0005481601007387 */ /* 0x000fe80000100a00 */
[----:B---3--:R-:W2:Y:S01]  /*5c620*/  LDL.LU.64 R20, [R1+0x6bd8] ;  /* 0x006bd80001147983 */ /* 0x008ea20000300a00 */
[----:B------:R-:W-:-:S03]  /*5c630*/  IMAD.MOV.U32 R28, RZ, RZ, R25 ;  /* 0x000000ffff1c7224 */ /* 0x000fc600078e0019 */
[----:B------:R-:W3:Y:S04]  /*5c640*/  LDSM.16.M88.4 R24, [R2+UR5+0x23800] ;  /* 0x023800050218783b */ /* 0x000ee80008000200 */
[----:B0-----:R-:W-:Y:S04]  /*5c650*/  STL.64 [R1+0x10], R12 ;  /* 0x0000100c01007387 */ /* 0x001fe80000100a00 */
[----:B------:R-:W-:Y:S04]  /*5c660*/  STL.64 [R1+0x18], R14 ;  /* 0x0000180e01007387 */ /* 0x000fe80000100a00 */
[----:B-1----:R-:W-:Y:S04]  /*5c670*/  STL.64 [R1], R4 ;  /* 0x0000000401007387 */ /* 0x002fe80000100a00 */
[----:B------:R-:W-:Y:S04]  /*5c680*/  STL.64 [R1+0x8], R6 ;  /* 0x0000080601007387 */ /* 0x000fe80000100a00 */
[----:B------:R0:W-:Y:S04]  /*5c690*/  STL.64 [R1+0x6bb0], R4 ;  /* 0x006bb00401007387 */ /* 0x0001e80000100a00 */
[----:B0-----:R-:W4:Y:S04]  /*5c6a0*/  LDL.LU R4, [R1+0x460] ;  /* 0x0004600001047983 */ /* 0x001f280000300800 */
[----:B------:R-:W4:Y:S04]  /*5c6b0*/  LDL.LU R5, [R1+0x464] ;  /* 0x0004640001057983 */ /* 0x000f280000300800 */
[----:B------:R-:W4:Y:S04]  /*5c6c0*/  LDL.LU R6, [R1+0x468] ;  /* 0x0004680001067983 */ /* 0x000f280000300800 */
[----:B------:R-:W4:Y:S04]  /*5c6d0*/  LDL.LU R7, [R1+0x46c] ;  /* 0x00046c0001077983 */ /* 0x000f280000300800 */
[----:B---3--:R-:W-:Y:S04]  /*5c6e0*/  STL [R1+0x63bc], R26 ;  /* 0x0063bc1a01007387 */ /* 0x008fe80000100800 */
[----:B------:R0:W-:Y:S01]  /*5c6f0*/  STL [R1+0x63b8], R27 ;  /* 0x0063b81b01007387 */ /* 0x0001e20000100800 */
[----:B--2---:R-:W-:Y:S01]  /*5c700*/  HMMA.16816.F32 R16, R8, R20, R16 ;  /* 0x000000140810723c */ /* 0x004fe20000001810 */
[----:B0-----:R-:W-:-:S02]  /*5c710*/  IMAD.MOV.U32 R27, RZ, RZ, R20 ;  /* 0x000000ffff1b7224 */ /* 0x001fc400078e0014 */
        /* <DEDUP_REMOVED lines=11> */
[----:B------:R-:W-:Y:S04]  /*5c7d0*/  STL.64 [R1+0x528], R22 ;  /* 0x0005281601007387 */ /* 0x000fe80000100a00 */
[----:B------:R-:W0:Y:S04]  /*5c7e0*/  LDSM.16.MT88.4 R20, [R29+UR5+0x8080] ;  /* 0x008080051d14783b */ /* 0x000e280008004200 */
[----:B0-----:R-:W-:Y:S04]  /*5c7f0*/  STL.64 [R1+0x6ba8], R22 ;  /* 0x006ba81601007387 */ /* 0x001fe80000100a00 */
[----:B------:R0:W-:Y:S04]  /*5c800*/  STL.64 [R1+0x6ba0], R20 ;  /* 0x006ba01401007387 */ /* 0x0001e80000100a00 */
[----:B0-----:R-:W2:Y:S04]  /*5c810*/  LDL.LU R20, [R1+0x890] ;  /* 0x0008900001147983 */ /* 0x001ea80000300800 */
[----:B------:R-:W2:Y:S04]  /*5c820*/  LDL.LU R21, [R1+0x894] ;  /* 0x0008940001157983 */ /* 0x000ea80000300800 */
[----:B------:R-:W2:Y:S04]  /*5c830*/  LDL.LU R22, [R1+0x898] ;  /* 0x0008980001167983 */ /* 0x000ea80000300800 */
[----:B------:R-:W2:Y:S01]  /*5c840*/  LDL.LU R23, [R1+0x89c] ;  /* 0x00089c0001177983 */ /* 0x000ea20000300800 */
[C---:B----4-:R-:W-:Y:S08]  /*5c850*/  HMMA.16816.F32 R4, R8.reuse, R12, R4 ;  /* 0x0000000c0804723c */ /* 0x050ff00000001804 */
[----:B--2---:R-:W-:-:S15]  /*5c860*/  HMMA.16816.F32 R20, R8, R16, R20 ;  /* 0x000000100814723c */ /* 0x004fde0000001814 */
[----:B------:R-:W-:-:S04]  /*5c870*/  NOP ;  /* 0x0000000000007918 */ /* 0x000fc80000000000 */
[----:B------:R0:W-:Y:S02]  /*5c880*/  STL.64 [R1+0x510], R20 ;  /* 0x0005101401007387 */ /* 0x0001e40000100a00 */
[----:B0-----:R-:W-:Y:S02]  /*5c890*/  IMAD.MOV.U32 R21, RZ, RZ, R16 ;  /* 0x000000ffff157224 */ /* 0x001fe400078e0010 */
[----:B------:R-:W-:Y:S02]  /*5c8a0*/  IMAD.MOV.U32 R20, RZ, RZ, R17 ;  /* 0x000000ffff147224 */ /* 0x000fe400078e0011 */
[----:B------:R-:W0:Y:S04]  /*5c8b0*/  LDSM.16.MT88.4 R16, [R29+UR5+0x8100] ;  /* 0x008100051d10783b */ /* 0x000e280008004200 */
[----:B------:R-:W-:Y:S04]  /*5c8c0*/  STL.64 [R1+0x518], R22 ;  /* 0x0005181601007387 */ /* 0x000fe80000100a00 */
[----:B0-----:R-:W-:Y:S04]  /*5c8d0*/  STL.64 [R1+0x6b30], R18 ;  /* 0x006b301201007387 */ /* 0x001fe80000100a00 */
[----:B------:R0:W-:Y:S04]  /*5c8e0*/  STL.64 [R1+0x6b28], R16 ;  /* 0x006b281001007387 */ /* 0x0001e80000100a00 */
[----:B0-----:R-:W2:Y:S04]  /*5c8f0*/  LDL.LU R16, [R1+0xbe0] ;  /* 0x000be00001107983 */ /* 0x001ea80000300800 */
[----:B------:R-:W2:Y:S04]  /*5c900*/  LDL.LU R17, [R1+0xbe4] ;  /* 0x000be40001117983 */ /* 0x000ea80000300800 */
[----:B------:R-:W2:Y:S04]  /*5c910*/  LDL.LU R18, [R1+0xbe8] ;  /* 0x000be80001127983 */ /* 0x000ea80000300800 */
[----:B------:R-:W2:Y:S04]  /*5c920*/  LDL.LU R19, [R1+0xbec] ;  /* 0x000bec0001137983 */ /* 0x000ea80000300800 */
[----:B------:R0:W-:Y:S04]  /*5c930*/  STL.64 [R1+0x500], R4 ;  /* 0x0005000401007387 */ /* 0x0001e80000100a00 */
[----:B------:R-:W-:Y:S04]  /*5c940*/  STL.64 [R1+0x508], R6 ;  /* 0x0005080601007387 */ /* 0x000fe80000100a00 */
[----:B0-----:R-:W2:Y:S01]  /*5c950*/  LDL.LU.64 R4, [R1+0x6bb0] ;  /* 0x006bb00001047983 */ /* 0x001ea20000300a00 */
[----:B------:R-:W-:-:S02]  /*5c960*/  IMAD.MOV.U32 R2, RZ, RZ, R12 ;  /* 0x000000ffff027224 */ /* 0x000fc400078e000c */
[----:B------:R-:W-:Y:S02]  /*5c970*/  IMAD.MOV.U32 R0, RZ, RZ, R13 ;  /* 0x000000ffff007224 */ /* 0x000fe400078e000d */
[----:B------:R-:W0:Y:S04]  /*5c980*/  LDSM.16.MT88.4 R12, [R29+UR5+0x8180] ;  /* 0x008180051d0c783b */ /* 0x000e280008004200 */
[----:B0-----:R-:W-:Y:S04]  /*5c990*/  STL.64 [R1+0x6aa0], R14 ;  /* 0x006aa00e01007387 */ /* 0x001fe80000100a00 */
[----:B------:R-:W-:Y:S01]  /*5c9a0*/  STL.64 [R1+0x6a98], R12 ;  /* 0x006a980c01007387 */ /* 0x000fe20000100a00 */
[----:B--2---:R-:W-:-:S15]  /*5c9b0*/  HMMA.16816.F32 R16, R8, R4, R16 ;  /* 0x000000040810723c */ /* 0x004fde0000001810 */
[----:B------:R-:W-:-:S04]  /*5c9c0*/  NOP ;  /* 0x0000000000007918 */ /* 0x000fc80000000000 */
[----:B------:R0:W-:Y:S04]  /*5c9d0*/  STL.64 [R1+0x4f0], R16 ;  /* 0x0004f01001007387 */ /* 0x0001e80000100a00 */
[----:B------:R1:W-:Y:S04]  /*5c9e0*/  STL.64 [R1+0x4f8], R18 ;  /* 0x0004f81201007387 */ /* 0x0003e80000100a00 */
[----:B0-----:R-:W2:Y:S04]  /*5c9f0*/  LDL.LU R16, [R1+0xcc0] ;  /* 0x000cc00001107983 */ /* 0x001ea80000300800 */
[----:B------:R-:W2:Y:S04]  /*5ca00*/  LDL.LU R17, [R1+0xcc4] ;  /* 0x000cc40001117983 */ /* 0x000ea80000300800 */
[----:B-1----:R-:W3:Y:S04]  /*5ca10*/  LDL.LU R18, [R1+0xcc8] ;  /* 0x000cc80001127983 */ /* 0x002ee80000300800 */
[----:B------:R-:W3:Y:S01]  /*5ca20*/  LDL.LU R19, [R1+0xccc] ;  /* 0x000ccc0001137983 */ /* 0x000ee20000300800 */
[----:B------:R-:W-:-:S02]  /*5ca30*/  IMAD.MOV.U32 R12, RZ, RZ, R4 ;  /* 0x000000ffff0c7224 */ /* 0x000fc400078e0004 */
[----:B------:R-:W-:Y:S02]  /*5ca40*/  IMAD.MOV.U32 R3, RZ, RZ, R5 ;  /* 0x000000ffff037224 */ /* 0x000fe400078e0005 */
[----:B------:R-:W0:Y:S04]  /*5ca50*/  LDSM.16.MT88.4 R4, [R29+UR5+0x8200] ;  /* 0x008200051d04783b */ /* 0x000e280008004200 */
[----:B---3--:R-:W-:Y:S04]  /*5ca60*/  STL.64 [R1+0x6b48], R18 ;  /* 0x006b481201007387 */ /* 0x008fe80000100a00 */
[----:B--2---:R1:W-:Y:S04]  /*5ca70*/  STL.64 [R1+0x6b40], R16 ;  /* 0x006b401001007387 */ /* 0x0043e80000100a00 */
[----:B-1----:R-:W2:Y:S04]  /*5ca80*/  LDL.64 R16, [R1+0x40] ;  /* 0x0000400001107983 */ /* 0x002ea80000100a00 */
[----:B--2---:R1:W-:Y:S04]  /*5ca90*/  STL.64 [R1+0x6b58], R16 ;  /* 0x006b581001007387 */ /* 0x0043e80000100a00 */
[----:B0-----:R-:W-:Y:S04]  /*5caa0*/  STL.64 [R1+0x6a08], R6 ;  /* 0x006a080601007387 */ /* 0x001fe80000100a00 */
[----:B------:R0:W-:Y:S01]  /*5cab0*/  STL.64 [R1+0x6a00], R4 ;  /* 0x006a000401007387 */ /* 0x0001e20000100a00 */
[----:B-1----:R-:W-:-:S02]  /*5cac0*/  IMAD.MOV.U32 R16, RZ, RZ, R27 ;  /* 0x000000ffff107224 */ /* 0x002fc400078e001b */
[----:B------:R-:W-:Y:S02]  /*5cad0*/  IMAD.MOV.U32 R17, RZ, RZ, R26 ;  /* 0x000000ffff117224 */ /* 0x000fe400078e001a */
[----:B0-----:R-:W-:Y:S02]  /*5cae0*/  IMAD.MOV.U32 R5, RZ, RZ, R20 ;  /* 0x000000ffff057224 */ /* 0x001fe400078e0014 */
[----:B------:R-:W-:Y:S01]  /*5caf0*/  IMAD.MOV.U32 R4, RZ, RZ, R21 ;  /* 0x000000ffff047224 */ /* 0x000fe200078e0015 */
[----:B------:R-:W2:Y:S04]  /*5cb00*/  LDL.LU R20, [R1+0xbd0] ;  /* 0x000bd00001147983 */ /* 0x000ea80000300800 */
[----:B------:R-:W2:Y:S04]  /*5cb10*/  LDL.LU R21, [R1+0xbd4] ;  /* 0x000bd40001157983 */ /* 0x000ea80000300800 */
[----:B------:R-:W2:Y:S04]  /*5cb20*/  LDL.LU R22, [R1+0xbd8] ;  /* 0x000bd80001167983 */ /* 0x000ea80000300800 */
[----:B------:R-:W2:Y:S04]  /*5cb30*/  LDL.LU R23, [R1+0xbdc] ;  /* 0x000bdc0001177983 */ /* 0x000ea80000300800 */
[----:B------:R-:W-:Y:S04]  /*5cb40*/  STL.64 [R1+0x6b70], R16 ;  /* 0x006b701001007387 */ /* 0x000fe80000100a00 */
[----:B------:R0:W-:Y:S04]  /*5cb50*/  STL.64 [R1+0x6b50], R4 ;  /* 0x006b500401007387 */ /* 0x0001e80000100a00 */
[----:B0-----:R-:W3:Y:S04]  /*5cb60*/  LDL.LU R4, [R1+0xce0] ;  /* 0x000ce00001047983 */ /* 0x001ee80000300800 */
[----:B------:R-:W3:Y:S04]  /*5cb70*/  LDL.LU R5, [R1+0xce4] ;  /* 0x000ce40001057983 */ /* 0x000ee80000300800 */
[----:B------:R-:W4:Y:S04]  /*5cb80*/  LDL.LU R6, [R1+0xce8] ;  /* 0x000ce80001067983 */ /* 0x000f280000300800 */
[----:B------:R-:W4:Y:S04]  /*5cb90*/  LDL.LU R7, [R1+0xcec] ;  /* 0x000cec0001077983 */ /* 0x000f280000300800 */
[----:B------:R-:W2:Y:S01]  /*5cba0*/  LDL R16, [R1+0x70] ;  /* 0x0000700001107983 */ /* 0x000ea20000100800 */
[----:B------:R-:W-:-:S05]  /*5cbb0*/  IMAD.MOV.U32 R17, RZ, RZ, R28 ;  /* 0x000000ffff117224 */ /* 0x000fca00078e001c */
[----:B--2---:R0:W-:Y:S04]  /*5cbc0*/  STL.64 [R1+0x6b88], R16 ;  /* 0x006b881001007387 */ /* 0x0041e80000100a00 */
[----:B0-----:R-:W2:Y:S04]  /*5cbd0*/  LDL.LU R16, [R1+0xd10] ;  /* 0x000d100001107983 */ /* 0x001ea80000300800 */
[----:B------:R-:W2:Y:S04]  /*5cbe0*/  LDL.LU R17, [R1+0xd14] ;  /* 0x000d140001117983 */ /* 0x000ea80000300800 */
[----:B------:R-:W2:Y:S04]  /*5cbf0*/  LDL.LU R18, [R1+0xd18] ;  /* 0x000d180001127983 */ /* 0x000ea80000300800 */
[----:B------:R-:W2:Y:S04]  /*5cc00*/  LDL.LU R19, [R1+0xd1c] ;  /* 0x000d1c0001137983 */ /* 0x000ea80000300800 */
[----:B----4-:R-:W-:Y:S04]  /*5cc10*/  STL.64 [R1+0x6b68], R6 ;  /* 0x006b680601007387 */ /* 0x010fe80000100a00 */
[----:B---3--:R0:W-:Y:S04]  /*5cc20*/  STL.64 [R1+0x6b60], R4 ;  /* 0x006b600401007387 */ /* 0x0081e80000100a00 */
[----:B0-----:R-:W3:Y:S04]  /*5cc30*/  LDL.LU R4, [R1+0xcf0] ;  /* 0x000cf00001047983 */ /* 0x001ee80000300800 */
[----:B------:R-:W3:Y:S04]  /*5cc40*/  LDL.LU R5, [R1+0xcf4] ;  /* 0x000cf40001057983 */ /* 0x000ee80000300800 */
[----:B------:R-:W4:Y:S04]  /*5cc50*/  LDL.LU R6, [R1+0xcf8] ;  /* 0x000cf80001067983 */ /* 0x000f280000300800 */
[----:B------:R-:W4:Y:S01]  /*5cc60*/  LDL.LU R7, [R1+0xcfc] ;  /* 0x000cfc0001077983 */ /* 0x000f220000300800 */
[----:B------:R-:W-:Y:S03]  /*5cc70*/  HMMA.16816.F32 R8, R8, R24, R20 ;  /* 0x000000180808723c */ /* 0x000fe60000001814 */
        /* <DEDUP_REMOVED lines=8> */
[----:B0-----:R-:W2:Y:S04]  /*5cd00*/  LDL.64 R4, [R1+0x80] ;  /* 0x0000800001047983 */ /* 0x001ea80000100a00 */
[----:B------:R-:W2:Y:S04]  /*5cd10*/  LDL.LU.64 R22, [R1+0x6ba8] ;  /* 0x006ba80001167983 */ /* 0x000ea80000300a00 */
[----:B------:R-:W2:Y:S04]  /*5cd20*/  LDL.LU.64 R20, [R1+0x6ba0] ;  /* 0x006ba00001147983 */ /* 0x000ea80000300a00 */
[----:B------:R-:W-:Y:S04]  /*5cd30*/  STL.64 [R1+0x460], R8 ;  /* 0x0004600801007387 */ /* 0x000fe80000100a00 */
[----:B------:R-:W-:Y:S04]  /*5cd40*/  STL.64 [R1+0x468], R10 ;  /* 0x0004680a01007387 */ /* 0x000fe80000100a00 */
[----:B------:R-:W0:Y:S04]  /*5cd50*/  LDSM.16.MT88.4 R8, [R29+UR5+0x8280] ;  /* 0x008280051d08783b */ /* 0x000e280008004200 */
[----:B0-----:R-:W-:Y:S04]  /*5cd60*/  STL.64 [R1+0x6990], R10 ;  /* 0x0069900a01007387 */ /* 0x001fe80000100a00 */
[----:B------:R0:W-:Y:S02]  /*5cd70*/  STL.64 [R1+0x6988], R8 ;  /* 0x0069880801007387 */ /* 0x0001e40000100a00 */
[----:B0-----:R-:W-:-:S02]  /*5cd80*/  IMAD.MOV.U32 R8, RZ, RZ, R12 ;  /* 0x000000ffff087224 */ /* 0x001fc400078e000c */
[----:B------:R-:W3:Y:S04]  /*5cd90*/  LDL.LU R12, [R1+0xb50] ;  /* 0x000b5000010c7983 */ /* 0x000ee80000300800 */
[----:B------:R-:W3:Y:S04]  /*5cda0*/  LDL.LU R13, [R1+0xb54] ;  /* 0x000b5400010d7983 */ /* 0x000ee80000300800 */
[----:B------:R-:W4:Y:S04]  /*5cdb0*/  LDL.LU R14, [R1+0xb58] ;  /* 0x000b5800010e7983 */ /* 0x000f280000300800 */
[----:B------:R-:W4:Y:S01]  /*5cdc0*/  LDL.LU R15, [R1+0xb5c] ;  /* 0x000b5c00010f7983 */ /* 0x000f220000300800 */
[----:B------:R-:W-:Y:S01]  /*5cdd0*/  IMAD.MOV.U32 R9, RZ, RZ, R3 ;  /* 0x000000ffff097224 */ /* 0x000fe200078e0003 */
[----:B--2---:R-:W-:Y:S01]  /*5cde0*/  HMMA.16816.F32 R16, R20, R4, R16 ;  /* 0x000000041410723c */ /* 0x004fe20000001810 */
[----:B------:R-:W-:-:S02]  /*5cdf0*/  IMAD.MOV.U32 R10, RZ, RZ, R4 ;  /* 0x000000ffff0a7224 */ /* 0x000fc400078e0004 */
[----:B------:R-:W-:Y:S01]  /*5ce00*/  IMAD.MOV.U32 R3, RZ, RZ, R5 ;  /* 0x000000ffff037224 */ /* 0x000fe200078e0005 */
[----:B----4-:R-:W-:Y:S04]  /*5ce10*/  STL.64 [R1+0x6ab0], R14 ;  /* 0x006ab00e01007387 */ /* 0x010fe80000100a00 */
[----:B---3--:R-:W-:Y:S04]  /*5ce20*/  STL.64 [R1+0x6aa8], R12 ;  /* 0x006aa80c01007387 */ /* 0x008fe80000100a00 */
[----:B------:R-:W2:Y:S04]  /*5ce30*/  LDL.LU.64 R6, [R1+0x6b98] ;  /* 0x006b980001067983 */ /* 0x000ea80000300a00 */
[----:B------:R-:W2:Y:S04]  /*5ce40*/  LDL.LU.64 R4, [R1+0x6b90] ;  /* 0x006b900001047983 */ /* 0x000ea80000300a00 */
[----:B------:R0:W-:Y:S04]  /*5ce50*/  STL.64 [R1+0x450], R16 ;  /* 0x0004501001007387 */ /* 0x0001e80000100a00 */
[----:B0-----:R-:W2:Y:S01]  /*5ce60*/  LDL.LU.64 R16, [R1+0x6b88] ;  /* 0x006b880001107983 */ /* 0x001ea20000300a00 */
[----:B------:R-:W-:-:S02]  /*5ce70*/  IMAD.MOV.U32 R26, RZ, RZ, R18 ;  /* 0x000000ffff1a7224 */ /* 0x000fc400078e0012 */
[----:B------:R-:W-:-:S05]  /*5ce80*/  IMAD.MOV.U32 R27, RZ, RZ, R19 ;  /* 0x000000ffff1b7224 */ /* 0x000fca00078e0013 */
[----:B------:R-:W-:Y:S04]  /*5ce90*/  STL [R1+0x641c], R27 ;  /* 0x00641c1b01007387 */ /* 0x000fe80000100800 */
[----:B------:R-:W-:Y:S04]  /*5cea0*/  STL [R1+0x6418], R26 ;  /* 0x0064181a01007387 */ /* 0x000fe80000100800 */
        /* <DEDUP_REMOVED lines=16> */
[----:B0-----:R-:W2:Y:S01]  /*5cfb0*/  LDL.LU.64 R16, [R1+0x6b58] ;  /* 0x006b580001107983 */ /* 0x001ea20000300a00 */
[----:B------:R-:W-:Y:S02]  /*5cfc0*/  IMAD.MOV.U32 R12, RZ, RZ, R2 ;  /* 0x000000ffff0c7224 */ /* 0x000fe400078e0002 */
[----:B------:R-:W-:Y:S01]  /*5cfd0*/  IMAD.MOV.U32 R13, RZ, RZ, R0 ;  /* 0x000000ffff0d7224 */ /* 0x000fe200078e0000 */
[----:B--2---:R-:W-:Y:S01]  /*5cfe0*/  HMMA.16816.F32 R4, R20, R16, R4 ;  /* 0x000000101404723c */ /* 0x004fe20000001804 */
[----:B------:R-:W-:-:S02]  /*5cff0*/  IMAD.MOV.U32 R2, RZ, RZ, R16 ;  /* 0x000000ffff027224 */ /* 0x000fc400078e0010 */
[----:B------:R-:W-:-:S15]  /*5d000*/  IMAD.MOV.U32 R0, RZ, RZ, R17 ;  /* 0x000000ffff007224 */ /* 0x000fde00078e0011 */
[----:B------:R-:W-:Y:S01]  /*5d010*/  NOP ;  /* 0x0000000000007918 */ /* 0x000fe20000000000 */
[----:B------:R0:W-:Y:S04]  /*5d020*/  STL.64 [R1+0x420], R4 ;  /* 0x0004200401007387 */ /* 0x0001e80000100a00 */
[----:B------:R1:W-:Y:S04]  /*5d030*/  STL.64 [R1+0x428], R6 ;  /* 0x0004280601007387 */ /* 0x0003e80000100a00 */
[----:B0-----:R-:W3:Y:S04]  /*5d040*/  LDL.LU.64 R4, [R1+0x6b50] ;  /* 0x006b500001047983 */ /* 0x001ee80000300a00 */
[----:B------:R-:W1:Y:S04]  /*5d050*/  LDL.LU.64 R18, [R1+0x6b48] ;  /* 0x006b480001127983 */ /* 0x000e680000300a00 */
[----:B------:R-:W1:Y:S01]  /*5d060*/  LDL.LU.64 R16, [R1+0x6b40] ;  /* 0x006b400001107983 */ /* 0x000e620000300a00 */
[C---:B---3--:R-:W-:Y:S08]  /*5d070*/  HMMA.16816.F32 R24, R20.reuse, R4, R24 ;  /* 0x000000041418723c */ /* 0x048ff00000001818 */
[C---:B-1----:R-:W-:Y:S11]  /*5d080*/  HMMA.16816.F32 R4, R20.reuse, R12, R16 ;  /* 0x0000000c1404723c */ /* 0x042ff60000001810 */
[----:B------:R0:W-:Y:S04]  /*5d090*/  STL.64 [R1+0x410], R24 ;  /* 0x0004101801007387 */ /* 0x0001e80000100a00 */
[----:B------:R1:W-:Y:S04]  /*5d0a0*/  STL.64 [R1+0x418], R26 ;  /* 0x0004181a01007387 */ /* 0x0003e80000100a00 */
[----:B0-----:R-:W2:Y:S04]  /*5d0b0*/  LDL.LU R24, [R1+0xcb0] ;  /* 0x000cb00001187983 */ /* 0x001ea80000300800 */
[----:B------:R0:W-:Y:S04]  /*5d0c0*/  STL.64 [R1+0x400], R4 ;  /* 0x0004000401007387 */ /* 0x0001e80000100a00 */
[----:B------:R3:W-:Y:S04]  /*5d0d0*/  STL.64 [R1+0x408], R6 ;  /* 0x0004080601007387 */ /* 0x0007e80000100a00 */
[----:B------:R-:W2:Y:S04]  /*5d0e0*/  LDL.LU R25, [R1+0xcb4] ;  /* 0x000cb40001197983 */ /* 0x000ea80000300800 */
[----:B-1----:R-:W2:Y:S04]  /*5d0f0*/  LDL.LU R26, [R1+0xcb8] ;  /* 0x000cb800011a7983 */ /* 0x002ea80000300800 */
[----:B------:R-:W2:Y:S04]  /*5d100*/  LDL.LU R27, [R1+0xcbc] ;  /* 0x000cbc00011b7983 */ /* 0x000ea80000300800 */
[----:B0-----:R-:W4:Y:S04]  /*5d110*/  LDL.LU R4, [R1+0xba0] ;  /* 0x000ba00001047983 */ /* 0x001f280000300800 */
[----:B------:R-:W4:Y:S04]  /*5d120*/  LDL.LU R5, [R1+0xba4] ;  /* 0x000ba40001057983 */ /* 0x000f280000300800 */
[----:B---3--:R-:W3:Y:S04]  /*5d130*/  LDL.LU R6, [R1+0xba8] ;  /* 0x000ba80001067983 */ /* 0x008ee80000300800 */
[----:B------:R-:W3:Y:S04]  /*5d140*/  LDL.LU R7, [R1+0xbac] ;  /* 0x000bac0001077983 */ /* 0x000ee80000300800 */
[----:B---3--:R-:W-:Y:S04]  /*5d150*/  STL.64 [R1+0x6b18], R6 ;  /* 0x006b180601007387 */ /* 0x008fe80000100a00 */
[----:B----4-:R-:W-:Y:S04]  /*5d160*/  STL.64 [R1+0x6b10], R4 ;  /* 0x006b100401007387 */ /* 0x010fe80000100a00 */
[----:B------:R-:W3:Y:S04]  /*5d170*/  LDL.LU R16, [R1+0xbc0] ;  /* 0x000bc00001107983 */ /* 0x000ee80000300800 */
[----:B------:R-:W3:Y:S04]  /*5d180*/  LDL.LU R17, [R1+0xbc4] ;  /* 0x000bc40001117983 */ /* 0x000ee80000300800 */
[----:B------:R-:W3:Y:S04]  /*5d190*/  LDL.LU R18, [R1+0xbc8] ;  /* 0x000bc80001127983 */ /* 0x000ee80000300800 */
[----:B------:R-:W3:Y:S04]  /*5d1a0*/  LDL.LU R19, [R1+0xbcc] ;  /* 0x000bcc0001137983 */ /* 0x000ee80000300800 */
[----:B------:R0:W-:Y:S04]  /*5d1b0*/  STL.64 [R1+0x6ac0], R12 ;  /* 0x006ac00c01007387 */ /* 0x0001e80000100a00 */
[----:B0-----:R-:W4:Y:S04]  /*5d1c0*/  LDL.64 R12, [R1+0x20] ;  /* 0x00002000010c7983 */ /* 0x001f280000100a00 */
[----:B----4-:R0:W-:Y:S04]  /*5d1d0*/  STL.64 [R1+0x6ad8], R12 ;  /* 0x006ad80c01007387 */ /* 0x0101e80000100a00 */
        /* <DEDUP_REMOVED lines=13> */
[----:B0-----:R-:W2:Y:S01]  /*5d2b0*/  LDL.64 R12, [R1+0x70] ;  /* 0x00007000010c7983 */ /* 0x001ea20000100a00 */
[----:B------:R-:W-:-:S03]  /*5d2c0*/  IMAD.MOV.U32 R4, RZ, RZ, R10 ;  /* 0x000000ffff047224 */ /* 0x000fc600078e000a */
[----:B--2---:R0:W-:Y:S04]  /*5d2d0*/  STL.64 [R1+0x6b20], R12 ;  /* 0x006b200c01007387 */ /* 0x0041e80000100a00 */
[----:B0-----:R-:W2:Y:S04]  /*5d2e0*/  LDL.LU R12, [R1+0xbb0] ;  /* 0x000bb000010c7983 */ /* 0x001ea80000300800 */
[----:B------:R-:W2:Y:S04]  /*5d2f0*/  LDL.LU R13, [R1+0xbb4] ;  /* 0x000bb400010d7983 */ /* 0x000ea80000300800 */
[----:B------:R-:W2:Y:S04]  /*5d300*/  LDL.LU R14, [R1+0xbb8] ;  /* 0x000bb800010e7983 */ /* 0x000ea80000300800 */
[----:B------:R-:W2:Y:S04]  /*5d310*/  LDL.LU R15, [R1+0xbbc] ;  /* 0x000bbc00010f7983 */ /* 0x000ea80000300800 */
[----:B------:R0:W-:Y:S04]  /*5d320*/  STL.64 [R1+0x3f0], R24 ;  /* 0x0003f01801007387 */ /* 0x0001e80000100a00 */
[----:B------:R-:W-:Y:S04]  /*5d330*/  STL.64 [R1+0x3f8], R26 ;  /* 0x0003f81a01007387 */ /* 0x000fe80000100a00 */
[----:B0-----:R-:W3:Y:S04]  /*5d340*/  LDL.LU.64 R24, [R1+0x6b38] ;  /* 0x006b380001187983 */ /* 0x001ee80000300a00 */
        /* <DEDUP_REMOVED lines=11> */
[----:B---3--:R-:W-:Y:S01]  /*5d400*/  HMMA.16816.F32 R20, R20, R24, R16 ;  /* 0x000000181414723c */ /* 0x008fe20000001810 */
[----:B------:R-:W-:-:S02]  /*5d410*/  IMAD.MOV.U32 R5, RZ, RZ, R3 ;  /* 0x000000ffff057224 */ /* 0x000fc400078e0003 */
[----:B----4-:R-:W-:Y:S04]  /*5d420*/  STL.64 [R1+0x6af8], R10 ;  /* 0x006af80a01007387 */ /* 0x010fe80000100a00 */
[----:B--2---:R0:W-:Y:S04]  /*5d430*/  STL.64 [R1+0x6af0], R8 ;  /* 0x006af00801007387 */ /* 0x0041e80000100a00 */
[----:B0-----:R-:W2:Y:S04]  /*5d440*/  LDL.64 R8, [R1+0x50] ;  /* 0x0000500001087983 */ /* 0x001ea80000100a00 */
[----:B------:R-:W3:Y:S04]  /*5d450*/  LDL.LU.64 R18, [R1+0x6b30] ;  /* 0x006b300001127983 */ /* 0x000ee80000300a00 */
[----:B------:R-:W3:Y:S04]  /*5d460*/  LDL.LU.64 R16, [R1+0x6b28] ;  /* 0x006b280001107983 */ /* 0x000ee80000300a00 */
[----:B------:R-:W-:Y:S04]  /*5d470*/  STL.64 [R1+0x340], R20 ;  /* 0x0003401401007387 */ /* 0x000fe80000100a00 */
[----:B------:R-:W-:Y:S01]  /*5d480*/  STL.64 [R1+0x348], R22 ;  /* 0x0003481601007387 */ /* 0x000fe20000100a00 */
[----:B---3--:R-:W-:Y:S03]  /*5d490*/  HMMA.16816.F32 R4, R16, R4, R12 ;  /* 0x000000041004723c */ /* 0x008fe6000000180c */
[----:B------:R-:W3:-:S15]  /*5d4a0*/  LDL.LU.64 R12, [R1+0x6b20] ;  /* 0x006b2000010c7983 */ /* 0x000ede0000300a00 */
[----:B------:R-:W-:Y:S01]  /*5d4b0*/  NOP ;  /* 0x0000000000007918 */ /* 0x000fe20000000000 */
[----:B------:R-:W-:Y:S04]  /*5d4c0*/  STL.64 [R1+0x320], R4 ;  /* 0x0003200401007387 */ /* 0x000fe80000100a00 */
[----:B------:R0:W-:Y:S04]  /*5d4d0*/  STL.64 [R1+0x328], R6 ;  /* 0x0003280601007387 */ /* 0x0001e80000100a00 */
[----:B0-----:R-:W3:Y:S04]  /*5d4e0*/  LDL.LU.64 R6, [R1+0x6b18] ;  /* 0x006b180001067983 */ /* 0x001ee80000300a00 */
[----:B------:R-:W3:Y:S02]  /*5d4f0*/  LDL.LU.64 R4, [R1+0x6b10] ;  /* 0x006b100001047983 */ /* 0x000ee40000300a00 */
[----:B---3--:R-:W-:-:S15]  /*5d500*/  HMMA.16816.F32 R4, R16, R12, R4 ;  /* 0x0000000c1004723c */ /* 0x008fde0000001804 */
[----:B------:R-:W-:-:S04]  /*5d510*/  NOP ;  /* 0x0000000000007918 */ /* 0x000fc80000000000 */
[----:B------:R0:W-:Y:S04]  /*5d520*/  STL.64 [R1+0x310], R4 ;  /* 0x0003100401007387 */ /* 0x0001e80000100a00 */
[----:B------:R-:W-:Y:S04]  /*5d530*/  STL.64 [R1+0x318], R6 ;  /* 0x0003180601007387 */ /* 0x000fe80000100a00 */
[----:B------:R-:W3:Y:S01]  /*5d540*/  LDL.LU.64 R14, [R1+0x6b08] ;  /* 0x006b0800010e7983 */ /* 0x000ee20000300a00 */
[----:B0-----:R-:W-:Y:S02]  /*5d550*/  IMAD.MOV.U32 R5, RZ, RZ, R12 ;  /* 0x000000ffff057224 */ /* 0x001fe400078e000c */
[----:B------:R-:W-:-:S02]  /*5d560*/  IMAD.MOV.U32 R4, RZ, RZ, R13 ;  /* 0x000000ffff047224 */ /* 0x000fc400078e000d */
[----:B------:R-:W3:Y:S01]  /*5d570*/  LDL.LU.64 R12, [R1+0x6b00] ;  /* 0x006b0000010c7983 */ /* 0x000ee20000300a00 */
[----:B--2---:R-:W-:Y:S02]  /*5d580*/  IMAD.MOV.U32 R23, RZ, RZ, R8 ;  /* 0x000000ffff177224 */ /* 0x004fe400078e0008 */
[----:B------:R-:W-:Y:S01]  /*5d590*/  IMAD.MOV.U32 R22, RZ, RZ, R9 ;  /* 0x000000ffff167224 */ /* 0x000fe200078e0009 */
[----:B------:R-:W2:Y:S01]  /*5d5a0*/  LDL.LU.64 R10, [R1+0x6af8] ;  /* 0x006af800010a7983 */ /* 0x000ea20000300a00 */
[----:B---3--:R-:W-:Y:S03]  /*5d5b0*/  HMMA.16816.F32 R12, R16, R8, R12 ;  /* 0x00000008100c723c */ /* 0x008fe6000000180c */
[----:B------:R-:W2:-:S15]  /*5d5c0*/  LDL.LU.64 R8, [R1+0x6af0] ;  /* 0x006af00001087983 */ /* 0x000e9e0000300a00 */
[----:B------:R-:W-:Y:S01]  /*5d5d0*/  NOP ;  /* 0x0000000000007918 */ /* 0x000fe20000000000 */
[----:B------:R-:W-:Y:S01]  /*5d5e0*/  IMAD.MOV.U32 R27, RZ, RZ, R14 ;  /* 0x000000ffff1b7224 */ /* 0x000fe200078e000e */
[----:B------:R0:W-:Y:S01]  /*5d5f0*/  STL.64 [R1+0x300], R12 ;  /* 0x0003000c01007387 */ /* 0x0001e20000100a00 */
[----:B------:R-:W-:-:S03]  /*5d600*/  IMAD.MOV.U32 R26, RZ, RZ, R15 ;  /* 0x000000ffff1a7224 */ /* 0x000fc600078e000f */
[----:B------:R-:W3:Y:S04]  /*5d610*/  LDL.LU.64 R14, [R1+0x6ae8] ;  /* 0x006ae800010e7983 */ /* 0x000ee80000300a00 */
[----:B0-----:R-:W3:Y:S01]  /*5d620*/  LDL.LU.64 R12, [R1+0x6ae0] ;  /* 0x006ae000010c7983 */ /* 0x001ee20000300a00 */
[----:B------:R-:W-:Y:S02]  /*5d630*/  IMAD.MOV.U32 R20, RZ, RZ, R2 ;  /* 0x000000ffff147224 */ /* 0x000fe400078e0002 */
[----:B------:R-:W-:Y:S01]  /*5d640*/  IMAD.MOV.U32 R21, RZ, RZ, R0 ;  /* 0x000000ffff157224 */ /* 0x000fe200078e0000 */
[----:B------:R-:W-:Y:S06]  /*5d650*/  STL [R1+0x6930], R27 ;  /* 0x0069301b01007387 */ /* 0x000fec0000100800 */
[----:B---3--:R-:W-:-:S15]  /*5d660*/  HMMA.16816.F32 R12, R16, R20, R12 ;  /* 0x00000014100c723c */ /* 0x008fde000000180c */
[----:B------:R-:W-:-:S04]  /*5d670*/  NOP ;  /* 0x0000000000007918 */ /* 0x000fc80000000000 */
[----:B------:R0:W-:Y:S04]  /*5d680*/  STL.64 [R1+0x2f0], R12 ;  /* 0x0002f00c01007387 */ /* 0x0001e80000100a00 */
[----:B------:R-:W-:Y:S04]  /*5d690*/  STL.64 [R1+0x2f8], R14 ;  /* 0x0002f80e01007387 */ /* 0x000fe80000100a00 */
[----:B0-----:R-:W2:Y:S04]  /*5d6a0*/  LDL.LU.64 R12, [R1+0x6ad8] ;  /* 0x006ad800010c7983 */ /* 0x001ea80000300a00 */
[----:B------:R-:W-:Y:S01]  /*5d6b0*/  STL.64 [R1+0x6a60], R20 ;  /* 0x006a601401007387 */ /* 0x000fe20000100a00 */
        /* <DEDUP_REMOVED lines=14> */
[----:B0-----:R-:W2:Y:S04]  /*5d7a0*/  LDL.LU.64 R14, [R1+0x6ab0] ;  /* 0x006ab000010e7983 */ /* 0x001ea80000300a00 */
[----:B------:R-:W2:Y:S04]  /*5d7b0*/  LDL.LU.64 R12, [R1+0x6aa8] ;  /* 0x006aa800010c7983 */ /* 0x000ea80000300a00 */
[----:B------:R-:W3:Y:S01]  /*5d7c0*/  LDL R2, [R1+0x3bf8] ;  /* 0x003bf80001027983 */ /* 0x000ee20000100800 */
[----:B--2---:R-:W-:Y:S03]  /*5d7d0*/  HMMA.16816.F32 R8, R16, R8, R12 ;  /* 0x000000081008723c */ /* 0x004fe6000000180c */
[----:B------:R-:W2:Y:S04]  /*5d7e0*/  LDL.LU.64 R14, [R1+0x6aa0] ;  /* 0x006aa000010e7983 */ /* 0x000ea80000300a00 */
[----:B------:R-:W2:-:S12]  /*5d7f0*/  LDL.LU.64 R12, [R1+0x6a98] ;  /* 0x006a9800010c7983 */ /* 0x000e980000300a00 */
[----:B------:R0:W-:Y:S04]  /*5d800*/  STL.64 [R1+0x2c0], R8 ;  /* 0x0002c00801007387 */ /* 0x0001e80000100a00 */
[----:B------:R1:W-:Y:S04]  /*5d810*/  STL.64 [R1+0x2c8], R10 ;  /* 0x0002c80a01007387 */ /* 0x0003e80000100a00 */
[----:B0-----:R-:W4:Y:S04]  /*5d820*/  LDL.LU R8, [R1+0x370] ;  /* 0x0003700001087983 */ /* 0x001f280000300800 */
[----:B------:R-:W4:Y:S04]  /*5d830*/  LDL.LU R9, [R1+0x374] ;  /* 0x0003740001097983 */ /* 0x000f280000300800 */
[----:B-1----:R-:W2:Y:S04]  /*5d840*/  LDL.LU R10, [R1+0x378] ;  /* 0x00037800010a7983 */ /* 0x002ea80000300800 */
[----:B------:R-:W2:Y:S04]  /*5d850*/  LDL.LU R11, [R1+0x37c] ;  /* 0x00037c00010b7983 */ /* 0x000ea80000300800 */
[----:B--2---:R-:W-:Y:S04]  /*5d860*/  STL.64 [R1+0x69d8], R10 ;  /* 0x0069d80a01007387 */ /* 0x004fe80000100a00 */
[----:B----4-:R0:W-:Y:S02]  /*5d870*/  STL.64 [R1+0x69d0], R8 ;  /* 0x0069d00801007387 */ /* 0x0101e40000100a00 */
[----:B0-----:R-:W-:-:S02]  /*5d880*/  IMAD.MOV.U32 R8, RZ, RZ, R5 ;  /* 0x000000ffff087224 */ /* 0x001fc400078e0005 */
[----:B------:R-:W-:-:S05]  /*5d890*/  IMAD.MOV.U32 R9, RZ, RZ, R4 ;  /* 0x000000ffff097224 */ /* 0x000fca00078e0004 */
[----:B------:R0:W-:Y:S04]  /*5d8a0*/  STL.64 [R1+0x6a80], R8 ;  /* 0x006a800801007387 */ /* 0x0001e80000100a00 */
[----:B0-----:R-:W2:Y:S04]  /*5d8b0*/  LDL.LU R8, [R1+0x990] ;  /* 0x0009900001087983 */ /* 0x001ea80000300800 */
[----:B------:R-:W2:Y:S04]  /*5d8c0*/  LDL.LU R9, [R1+0x994] ;  /* 0x0009940001097983 */ /* 0x000ea80000300800 */
[----:B------:R-:W2:Y:S04]  /*5d8d0*/  LDL.LU R10, [R1+0x998] ;  /* 0x00099800010a7983 */ /* 0x000ea80000300800 */
[----:B------:R-:W2:Y:S04]  /*5d8e0*/  LDL.LU R11, [R1+0x99c] ;  /* 0x00099c00010b7983 */ /* 0x000ea80000300800 */
[----:B------:R-:W4:Y:S04]  /*5d8f0*/  LDL.LU R4, [R1+0x3a0] ;  /* 0x0003a00001047983 */ /* 0x000f280000300800 */
[----:B------:R-:W4:Y:S04]  /*5d900*/  LDL.LU R5, [R1+0x3a4] ;  /* 0x0003a40001057983 */ /* 0x000f280000300800 */
[----:B------:R-:W2:Y:S04]  /*5d910*/  LDL.LU R6, [R1+0x3a8] ;  /* 0x0003a80001067983 */ /* 0x000ea80000300800 */
[----:B------:R-:W2:Y:S01]  /*5d920*/  LDL.LU R7, [R1+0x3ac] ;  /* 0x0003ac0001077983 */ /* 0x000ea20000300800 */
[----:B------:R-:W-:-:S02]  /*5d930*/  IMAD.MOV.U32 R20, RZ, RZ, R23 ;  /* 0x000000ffff147224 */ /* 0x000fc400078e0017 */
[----:B------:R-:W-:-:S05]  /*5d940*/  IMAD.MOV.U32 R21, RZ, RZ, R22 ;  /* 0x000000ffff157224 */ /* 0x000fca00078e0016 */
[----:B------:R-:W-:Y:S04]  /*5d950*/  STL.64 [R1+0x6a78], R20 ;  /* 0x006a781401007387 */ /* 0x000fe80000100a00 */
[----:B--2---:R-:W-:Y:S04]  /*5d960*/  STL.64 [R1+0x6a18], R6 ;  /* 0x006a180601007387 */ /* 0x004fe80000100a00 */
[----:B----4-:R0:W-:Y:S04]  /*5d970*/  STL.64 [R1+0x6a10], R4 ;  /* 0x006a100401007387 */ /* 0x0101e80000100a00 */
[----:B0-----:R-:W2:Y:S04]  /*5d980*/  LDL.64 R4, [R1] ;  /* 0x0000000001047983 */ /* 0x001ea80000100a00 */
[----:B--2---:R0:W-:Y:S04]  /*5d990*/  STL.64 [R1+0x6a30], R4 ;  /* 0x006a300401007387 */ /* 0x0041e80000100a00 */
[----:B0-----:R-:W2:Y:S04]  /*5d9a0*/  LDL.64 R4, [R1+0x10] ;  /* 0x0000100001047983 */ /* 0x001ea80000100a00 */
[----:B--2---:R0:W-:Y:S04]  /*5d9b0*/  STL.64 [R1+0x6a48], R4 ;  /* 0x006a480401007387 */ /* 0x0041e80000100a00 */
[----:B------:R-:W2:Y:S01]  /*5d9c0*/  LDL.LU R20, [R1+0x960] ;  /* 0x0009600001147983 */ /* 0x000ea20000300800 */
[----:B0-----:R-:W-:-:S15]  /*5d9d0*/  HMMA.16816.F32 R4, R16, R24, R8 ;  /* 0x000000181004723c */ /* 0x001fde0000001808 */
[----:B------:R-:W-:-:S04]  /*5d9e0*/  NOP ;  /* 0x0000000000007918 */ /* 0x000fc80000000000 */
[----:B------:R-:W-:Y:S04]  /*5d9f0*/  STL.64 [R1+0x1a0], R4 ;  /* 0x0001a00401007387 */ /* 0x000fe80000100a00 */
[----:B------:R-:W-:Y:S04]  /*5da00*/  STL.64 [R1+0x1a8], R6 ;  /* 0x0001a80601007387 */ /* 0x000fe80000100a00 */
        /* <DEDUP_REMOVED lines=9> */
[----:B------:R-:W2:Y:S04]  /*5daa0*/  LDL.64 R8, [R1+0x80] ;  /* 0x0000800001087983 */ /* 0x000ea80000100a00 */
        /* <DEDUP_REMOVED lines=15> */
[----:B------:R-:W2:Y:S04]  /*5dba0*/  LDL.LU R6, [R1+0x958] ;  /* 0x0009580001067983 */ /* 0x000ea80000300800 */
[----:B------:R-:W2:Y:S04]  /*5dbb0*/  LDL.LU R7, [R1+0x95c] ;  /* 0x00095c0001077983 */ /* 0x000ea80000300800 */
[----:B------:R-:W-:Y:S04]  /*5dbc0*/  STL [R1+0x6a28], R26 ;  /* 0x006a281a01007387 */ /* 0x000fe80000100800 */
[----:B------:R0:W-:Y:S04]  /*5dbd0*/  STL.64 [R1+0x6a20], R24 ;  /* 0x006a201801007387 */ /* 0x0001e80000100a00 */
[----:B0-----:R-:W4:Y:S04]  /*5dbe0*/  LDL.LU R24, [R1+0x3c0] ;  /* 0x0003c00001187983 */ /* 0x001f280000300800 */
[----:B------:R-:W4:Y:S04]  /*5dbf0*/  LDL.LU R25, [R1+0x3c4] ;  /* 0x0003c40001197983 */ /* 0x000f280000300800 */
[----:B------:R-:W2:Y:S04]  /*5dc00*/  LDL.LU R26, [R1+0x3c8] ;  /* 0x0003c800011a7983 */ /* 0x000ea80000300800 */
[----:B------:R-:W2:Y:S01]  /*5dc10*/  LDL.LU R27, [R1+0x3cc] ;  /* 0x0003cc00011b7983 */ /* 0x000ea20000300800 */
[----:B------:R-:W-:-:S02]  /*5dc20*/  IMAD.MOV.U32 R16, RZ, RZ, R3 ;  /* 0x000000ffff107224 */ /* 0x000fc400078e0003 */
[----:B------:R-:W-:Y:S02]  /*5dc30*/  IMAD.MOV.U32 R17, RZ, RZ, R0 ;  /* 0x000000ffff117224 */ /* 0x000fe400078e0000 */
[----:B------:R-:W-:Y:S02]  /*5dc40*/  IMAD.MOV.U32 R3, RZ, RZ, R8 ;  /* 0x000000ffff037224 */ /* 0x000fe400078e0008 */
[----:B------:R-:W-:Y:S01]  /*5dc50*/  IMAD.MOV.U32 R0, RZ, RZ, R9 ;  /* 0x000000ffff007224 */ /* 0x000fe200078e0009 */
        /* <DEDUP_REMOVED lines=14> */
[----:B------:R1:W-:Y:S04]  /*5dd40*/  STL.64 [R1+0x188], R22 ;  /* 0x0001881601007387 */ /* 0x0003e80000100a00 */
[----:B0-----:R-:W1:Y:S04]  /*5dd50*/  LDL.LU.64 R20, [R1+0x6a78] ;  /* 0x006a780001147983 */ /* 0x001e680000300a00 */
[----:B------:R-:W-:Y:S01]  /*5dd60*/  STL.64 [R1+0x69e8], R8 ;  /* 0x0069e80801007387 */ /* 0x000fe20000100a00 */
[----:B-1----:R-:W-:Y:S03]  /*5dd70*/  HMMA.16816.F32 R20, R12, R20, R4 ;  /* 0x000000140c14723c */ /* 0x002fe60000001804 */
[----:B------:R-:W4:Y:S04]  /*5dd80*/  LDL.LU.64 R6, [R1+0x6a70] ;  /* 0x006a700001067983 */ /* 0x000f280000300a00 */
[----:B------:R-:W4:-:S12]  /*5dd90*/  LDL.LU.64 R4, [R1+0x6a68] ;  /* 0x006a680001047983 */ /* 0x000f180000300a00 */
[----:B------:R0:W-:Y:S04]  /*5dda0*/  STL.64 [R1+0x170], R20 ;  /* 0x0001701401007387 */ /* 0x0001e80000100a00 */
[----:B------:R-:W-:Y:S04]  /*5ddb0*/  STL.64 [R1+0x178], R22 ;  /* 0x0001781601007387 */ /* 0x000fe80000100a00 */
[----:B0-----:R-:W4:Y:S02]  /*5ddc0*/  LDL.LU.64 R20, [R1+0x6a60] ;  /* 0x006a600001147983 */ /* 0x001f240000300a00 */
[----:B----4-:R-:W-:-:S15]  /*5ddd0*/  HMMA.16816.F32 R4, R12, R20, R4 ;  /* 0x000000140c04723c */ /* 0x010fde0000001804 */
[----:B------:R-:W-:-:S04]  /*5dde0*/  NOP ;  /* 0x0000000000007918 */ /* 0x000fc80000000000 */
[----:B------:R-:W-:Y:S04]  /*5ddf0*/  STL.64 [R1+0x160], R4 ;  /* 0x0001600401007387 */ /* 0x000fe80000100a00 */
[----:B------:R0:W-:Y:S04]  /*5de00*/  STL.64 [R1+0x168], R6 ;  /* 0x0001680601007387 */ /* 0x0001e80000100a00 */
[----:B0-----:R-:W4:Y:S04]  /*5de10*/  LDL.LU.64 R6, [R1+0x6a58] ;  /* 0x006a580001067983 */ /* 0x001f280000300a00 */
[----:B------:R-:W4:Y:S04]  /*5de20*/  LDL.LU.64 R4, [R1+0x6a50] ;  /* 0x006a500001047983 */ /* 0x000f280000300a00 */
[----:B------:R0:W-:Y:S04]  /*5de30*/  STL.64 [R1+0x69c8], R20 ;  /* 0x0069c81401007387 */ /* 0x0001e80000100a00 */
[----:B0-----:R-:W2:Y:S04]  /*5de40*/  LDL.64 R20, [R1+0x50] ;  /* 0x0000500001147983 */ /* 0x001ea80000100a00 */
[----:B--2---:R0:W-:Y:S04]  /*5de50*/  STL.64 [R1+0x69e0], R20 ;  /* 0x0069e01401007387 */ /* 0x0041e80000100a00 */
[----:B0-----:R-:W2:Y:S04]  /*5de60*/  LDL.LU R20, [R1+0x380] ;  /* 0x0003800001147983 */ /* 0x001ea80000300800 */
[----:B------:R-:W2:Y:S04]  /*5de70*/  LDL.LU R21, [R1+0x384] ;  /* 0x0003840001157983 */ /* 0x000ea80000300800 */
[----:B------:R-:W2:Y:S04]  /*5de80*/  LDL.LU R22, [R1+0x388] ;  /* 0x0003880001167983 */ /* 0x000ea80000300800 */
        /* <DEDUP_REMOVED lines=8> */
[----:B------:R0:W-:Y:S04]  /*5df10*/  STL.64 [R1+0x150], R4 ;  /* 0x0001500401007387 */ /* 0x0001e80000100a00 */
[----:B------:R-:W-:Y:S04]  /*5df20*/  STL.64 [R1+0x158], R6 ;  /* 0x0001580601007387 */ /* 0x000fe80000100a00 */
[----:B0-----:R-:W4:Y:S02]  /*5df30*/  LDL.LU.64 R4, [R1+0x6a48] ;  /* 0x006a480001047983 */ /* 0x001f240000300a00 */
        /* <DEDUP_REMOVED lines=8> */
[----:B------:R-:W4:Y:S01]  /*5dfc0*/  LDL.LU.64 R4, [R1+0x6a30] ;  /* 0x006a300001047983 */ /* 0x000f220000300a00 */
[----:B------:R-:W-:-:S02]  /*5dfd0*/  IMAD.MOV.U32 R8, RZ, RZ, R3 ;  /* 0x000000ffff087224 */ /* 0x000fc400078e0003 */
[----:B------:R-:W-:Y:S01]  /*5dfe0*/  IMAD.MOV.U32 R9, RZ, RZ, R0 ;  /* 0x000000ffff097224 */ /* 0x000fe200078e0000 */
[----:B----4-:R-:W-:Y:S01]  /*5dff0*/  HMMA.16816.F32 R24, R12, R4, R24 ;  /* 0x000000040c18723c */ /* 0x010fe20000001818 */
[----:B------:R-:W-:Y:S02]  /*5e000*/  IMAD.MOV.U32 R3, RZ, RZ, R4 ;  /* 0x000000ffff037224 */ /* 0x000fe400078e0004 */
[----:B------:R-:W-:-:S15]  /*5e010*/  IMAD.MOV.U32 R0, RZ, RZ, R5 ;  /* 0x000000ffff007224 */ /* 0x000fde00078e0005 */
[----:B------:R-:W-:Y:S01]  /*5e020*/  NOP ;  /* 0x0000000000007918 */ /* 0x000fe20000000000 */
[----:B------:R-:W-:Y:S04]  /*5e030*/  STL.64 [R1+0x130], R24 ;  /* 0x0001301801007387 */ /* 0x000fe80000100a00 */
[----:B------:R0:W-:Y:S04]  /*5e040*/  STL.64 [R1+0x138], R26 ;  /* 0x0001381a01007387 */ /* 0x0001e80000100a00 */
[----:B0-----:R-:W4:Y:S04]  /*5e050*/  LDL.LU R26, [R1+0x6a28] ;  /* 0x006a2800011a7983 */ /* 0x001f280000300800 */
[----:B------:R-:W2:Y:S04]  /*5e060*/  LDL.LU.64 R24, [R1+0x6a20] ;  /* 0x006a200001187983 */ /* 0x000ea80000300a00 */
[----:B------:R-:W2:Y:S04]  /*5e070*/  LDL.LU.64 R6, [R1+0x6a18] ;  /* 0x006a180001067983 */ /* 0x000ea80000300a00 */
[----:B------:R-:W2:Y:S02]  /*5e080*/  LDL.LU.64 R4, [R1+0x6a10] ;  /* 0x006a100001047983 */ /* 0x000ea40000300a00 */
[----:B--2---:R-:W-:Y:S02]  /*5e090*/  HMMA.16816.F32 R12, R12, R24, R4 ;  /* 0x000000180c0c723c */ /* 0x004fe40000001804 */
[----:B------:R-:W2:Y:S04]  /*5e0a0*/  LDL.LU.64 R6, [R1+0x6a08] ;  /* 0x006a080001067983 */ /* 0x000ea80000300a00 */
[----:B------:R-:W2:Y:S04]  /*5e0b0*/  LDL.LU.64 R4, [R1+0x6a00] ;  /* 0x006a000001047983 */ /* 0x000ea80000300a00 */
[----:B----4-:R-:W-:Y:S04]  /*5e0c0*/  STL [R1+0x69a0], R26 ;  /* 0x0069a01a01007387 */ /* 0x010fe80000100800 */
[----:B------:R0:W-:Y:S05]  /*5e0d0*/  STL.64 [R1+0x6998], R24 ;  /* 0x0069981801007387 */ /* 0x0001ea0000100a00 */
[----:B------:R1:W-:Y:S04]  /*5e0e0*/  STL.64 [R1+0xb0], R12 ;  /* 0x0000b00c01007387 */ /* 0x0003e80000100a00 */
[----:B------:R-:W-:Y:S04]  /*5e0f0*/  STL.64 [R1+0xb8], R14 ;  /* 0x0000b80e01007387 */ /* 0x000fe80000100a00 */
[----:B0-----:R-:W4:Y:S04]  /*5e100*/  LDL.LU R24, [R1+0x360] ;  /* 0x0003600001187983 */ /* 0x001f280000300800 */
[----:B------:R-:W4:Y:S04]  /*5e110*/  LDL.LU R25, [R1+0x364] ;  /* 0x0003640001197983 */ /* 0x000f280000300800 */
[----:B------:R-:W4:Y:S04]  /*5e120*/  LDL.LU R26, [R1+0x368] ;  /* 0x00036800011a7983 */ /* 0x000f280000300800 */
[----:B------:R-:W4:Y:S01]  /*5e130*/  LDL.LU R27, [R1+0x36c] ;  /* 0x00036c00011b7983 */ /* 0x000f220000300800 */
[----:B-1----:R-:W-:-:S02]  /*5e140*/  IMAD.MOV.U32 R12, RZ, RZ, R11 ;  /* 0x000000ffff0c7224 */ /* 0x002fc400078e000b */
[----:B------:R-:W-:-:S05]  /*5e150*/  IMAD.MOV.U32 R13, RZ, RZ, R10 ;  /* 0x000000ffff0d7224 */ /* 0x000fca00078e000a */
        /* <DEDUP_REMOVED lines=21> */
[----:B------:R-:W-:Y:S01]  /*5e2b0*/  STL.64 [R1+0x68], R10 ;  /* 0x0000680a01007387 */ /* 0x000fe20000100a00 */
[----:B0-----:R-:W-:Y:S02]  /*5e2c0*/  IMAD.MOV.U32 R9, RZ, RZ, R20 ;  /* 0x000000ffff097224 */ /* 0x001fe400078e0014 */
[----:B------:R-:W-:Y:S02]  /*5e2d0*/  IMAD.MOV.U32 R8, RZ, RZ, R21 ;  /* 0x000000ffff087224 */ /* 0x000fe400078e0015 */
[----:B------:R-:W4:Y:S02]  /*5e2e0*/  LDL.LU.64 R20, [R1+0x69c8] ;  /* 0x0069c80001147983 */ /* 0x000f240000300a00 */
[----:B----4-:R-:W-:Y:S02]  /*5e2f0*/  HMMA.16816.F32 R24, R4, R20, R24 ;  /* 0x000000140418723c */ /* 0x010fe40000001818 */
[----:B------:R0:W-:Y:S02]  /*5e300*/  STL.64 [R1+0x6940], R20 ;  /* 0x0069401401007387 */ /* 0x0001e40000100a00 */
[----:B0-----:R-:W-:-:S15]  /*5e310*/  IMAD.MOV.U32 R21, RZ, RZ, R8 ;  /* 0x000000ffff157224 */ /* 0x001fde00078e0008 */
[----:B------:R0:W-:Y:S04]  /*5e320*/  STL.64 [R1+0x30], R24 ;  /* 0x0000301801007387 */ /* 0x0001e80000100a00 */
[----:B------:R-:W-:Y:S01]  /*5e330*/  STL.64 [R1+0x38], R26 ;  /* 0x0000381a01007387 */ /* 0x000fe20000100a00 */
[----:B------:R-:W-:Y:S02]  /*5e340*/  IMAD.MOV.U32 R20, RZ, RZ, R9 ;  /* 0x000000ffff147224 */ /* 0x000fe400078e0009 */
[----:B0-----:R-:W-:Y:S02]  /*5e350*/  IMAD.MOV.U32 R24, RZ, RZ, R3 ;  /* 0x000000ffff187224 */ /* 0x001fe400078e0003 */
[----:B------:R-:W-:-:S05]  /*5e360*/  IMAD.MOV.U32 R25, RZ, RZ, R0 ;  /* 0x000000ffff197224 */ /* 0x000fca00078e0000 */
[----:B------:R0:W-:Y:S04]  /*5e370*/  STL.64 [R1+0x69b8], R24 ;  /* 0x0069b81801007387 */ /* 0x0001e80000100a00 */
[----:B------:R-:W2:Y:S04]  /*5e380*/  LDL.LU R8, [R1+0x1e0] ;  /* 0x0001e00001087983 */ /* 0x000ea80000300800 */
[----:B------:R-:W2:Y:S04]  /*5e390*/  LDL.LU R9, [R1+0x1e4] ;  /* 0x0001e40001097983 */ /* 0x000ea80000300800 */
[----:B------:R-:W4:Y:S04]  /*5e3a0*/  LDL.LU R10, [R1+0x1e8] ;  /* 0x0001e800010a7983 */ /* 0x000f280000300800 */
[----:B------:R-:W4:Y:S04]  /*5e3b0*/  LDL.LU R11, [R1+0x1ec] ;  /* 0x0001ec00010b7983 */ /* 0x000f280000300800 */
[----:B0-----:R-:W2:Y:S04]  /*5e3c0*/  LDL.LU R24, [R1+0x210] ;  /* 0x0002100001187983 */ /* 0x001ea80000300800 */
[----:B------:R-:W3:Y:S04]  /*5e3d0*/  LDL.LU R25, [R1+0x214] ;  /* 0x0002140001197983 */ /* 0x000ee80000300800 */
[----:B------:R-:W3:Y:S04]  /*5e3e0*/  LDL.LU R26, [R1+0x218] ;  /* 0x00021800011a7983 */ /* 0x000ee80000300800 */
[----:B------:R-:W3:Y:S04]  /*5e3f0*/  LDL.LU R27, [R1+0x21c] ;  /* 0x00021c00011b7983 */ /* 0x000ee80000300800 */
[----:B----4-:R-:W-:Y:S04]  /*5e400*/  STL.64 [R1+0x69b0], R10 ;  /* 0x0069b00a01007387 */ /* 0x010fe80000100a00 */
[----:B--2---:R0:W-:Y:S04]  /*5e410*/  STL.64 [R1+0x69a8], R8 ;  /* 0x0069a80801007387 */ /* 0x0041e80000100a00 */
[----:B0-----:R-:W2:Y:S04]  /*5e420*/  LDL.LU R8, [R1+0x200] ;  /* 0x0002000001087983 */ /* 0x001ea80000300800 */
[----:B------:R-:W2:Y:S04]  /*5e430*/  LDL.LU R9, [R1+0x204] ;  /* 0x0002040001097983 */ /* 0x000ea80000300800 */
[----:B------:R-:W2:Y:S04]  /*5e440*/  LDL.LU R10, [R1+0x208] ;  /* 0x00020800010a7983 */ /* 0x000ea80000300800 */
[----:B------:R-:W2:Y:S04]  /*5e450*/  LDL.LU R11, [R1+0x20c] ;  /* 0x00020c00010b7983 */ /* 0x000ea80000300800 */
[----:B------:R0:W-:Y:S04]  /*5e460*/  STL.64 [R1+0x6958], R20 ;  /* 0x0069581401007387 */ /* 0x0001e80000100a00 */
[----:B0-----:R-:W4:Y:S01]  /*5e470*/  LDL.64 R20, [R1+0x70] ;  /* 0x0000700001147983 */ /* 0x001f220000100a00 */
[----:B---3--:R-:W-:Y:S03]  /*5e480*/  HMMA.16816.F32 R12, R4, R16, R12 ;  /* 0x00000010040c723c */ /* 0x008fe6000000180c */
[----:B----4-:R0:W-:Y:S04]  /*5e490*/  STL.64 [R1+0x6970], R20 ;  /* 0x0069701401007387 */ /* 0x0101e80000100a00 */
[----:B0-----:R-:W3:-:S12]  /*5e4a0*/  LDL.64 R20, [R1+0x80] ;  /* 0x0000800001147983 */ /* 0x001ed80000100a00 */
[----:B------:R0:W-:Y:S04]  /*5e4b0*/  STL.64 [R1+0x120], R12 ;  /* 0x0001200c01007387 */ /* 0x0001e80000100a00 */
[----:B------:R-:W-:Y:S04]  /*5e4c0*/  STL.64 [R1+0x128], R14 ;  /* 0x0001280e01007387 */ /* 0x000fe80000100a00 */
[----:B0-----:R-:W4:Y:S04]  /*5e4d0*/  LDL.LU.64 R12, [R1+0x69c0] ;  /* 0x0069c000010c7983 */ /* 0x001f280000300a00 */
[----:B------:R0:W-:Y:S04]  /*5e4e0*/  STL.64 [R1+0x6938], R16 ;  /* 0x0069381001007387 */ /* 0x0001e80000100a00 */
[----:B0-----:R-:W2:Y:S04]  /*5e4f0*/  LDL.LU R16, [R1+0x110] ;  /* 0x0001100001107983 */ /* 0x001ea80000300800 */
        /* <DEDUP_REMOVED lines=22> */
[----:B------:R0:W-:Y:S04]  /*5e660*/  STL.64 [R1+0x2b0], R24 ;  /* 0x0002b01801007387 */ /* 0x0001e80000100a00 */
[----:B------:R1:W-:Y:S04]  /*5e670*/  STL.64 [R1+0x2b8], R26 ;  /* 0x0002b81a01007387 */ /* 0x0003e80000100a00 */
[----:B0-----:R-:W1:Y:S02]  /*5e680*/  LDL.LU.64 R24, [R1+0x69b8] ;  /* 0x0069b80001187983 */ /* 0x001e640000300a00 */
[----:B-1----:R-:W-:Y:S02]  /*5e690*/  HMMA.16816.F32 R24, R4, R24, R8 ;  /* 0x000000180418723c */ /* 0x002fe40000001808 */
[----:B------:R-:W4:Y:S04]  /*5e6a0*/  LDL.LU.64 R10, [R1+0x69b0] ;  /* 0x0069b000010a7983 */ /* 0x000f280000300a00 */
[----:B------:R-:W4:-:S13]  /*5e6b0*/  LDL.LU.64 R8, [R1+0x69a8] ;  /* 0x0069a80001087983 */ /* 0x000f1a0000300a00 */
[----:B------:R-:W-:Y:S04]  /*5e6c0*/  STL.64 [R1+0x3e0], R24 ;  /* 0x0003e01801007387 */ /* 0x000fe80000100a00 */
[----:B------:R0:W-:Y:S04]  /*5e6d0*/  STL.64 [R1+0x3e8], R26 ;  /* 0x0003e81a01007387 */ /* 0x0001e80000100a00 */
[----:B0-----:R-:W2:Y:S04]  /*5e6e0*/  LDL.LU R26, [R1+0x69a0] ;  /* 0x0069a000011a7983 */ /* 0x001ea80000300800 */
[----:B------:R-:W4:Y:S02]  /*5e6f0*/  LDL.LU.64 R24, [R1+0x6998] ;  /* 0x0069980001187983 */ /* 0x000f240000300a00 */
[----:B----4-:R-:W-:Y:S02]  /*5e700*/  HMMA.16816.F32 R4, R4, R24, R8 ;  /* 0x000000180404723c */ /* 0x010fe40000001808 */
[----:B------:R-:W2:Y:S04]  /*5e710*/  LDL.LU.64 R10, [R1+0x6990] ;  /* 0x00699000010a7983 */ /* 0x000ea80000300a00 */
[----:B------:R-:W2:Y:S01]  /*5e720*/  LDL.LU.64 R8, [R1+0x6988] ;  /* 0x0069880001087983 */ /* 0x000ea20000300a00 */
[----:B---3--:R-:W-:-:S02]  /*5e730*/  IMAD.MOV.U32 R3, RZ, RZ, R20 ;  /* 0x000000ffff037224 */ /* 0x008fc400078e0014 */
[----:B------:R-:W-:-:S10]  /*5e740*/  IMAD.MOV.U32 R0, RZ, RZ, R21 ;  /* 0x000000ffff007224 */ /* 0x000fd400078e0015 */
[----:B------:R0:W-:Y:S04]  /*5e750*/  STL.64 [R1+0x3d0], R4 ;  /* 0x0003d00401007387 */ /* 0x0001e80000100a00 */
[----:B------:R1:W-:Y:S04]  /*5e760*/  STL.64 [R1+0x3d8], R6 ;  /* 0x0003d80601007387 */ /* 0x0003e80000100a00 */
[----:B0-----:R-:W3:Y:S04]  /*5e770*/  LDL.LU R4, [R1+0x1f0] ;  /* 0x0001f00001047983 */ /* 0x001ee80000300800 */
[----:B------:R-:W3:Y:S04]  /*5e780*/  LDL.LU R5, [R1+0x1f4] ;  /* 0x0001f40001057983 */ /* 0x000ee80000300800 */
[----:B-1----:R-:W3:Y:S04]  /*5e790*/  LDL.LU R6, [R1+0x1f8] ;  /* 0x0001f80001067983 */ /* 0x002ee80000300800 */
[----:B------:R-:W3:Y:S01]  /*5e7a0*/  LDL.LU R7, [R1+0x1fc] ;  /* 0x0001fc0001077983 */ /* 0x000ee20000300800 */
[----:B--2---:R-:W-:-:S15]  /*5e7b0*/  HMMA.16816.F32 R16, R8, R20, R16 ;  /* 0x000000140810723c */ /* 0x004fde0000001810 */
[----:B------:R-:W-:-:S04]  /*5e7c0*/  NOP ;  /* 0x0000000000007918 */ /* 0x000fc80000000000 */
[----:B------:R-:W-:Y:S04]  /*5e7d0*/  STL.64 [R1+0x4e0], R16 ;  /* 0x0004e01001007387 */ /* 0x000fe80000100a00 */
[----:B------:R0:W-:Y:S04]  /*5e7e0*/  STL.64 [R1+0x4e8], R18 ;  /* 0x0004e81201007387 */ /* 0x0001e80000100a00 */
[----:B0-----:R-:W2:Y:S04]  /*5e7f0*/  LDL.LU.64 R18, [R1+0x6980] ;  /* 0x0069800001127983 */ /* 0x001ea80000300a00 */
[----:B------:R-:W2:Y:S04]  /*5e800*/  LDL.LU.64 R16, [R1+0x6978] ;  /* 0x0069780001107983 */ /* 0x000ea80000300a00 */
        /* <DEDUP_REMOVED lines=13> */
[----:B------:R0:W-:Y:S04]  /*5e8e0*/  STL.64 [R1+0x4c0], R20 ;  /* 0x0004c01401007387 */ /* 0x0001e80000100a00 */
[----:B------:R2:W-:Y:S04]  /*5e8f0*/  STL.64 [R1+0x4c8], R22 ;  /* 0x0004c81601007387 */ /* 0x0005e80000100a00 */
[----:B0-----:R-:W2:Y:S02]  /*5e900*/  LDL.LU.64 R20, [R1+0x6940] ;  /* 0x0069400001147983 */ /* 0x001ea40000300a00 */
[----:B--2---:R-:W-:Y:S02]  /*5e910*/  HMMA.16816.F32 R20, R8, R20, R16 ;  /* 0x000000140814723c */ /* 0x004fe40000001810 */
[----:B------:R-:W3:-:S15]  /*5e920*/  LDL.LU.64 R16, [R1+0x6938] ;  /* 0x0069380001107983 */ /* 0x000ede0000300a00 */
        /* <DEDUP_REMOVED lines=10> */
[----:B---3--:R-:W-:Y:S03]  /*5e9d0*/  HMMA.16816.F32 R16, R8, R16, R4 ;  /* 0x000000100810723c */ /* 0x008fe60000001804 */
[----:B------:R-:W3:-:S15]  /*5e9e0*/  LDL.LU R4, [R1+0xaa0] ;  /* 0x000aa00001047983 */ /* 0x000ede0000300800 */
[----:B------:R-:W-:Y:S01]  /*5e9f0*/  NOP ;  /* 0x0000000000007918 */ /* 0x000fe20000000000 */
[----:B------:R-:W-:Y:S04]  /*5ea00*/  STL.64 [R1+0x4a0], R16 ;  /* 0x0004a01001007387 */ /* 0x000fe80000100a00 */
[----:B------:R-:W-:Y:S04]  /*5ea10*/  STL.64 [R1+0x4a8], R18 ;  /* 0x0004a81201007387 */ /* 0x000fe80000100a00 */
[----:B------:R-:W0:Y:S04]  /*5ea20*/  LDSM.16.MT88.4 R16, [R29+UR5+0x8380] ;  /* 0x008380051d10783b */ /* 0x000e280008004200 */
[----:B------:R-:W3:Y:S04]  /*5ea30*/  LDL.LU R5, [R1+0xaa4] ;  /* 0x000aa40001057983 */ /* 0x000ee80000300800 */
[----:B------:R-:W3:Y:S04]  /*5ea40*/  LDL.LU R6, [R1+0xaa8] ;  /* 0x000aa80001067983 */ /* 0x000ee80000300800 */
[----:B------:R-:W3:Y:S01]  /*5ea50*/  LDL.LU R7, [R1+0xaac] ;  /* 0x000aac0001077983 */ /* 0x000ee20000300800 */
[C---:B--2---:R-:W-:Y:S03]  /*5ea60*/  HMMA.16816.F32 R20, R8.reuse, R12, R20 ;  /* 0x0000000c0814723c */ /* 0x044fe60000001814 */
[----:B------:R-:W1:Y:S04]  /*5ea70*/  LDSM.16.MT88.4 R12, [R2+UR5+0x8000] ;  /* 0x00800005020c783b */ /* 0x000e680008004200 */
[----:B0-----:R-:W-:Y:S04]  /*5ea80*/  STL.64 [R1+0x68a0], R18 ;  /* 0x0068a01201007387 */ /* 0x001fe80000100a00 */
[----:B------:R0:W-:Y:S04]  /*5ea90*/  STL.64 [R1+0x6898], R16 ;  /* 0x0068981001007387 */ /* 0x0001e80000100a00 */
[----:B0-----:R-:W3:Y:S04]  /*5eaa0*/  LDL.64 R16, [R1] ;  /* 0x0000000001107983 */ /* 0x001ee80000100a00 */
[----:B------:R-:W-:Y:S04]  /*5eab0*/  STL [R1+0x6698], R29 ;  /* 0x0066981d01007387 */ /* 0x000fe80000100800 */
[----:B-1----:R-:W-:Y:S04]  /*5eac0*/  STL.64 [R1+0x6808], R14 ;  /* 0x0068080e01007387 */ /* 0x002fe80000100a00 */
[----:B------:R-:W-:Y:S04]  /*5ead0*/  STL.64 [R1+0x490], R20 ;  /* 0x0004901401007387 */ /* 0x000fe80000100a00 */
[----:B------:R-:W-:Y:S04]  /*5eae0*/  STL.64 [R1+0x498], R22 ;  /* 0x0004981601007387 */ /* 0x000fe80000100a00 */
[----:B------:R0:W-:Y:S04]  /*5eaf0*/  STL.64 [R1+0x6800], R12 ;  /* 0x0068000c01007387 */ /* 0x0001e80000100a00 */
[----:B0-----:R-:W2:Y:S04]  /*5eb00*/  LDL.LU R12, [R1+0xa80] ;  /* 0x000a8000010c7983 */ /* 0x001ea80000300800 */
[----:B------:R-:W2:Y:S04]  /*5eb10*/  LDL.LU R13, [R1+0xa84] ;  /* 0x000a8400010d7983 */ /* 0x000ea80000300800 */
[----:B------:R-:W4:Y:S04]  /*5eb20*/  LDL.LU R14, [R1+0xa88] ;  /* 0x000a8800010e7983 */ /* 0x000f280000300800 */
[----:B------:R-:W4:Y:S04]  /*5eb30*/  LDL.LU R15, [R1+0xa8c] ;  /* 0x000a8c00010f7983 */ /* 0x000f280000300800 */
[----:B----4-:R-:W-:Y:S04]  /*5eb40*/  STL.64 [R1+0x68b0], R14 ;  /* 0x0068b00e01007387 */ /* 0x010fe80000100a00 */
[----:B--2---:R0:W-:Y:S04]  /*5eb50*/  STL.64 [R1+0x68a8], R12 ;  /* 0x0068a80c01007387 */ /* 0x0041e80000100a00 */
[----:B0-----:R-:W2:Y:S04]  /*5eb60*/  LDL.64 R12, [R1+0x10] ;  /* 0x00001000010c7983 */ /* 0x001ea80000100a00 */
[----:B--2---:R0:W-:Y:S04]  /*5eb70*/  STL.64 [R1+0x68c0], R12 ;  /* 0x0068c00c01007387 */ /* 0x0041e80000100a00 */
[----:B0-----:R-:W2:Y:S04]  /*5eb80*/  LDL.64 R12, [R1+0x20] ;  /* 0x00002000010c7983 */ /* 0x001ea80000100a00 */
[----:B--2---:R0:W-:Y:S04]  /*5eb90*/  STL.64 [R1+0x68c8], R12 ;  /* 0x0068c80c01007387 */ /* 0x0041e80000100a00 */
[----:B0-----:R-:W2:Y:S01]  /*5eba0*/  LDL.64 R12, [R1+0x40] ;  /* 0x00004000010c7983 */ /* 0x001ea20000100a00 */
[----:B---3--:R-:W-:Y:S03]  /*5ebb0*/  HMMA.16816.F32 R4, R8, R16, R4 ;  /* 0x000000100804723c */ /* 0x008fe60000001804 */
[----:B--2---:R0:W-:Y:S04]  /*5ebc0*/  STL.64 [R1+0x68e0], R12 ;  /* 0x0068e00c01007387 */ /* 0x0041e80000100a00 */
[----:B0-----:R-:W2:Y:S04]  /*5ebd0*/  LDL.LU R12, [R1+0xc30] ;  /* 0x000c3000010c7983 */ /* 0x001ea80000300800 */
[----:B------:R-:W2:Y:S04]  /*5ebe0*/  LDL.LU R13, [R1+0xc34] ;  /* 0x000c3400010d7983 */ /* 0x000ea80000300800 */
[----:B------:R-:W3:Y:S04]  /*5ebf0*/  LDL.LU R14, [R1+0xc38] ;  /* 0x000c3800010e7983 */ /* 0x000ee80000300800 */
[----:B------:R-:W3:Y:S04]  /*5ec00*/  LDL.LU R15, [R1+0xc3c] ;  /* 0x000c3c00010f7983 */ /* 0x000ee80000300800 */
[----:B---3--:R-:W-:Y:S04]  /*5ec10*/  STL.64 [R1+0x68f0], R14 ;  /* 0x0068f00e01007387 */ /* 0x008fe80000100a00 */
[----:B--2---:R0:W-:Y:S02]  /*5ec20*/  STL.64 [R1+0x68e8], R12 ;  /* 0x0068e80c01007387 */ /* 0x0041e40000100a00 */
[----:B0-----:R-:W-:-:S02]  /*5ec30*/  IMAD.MOV.U32 R12, RZ, RZ, R27 ;  /* 0x000000ffff0c7224 */ /* 0x001fc400078e001b */
[----:B------:R-:W-:Y:S01]  /*5ec40*/  IMAD.MOV.U32 R13, RZ, RZ, R28 ;  /* 0x000000ffff0d7224 */ /* 0x000fe200078e001c */
[----:B------:R-:W2:Y:S04]  /*5ec50*/  LDL.LU R27, [R1+0x6930] ;  /* 0x00693000011b7983 */ /* 0x000ea80000300800 */
[----:B------:R-:W-:Y:S04]  /*5ec60*/  STL.64 [R1+0x6908], R12 ;  /* 0x0069080c01007387 */ /* 0x000fe80000100a00 */
[----:B------:R-:W3:Y:S04]  /*5ec70*/  LDL.LU R20, [R1+0xa90] ;  /* 0x000a900001147983 */ /* 0x000ee80000300800 */
[----:B------:R-:W-:Y:S04]  /*5ec80*/  STL.64 [R1+0x480], R4 ;  /* 0x0004800401007387 */ /* 0x000fe80000100a00 */
[----:B------:R-:W-:Y:S04]  /*5ec90*/  STL.64 [R1+0x488], R6 ;  /* 0x0004880601007387 */ /* 0x000fe80000100a00 */
[----:B------:R-:W3:Y:S04]  /*5eca0*/  LDL.LU R21, [R1+0xa94] ;  /* 0x000a940001157983 */ /* 0x000ee80000300800 */
[----:B------:R-:W3:Y:S04]  /*5ecb0*/  LDL.LU R22, [R1+0xa98] ;  /* 0x000a980001167983 */ /* 0x000ee80000300800 */
[----:B------:R-:W3:Y:S04]  /*5ecc0*/  LDL.LU R23, [R1+0xa9c] ;  /* 0x000a9c0001177983 */ /* 0x000ee80000300800 */
[----:B------:R0:W-:Y:S04]  /*5ecd0*/  STL.64 [R1+0x68b8], R16 ;  /* 0x0068b81001007387 */ /* 0x0001e80000100a00 */
[----:B------:R-:W1:Y:S04]  /*5ece0*/  LDSM.16.MT88.4 R4, [R2+UR5+0x8080] ;  /* 0x008080050204783b */ /* 0x000e680008004200 */
        /* <DEDUP_REMOVED lines=15> */
[----:B------:R-:W4:Y:S01]  /*5ede0*/  LDL.LU R19, [R1+0xc4c] ;  /* 0x000c4c0001137983 */ /* 0x000f220000300800 */
[----:B---3--:R-:W-:Y:S03]  /*5edf0*/  HMMA.16816.F32 R8, R8, R24, R20 ;  /* 0x000000180808723c */ /* 0x008fe60000001814 */
[----:B----4-:R-:W-:Y:S04]  /*5ee00*/  STL.64 [R1+0x6918], R18 ;  /* 0x0069181201007387 */ /* 0x010fe80000100a00 */
[----:B--2---:R0:W-:Y:S04]  /*5ee10*/  STL.64 [R1+0x6910], R16 ;  /* 0x0069101001007387 */ /* 0x0041e80000100a00 */
[----:B0-----:R-:W2:Y:S04]  /*5ee20*/  LDL.LU R16, [R1+0xc50] ;  /* 0x000c500001107983 */ /* 0x001ea80000300800 */
[----:B------:R-:W2:Y:S04]  /*5ee30*/  LDL.LU R17, [R1+0xc54] ;  /* 0x000c540001117983 */ /* 0x000ea80000300800 */
[----:B------:R-:W2:Y:S04]  /*5ee40*/  LDL.LU R18, [R1+0xc58] ;  /* 0x000c580001127983 */ /* 0x000ea80000300800 */
[----:B------:R-:W2:Y:S04]  /*5ee50*/  LDL.LU R19, [R1+0xc5c] ;  /* 0x000c5c0001137983 */ /* 0x000ea80000300800 */
[----:B-1----:R-:W-:Y:S04]  /*5ee60*/  STL.64 [R1+0x6798], R6 ;  /* 0x0067980601007387 */ /* 0x002fe80000100a00 */
[----:B------:R0:W-:Y:S04]  /*5ee70*/  STL.64 [R1+0x6790], R4 ;  /* 0x0067900401007387 */ /* 0x0001e80000100a00 */
[----:B0-----:R-:W3:Y:S04]  /*5ee80*/  LDL.LU R4, [R1+0xc10] ;  /* 0x000c100001047983 */ /* 0x001ee80000300800 */
[----:B------:R-:W3:Y:S04]  /*5ee90*/  LDL.LU R5, [R1+0xc14] ;  /* 0x000c140001057983 */ /* 0x000ee80000300800 */
[----:B------:R-:W3:Y:S04]  /*5eea0*/  LDL.LU R6, [R1+0xc18] ;  /* 0x000c180001067983 */ /* 0x000ee80000300800 */
[----:B------:R-:W3:Y:S04]  /*5eeb0*/  LDL.LU R7, [R1+0xc1c] ;  /* 0x000c1c0001077983 */ /* 0x000ee80000300800 */
[----:B------:R-:W2:Y:S04]  /*5eec0*/  LDL.LU.64 R22, [R1+0x6928] ;  /* 0x0069280001167983 */ /* 0x000ea80000300a00 */
[----:B------:R-:W2:Y:S04]  /*5eed0*/  LDL.LU.64 R20, [R1+0x6920] ;  /* 0x0069200001147983 */ /* 0x000ea80000300a00 */
[----:B------:R-:W-:Y:S04]  /*5eee0*/  STL.64 [R1+0x3c0], R8 ;  /* 0x0003c00801007387 */ /* 0x000fe80000100a00 */
[----:B------:R-:W-:Y:S04]  /*5eef0*/  STL.64 [R1+0x3c8], R10 ;  /* 0x0003c80a01007387 */ /* 0x000fe80000100a00 */
[----:B------:R-:W0:Y:S01]  /*5ef00*/  LDSM.16.MT88.4 R8, [R2+UR5+0x8100] ;  /* 0x008100050208783b */ /* 0x000e220008004200 */
[----:B------:R-:W-:-:S02]  /*5ef10*/  IMAD.MOV.U32 R12, RZ, RZ, R3 ;  /* 0x000000ffff0c7224 */ /* 0x000fc400078e0003 */
[----:B------:R-:W-:Y:S01]  /*5ef20*/  IMAD.MOV.U32 R13, RZ, RZ, R0 ;  /* 0x000000ffff0d7224 */ /* 0x000fe200078e0000 */
[----:B0-----:R-:W-:Y:S04]  /*5ef30*/  STL.64 [R1+0x6718], R10 ;  /* 0x0067180a01007387 */ /* 0x001fe80000100a00 */
[----:B------:R0:W-:Y:S04]  /*5ef40*/  STL.64 [R1+0x6710], R8 ;  /* 0x0067100801007387 */ /* 0x0001e80000100a00 */
[----:B0-----:R-:W4:Y:S01]  /*5ef50*/  LDL.64 R8, [R1+0x50] ;  /* 0x0000500001087983 */ /* 0x001f220000100a00 */
        /* <DEDUP_REMOVED lines=9> */
[----:B------:R-:W-:Y:S04]  /*5eff0*/  STL.64 [R1+0x3a0], R12 ;  /* 0x0003a00c01007387 */ /* 0x000fe80000100a00 */
[----:B------:R0:W-:Y:S04]  /*5f000*/  STL.64 [R1+0x3a8], R14 ;  /* 0x0003a80e01007387 */ /* 0x0001e80000100a00 */
[----:B0-----:R-:W4:Y:S04]  /*5f010*/  LDL.LU.64 R14, [R1+0x68f0] ;  /* 0x0068f000010e7983 */ /* 0x001f280000300a00 */
[----:B------:R-:W4:Y:S02]  /*5f020*/  LDL.LU.64 R12, [R1+0x68e8] ;  /* 0x0068e800010c7983 */ /* 0x000f240000300a00 */
[----:B----4-:R-:W-:-:S15]  /*5f030*/  HMMA.16816.F32 R12, R20, R8, R12 ;  /* 0x00000008140c723c */ /* 0x010fde000000180c */
[----:B------:R-:W-:-:S04]  /*5f040*/  NOP ;  /* 0x0000000000007918 */ /* 0x000fc80000000000 */
[----:B------:R0:W-:Y:S04]  /*5f050*/  STL.64 [R1+0x390], R12 ;  /* 0x0003900c01007387 */ /* 0x0001e80000100a00 */
[----:B------:R-:W-:Y:S04]  /*5f060*/  STL.64 [R1+0x398], R14 ;  /* 0x0003980e01007387 */ /* 0x000fe80000100a00 */
[----:B0-----:R-:W2:Y:S04]  /*5f070*/  LDL.LU.64 R12, [R1+0x68e0] ;  /* 0x0068e000010c7983 */ /* 0x001ea80000300a00 */
[----:B------:R0:W-:Y:S04]  /*5f080*/  STL.64 [R1+0x6878], R8 ;  /* 0x0068780801007387 */ /* 0x0001e80000100a00 */
        /* <DEDUP_REMOVED lines=12> */
[----:B------:R-:W3:Y:S02]  /*5f150*/  LDL.LU.64 R12, [R1+0x68c8] ;  /* 0x0068c800010c7983 */ /* 0x000ee40000300a00 */
[----:B---3--:R-:W-:Y:S01]  /*5f160*/  HMMA.16816.F32 R4, R20, R12, R4 ;  /* 0x0000000c1404723c */ /* 0x008fe20000001804 */
[----:B------:R-:W-:-:S15]  /*5f170*/  IMAD.MOV.U32 R3, RZ, RZ, R13 ;  /* 0x000000ffff037224 */ /* 0x000fde00078e000d */
[----:B------:R-:W-:-:S03]  /*5f180*/  NOP ;  /* 0x0000000000007918 */ /* 0x000fc60000000000 */
[----:B------:R0:W-:Y:S04]  /*5f190*/  STL.64 [R1+0x370], R4 ;  /* 0x0003700401007387 */ /* 0x0001e80000100a00 */
[----:B------:R1:W-:Y:S01]  /*5f1a0*/  STL.64 [R1+0x378], R6 ;  /* 0x0003780601007387 */ /* 0x0003e20000100a00 */
[----:B0-----:R-:W-:-:S03]  /*5f1b0*/  IMAD.MOV.U32 R4, RZ, RZ, R12 ;  /* 0x000000ffff047224 */ /* 0x001fc600078e000c */
[----:B------:R-:W2:Y:S02]  /*5f1c0*/  LDL.LU.64 R12, [R1+0x68c0] ;  /* 0x0068c000010c7983 */ /* 0x000ea40000300a00 */
[----:B--2---:R-:W-:Y:S01]  /*5f1d0*/  HMMA.16816.F32 R16, R20, R12, R16 ;  /* 0x0000000c1410723c */ /* 0x004fe20000001810 */
[----:B-1----:R-:W-:Y:S02]  /*5f1e0*/  IMAD.MOV.U32 R6, RZ, RZ, R12 ;  /* 0x000000ffff067224 */ /* 0x002fe400078e000c */
[----:B------:R-:W-:-:S15]  /*5f1f0*/  IMAD.MOV.U32 R5, RZ, RZ, R13 ;  /* 0x000000ffff057224 */ /* 0x000fde00078e000d */
[----:B------:R-:W-:Y:S01]  /*5f200*/  NOP ;  /* 0x0000000000007918 */ /* 0x000fe20000000000 */
[----:B------:R0:W-:Y:S04]  /*5f210*/  STL.64 [R1+0x360], R16 ;  /* 0x0003601001007387 */ /* 0x0001e80000100a00 */
[----:B------:R1:W-:Y:S04]  /*5f220*/  STL.64 [R1+0x368], R18 ;  /* 0x0003681201007387 */ /* 0x0003e80000100a00 */
[----:B0-----:R-:W4:Y:S04]  /*5f230*/  LDL.LU.64 R16, [R1+0x68b8] ;  /* 0x0068b80001107983 */ /* 0x001f280000300a00 */
[----:B------:R-:W2:Y:S04]  /*5f240*/  LDL.LU.64 R14, [R1+0x68b0] ;  /* 0x0068b000010e7983 */ /* 0x000ea80000300a00 */
[----:B------:R-:W2:Y:S01]  /*5f250*/  LDL.LU.64 R12, [R1+0x68a8] ;  /* 0x0068a800010c7983 */ /* 0x000ea20000300a00 */
[C---:B----4-:R-:W-:Y:S08]  /*5f260*/  HMMA.16816.F32 R8, R20.reuse, R16, R8 ;  /* 0x000000101408723c */ /* 0x050ff00000001808 */
[----:B--2---:R-:W-:Y:S01]  /*5f270*/  HMMA.16816.F32 R12, R20, R24, R12 ;  /* 0x00000018140c723c */ /* 0x004fe2000000180c */
[----:B------:R-:W-:-:S10]  /*5f280*/  IMAD.MOV.U32 R7, RZ, RZ, R17 ;  /* 0x000000ffff077224 */ /* 0x000fd400078e0011 */
[----:B------:R0:W-:Y:S04]  /*5f290*/  STL.64 [R1+0x350], R8 ;  /* 0x0003500801007387 */ /* 0x0001e80000100a00 */
[----:B------:R-:W-:Y:S04]  /*5f2a0*/  STL.64 [R1+0x358], R10 ;  /* 0x0003580a01007387 */ /* 0x000fe80000100a00 */
[----:B-1----:R-:W2:Y:S01]  /*5f2b0*/  LDL.LU.64 R18, [R1+0x68a0] ;  /* 0x0068a00001127983 */ /* 0x002ea20000300a00 */
[----:B0-----:R-:W-:-:S03]  /*5f2c0*/  IMAD.MOV.U32 R8, RZ, RZ, R16 ;  /* 0x000000ffff087224 */ /* 0x001fc600078e0010 */
[----:B------:R-:W2:Y:S04]  /*5f2d0*/  LDL.LU.64 R16, [R1+0x6898] ;  /* 0x0068980001107983 */ /* 0x000ea80000300a00 */
[----:B------:R-:W-:Y:S04]  /*5f2e0*/  STL.64 [R1+0x6818], R26 ;  /* 0x0068181a01007387 */ /* 0x000fe80000100a00 */
[----:B------:R-:W-:Y:S04]  /*5f2f0*/  STL.64 [R1+0x6810], R24 ;  /* 0x0068101801007387 */ /* 0x000fe80000100a00 */
[----:B------:R0:W-:Y:S04]  /*5f300*/  STL.64 [R1+0x2a0], R12 ;  /* 0x0002a00c01007387 */ /* 0x0001e80000100a00 */
[----:B------:R1:W-:Y:S04]  /*5f310*/  STL.64 [R1+0x2a8], R14 ;  /* 0x0002a80e01007387 */ /* 0x0003e80000100a00 */
[----:B0-----:R-:W3:Y:S04]  /*5f320*/  LDL.LU R12, [R1+0x8a0] ;  /* 0x0008a000010c7983 */ /* 0x001ee80000300800 */
[----:B------:R-:W3:Y:S04]  /*5f330*/  LDL.LU R13, [R1+0x8a4] ;  /* 0x0008a400010d7983 */ /* 0x000ee80000300800 */
[----:B-1----:R-:W4:Y:S04]  /*5f340*/  LDL.LU R14, [R1+0x8a8] ;  /* 0x0008a800010e7983 */ /* 0x002f280000300800 */
[----:B------:R-:W4:Y:S01]  /*5f350*/  LDL.LU R15, [R1+0x8ac] ;  /* 0x0008ac00010f7983 */ /* 0x000f220000300800 */
[----:B------:R-:W-:-:S02]  /*5f360*/  IMAD.MOV.U32 R24, RZ, RZ, R8 ;  /* 0x000000ffff187224 */ /* 0x000fc400078e0008 */
[----:B------:R-:W-:Y:S01]  /*5f370*/  IMAD.MOV.U32 R25, RZ, RZ, R7 ;  /* 0x000000ffff197224 */ /* 0x000fe200078e0007 */
[----:B----4-:R-:W-:Y:S04]  /*5f380*/  STL.64 [R1+0x6828], R14 ;  /* 0x0068280e01007387 */ /* 0x010fe80000100a00 */
[----:B---3--:R-:W-:Y:S04]  /*5f390*/  STL.64 [R1+0x6820], R12 ;  /* 0x0068200c01007387 */ /* 0x008fe80000100a00 */
[----:B------:R0:W-:Y:S02]  /*5f3a0*/  STL.64 [R1+0x6830], R24 ;  /* 0x0068301801007387 */ /* 0x0001e40000100a00 */
[----:B0-----:R-:W-:-:S02]  /*5f3b0*/  IMAD.MOV.U32 R24, RZ, RZ, R6 ;  /* 0x000000ffff187224 */ /* 0x001fc400078e0006 */
[----:B------:R-:W-:-:S05]  /*5f3c0*/  IMAD.MOV.U32 R25, RZ, RZ, R5 ;  /* 0x000000ffff197224 */ /* 0x000fca00078e0005 */
[----:B------:R0:W-:Y:S04]  /*5f3d0*/  STL.64 [R1+0x6848], R24 ;  /* 0x0068481801007387 */ /* 0x0001e80000100a00 */
[----:B------:R-:W3:Y:S04]  /*5f3e0*/  LDL.LU R12, [R1+0xa10] ;  /* 0x000a1000010c7983 */ /* 0x000ee80000300800 */
[----:B------:R-:W3:Y:S04]  /*5f3f0*/  LDL.LU R13, [R1+0xa14] ;  /* 0x000a1400010d7983 */ /* 0x000ee80000300800 */
[----:B------:R-:W4:Y:S04]  /*5f400*/  LDL.LU R14, [R1+0xa18] ;  /* 0x000a1800010e7983 */ /* 0x000f280000300800 */
[----:B------:R-:W4:Y:S04]  /*5f410*/  LDL.LU R15, [R1+0xa1c] ;  /* 0x000a1c00010f7983 */ /* 0x000f280000300800 */
[----:B------:R-:W2:Y:S01]  /*5f420*/  LDL.64 R8, [R1+0x70] ;  /* 0x0000700001087983 */ /* 0x000ea20000100a00 */
[----:B0-----:R-:W-:-:S02]  /*5f430*/  IMAD.MOV.U32 R24, RZ, RZ, R4 ;  /* 0x000000ffff187224 */ /* 0x001fc400078e0004 */
[----:B------:R-:W-:Y:S01]  /*5f440*/  IMAD.MOV.U32 R25, RZ, RZ, R3 ;  /* 0x000000ffff197224 */ /* 0x000fe200078e0003 */
[----:B--2---:R-:W-:Y:S04]  /*5f450*/  STL.64 [R1+0x6890], R8 ;  /* 0x0068900801007387 */ /* 0x004fe80000100a00 */
[----:B------:R-:W-:Y:S04]  /*5f460*/  STL.64 [R1+0x6860], R24 ;  /* 0x0068601801007387 */ /* 0x000fe80000100a00 */
[----:B----4-:R-:W-:Y:S04]  /*5f470*/  STL.64 [R1+0x6840], R14 ;  /* 0x0068400e01007387 */ /* 0x010fe80000100a00 */
[----:B---3--:R0:W-:Y:S04]  /*5f480*/  STL.64 [R1+0x6838], R12 ;  /* 0x0068380c01007387 */ /* 0x0081e80000100a00 */
[----:B0-----:R-:W2:Y:S04]  /*5f490*/  LDL.LU R12, [R1+0xa20] ;  /* 0x000a2000010c7983 */ /* 0x001ea80000300800 */
[----:B------:R-:W2:Y:S04]  /*5f4a0*/  LDL.LU R13, [R1+0xa24] ;  /* 0x000a2400010d7983 */ /* 0x000ea80000300800 */
[----:B------:R-:W3:Y:S04]  /*5f4b0*/  LDL.LU R14, [R1+0xa28] ;  /* 0x000a2800010e7983 */ /* 0x000ee80000300800 */
[----:B------:R-:W3:Y:S04]  /*5f4c0*/  LDL.LU R15, [R1+0xa2c] ;  /* 0x000a2c00010f7983 */ /* 0x000ee80000300800 */
[----:B------:R-:W4:Y:S04]  /*5f4d0*/  LDL.LU R8, [R1+0xa70] ;  /* 0x000a700001087983 */ /* 0x000f280000300800 */
        /* <DEDUP_REMOVED lines=19> */
[----:B---3--:R-:W-:Y:S04]  /*5f610*/  STL.64 [R1+0x6858], R14 ;  /* 0x0068580e01007387 */ /* 0x008fe80000100a00 */
[----:B------:R0:W-:Y:S04]  /*5f620*/  STL.64 [R1+0x6850], R12 ;  /* 0x0068500c01007387 */ /* 0x0001e80000100a00 */
[----:B0-----:R-:W3:Y:S04]  /*5f630*/  LDL.LU R12, [R1+0xa30] ;  /* 0x000a3000010c7983 */ /* 0x001ee80000300800 */
[----:B------:R-:W3:Y:S04]  /*5f640*/  LDL.LU R13, [R1+0xa34] ;  /* 0x000a3400010d7983 */ /* 0x000ee80000300800 */
[----:B------:R-:W3:Y:S04]  /*5f650*/  LDL.LU R14, [R1+0xa38] ;  /* 0x000a3800010e7983 */ /* 0x000ee80000300800 */
[----:B------:R-:W3:Y:S04]  /*5f660*/  LDL.LU R15, [R1+0xa3c] ;  /* 0x000a3c00010f7983 */ /* 0x000ee80000300800 */
[----:B------:R-:W2:Y:S04]  /*5f670*/  LDL.LU R4, [R1+0x9e0] ;  /* 0x0009e00001047983 */ /* 0x000ea80000300800 */
[----:B------:R-:W2:Y:S04]  /*5f680*/  LDL.LU R5, [R1+0x9e4] ;  /* 0x0009e40001057983 */ /* 0x000ea80000300800 */
[----:B------:R-:W2:Y:S04]  /*5f690*/  LDL.LU R6, [R1+0x9e8] ;  /* 0x0009e80001067983 */ /* 0x000ea80000300800 */
[----:B------:R-:W2:Y:S04]  /*5f6a0*/  LDL.LU R7, [R1+0x9ec] ;  /* 0x0009ec0001077983 */ /* 0x000ea80000300800 */
[----:B--2---:R-:W-:Y:S04]  /*5f6b0*/  STL.64 [R1+0x67f0], R6 ;  /* 0x0067f00601007387 */ /* 0x004fe80000100a00 */
[----:B------:R0:W-:Y:S04]  /*5f6c0*/  STL.64 [R1+0x67e8], R4 ;  /* 0x0067e80401007387 */ /* 0x0001e80000100a00 */
[----:B0-----:R-:W4:Y:S02]  /*5f6d0*/  LDL.64 R4, [R1+0x80] ;  /* 0x0000800001047983 */ /* 0x001f240000100a00 */
[----:B----4-:R-:W-:-:S15]  /*5f6e0*/  HMMA.16816.F32 R8, R16, R4, R8 ;  /* 0x000000041008723c */ /* 0x010fde0000001808 */
[----:B------:R-:W-:-:S04]  /*5f6f0*/  NOP ;  /* 0x0000000000007918 */ /* 0x000fc80000000000 */
        /* <DEDUP_REMOVED lines=22> */
[----:B------:R-:W4:Y:S04]  /*5f860*/  LDL.LU R8, [R1+0x750] ;  /* 0x0007500001087983 */ /* 0x000f280000300800 */
[----:B------:R-:W4:Y:S04]  /*5f870*/  LDL.LU R9, [R1+0x754] ;  /* 0x0007540001097983 */ /* 0x000f280000300800 */
[----:B------:R-:W3:Y:S04]  /*5f880*/  LDL.LU R10, [R1+0x758] ;  /* 0x00075800010a7983 */ /* 0x000ee80000300800 */
[----:B------:R-:W3:Y:S01]  /*5f890*/  LDL.LU R11, [R1+0x75c] ;  /* 0x00075c00010b7983 */ /* 0x000ee20000300800 */
[----:B--2---:R-:W-:Y:S03]  /*5f8a0*/  HMMA.16816.F32 R24, R16, R20, R24 ;  /* 0x000000141018723c */ /* 0x004fe60000001818 */
[----:B---3--:R-:W-:Y:S04]  /*5f8b0*/  STL.64 [R1+0x6750], R10 ;  /* 0x0067500a01007387 */ /* 0x008fe80000100a00 */
        /* <DEDUP_REMOVED lines=26> */
[----:B------:R-:W-:Y:S04]  /*5fa60*/  STL.64 [R1+0x230], R24 ;  /* 0x0002301801007387 */ /* 0x000fe80000100a00 */
[----:B------:R0:W-:Y:S04]  /*5fa70*/  STL.64 [R1+0x238], R26 ;  /* 0x0002381a01007387 */ /* 0x0001e80000100a00 */
[----:B0-----:R-:W4:Y:S04]  /*5fa80*/  LDL.LU.64 R26, [R1+0x6818] ;  /* 0x00681800011a7983 */ /* 0x001f280000300a00 */
[----:B------:R-:W3:Y:S02]  /*5fa90*/  LDL.LU.64 R24, [R1+0x6810] ;  /* 0x0068100001187983 */ /* 0x000ee40000300a00 */
[----:B---3--:R-:W-:Y:S02]  /*5faa0*/  HMMA.16816.F32 R16, R16, R24, R12 ;  /* 0x000000181010723c */ /* 0x008fe4000000180c */
[----:B------:R-:W2:Y:S04]  /*5fab0*/  LDL.LU.64 R14, [R1+0x6808] ;  /* 0x00680800010e7983 */ /* 0x000ea80000300a00 */
[----:B------:R-:W2:Y:S04]  /*5fac0*/  LDL.LU.64 R12, [R1+0x6800] ;  /* 0x00680000010c7983 */ /* 0x000ea80000300a00 */
[----:B----4-:R-:W-:Y:S04]  /*5fad0*/  STL.64 [R1+0x67a8], R26 ;  /* 0x0067a81a01007387 */ /* 0x010fe80000100a00 */
[----:B------:R-:W-:Y:S05]  /*5fae0*/  STL.64 [R1+0x67a0], R24 ;  /* 0x0067a01801007387 */ /* 0x000fea0000100a00 */
[----:B------:R0:W-:Y:S04]  /*5faf0*/  STL.64 [R1+0x110], R16 ;  /* 0x0001101001007387 */ /* 0x0001e80000100a00 */
[----:B------:R-:W-:Y:S04]  /*5fb00*/  STL.64 [R1+0x118], R18 ;  /* 0x0001181201007387 */ /* 0x000fe80000100a00 */
[----:B0-----:R-:W3:Y:S01]  /*5fb10*/  LDL.64 R16, [R1+0x20] ;  /* 0x0000200001107983 */ /* 0x001ee20000100a00 */
[----:B------:R-:W-:-:S02]  /*5fb20*/  IMAD.MOV.U32 R24, RZ, RZ, R2 ;  /* 0x000000ffff187224 */ /* 0x000fc400078e0002 */
[----:B------:R-:W-:Y:S01]  /*5fb30*/  IMAD.MOV.U32 R25, RZ, RZ, R0 ;  /* 0x000000ffff197224 */ /* 0x000fe200078e0000 */
[----:B---3--:R0:W-:Y:S04]  /*5fb40*/  STL.64 [R1+0x67e0], R16 ;  /* 0x0067e01001007387 */ /* 0x0081e80000100a00 */
[----:B0-----:R-:W3:Y:S04]  /*5fb50*/  LDL.LU R16, [R1+0x9f0] ;  /* 0x0009f00001107983 */ /* 0x001ee80000300800 */
[----:B------:R-:W3:Y:S04]  /*5fb60*/  LDL.LU R17, [R1+0x9f4] ;  /* 0x0009f40001117983 */ /* 0x000ee80000300800 */
[----:B------:R-:W3:Y:S04]  /*5fb70*/  LDL.LU R18, [R1+0x9f8] ;  /* 0x0009f80001127983 */ /* 0x000ee80000300800 */
[----:B------:R-:W3:Y:S01]  /*5fb80*/  LDL.LU R19, [R1+0x9fc] ;  /* 0x0009fc0001137983 */ /* 0x000ee20000300800 */
[----:B--2---:R-:W-:Y:S01]  /*5fb90*/  HMMA.16816.F32 R8, R12, R4, R8 ;  /* 0x000000040c08723c */ /* 0x004fe20000001808 */
[----:B------:R-:W-:-:S02]  /*5fba0*/  IMAD.MOV.U32 R2, RZ, RZ, R4 ;  /* 0x000000ffff027224 */ /* 0x000fc400078e0004 */
[----:B------:R-:W-:-:S15]  /*5fbb0*/  IMAD.MOV.U32 R0, RZ, RZ, R5 ;  /* 0x000000ffff007224 */ /* 0x000fde00078e0005 */
[----:B------:R-:W-:Y:S01]  /*5fbc0*/  NOP ;  /* 0x0000000000007918 */ /* 0x000fe20000000000 */
[----:B------:R0:W-:Y:S04]  /*5fbd0*/  STL.64 [R1+0x220], R8 ;  /* 0x0002200801007387 */ /* 0x0001e80000100a00 */
[----:B------:R-:W-:Y:S04]  /*5fbe0*/  STL.64 [R1+0x228], R10 ;  /* 0x0002280a01007387 */ /* 0x000fe80000100a00 */
[----:B0-----:R-:W2:Y:S04]  /*5fbf0*/  LDL.LU.64 R8, [R1+0x67f8] ;  /* 0x0067f80001087983 */ /* 0x001ea80000300a00 */
[----:B------:R-:W2:Y:S04]  /*5fc00*/  LDL.LU.64 R6, [R1+0x67f0] ;  /* 0x0067f00001067983 */ /* 0x000ea80000300a00 */
[----:B------:R-:W2:Y:S01]  /*5fc10*/  LDL.LU.64 R4, [R1+0x67e8] ;  /* 0x0067e80001047983 */ /* 0x000ea20000300a00 */
[----:B---3--:R-:W-:Y:S03]  /*5fc20*/  HMMA.16816.F32 R24, R12, R24, R16 ;  /* 0x000000180c18723c */ /* 0x008fe60000001810 */
[----:B------:R-:W3:-:S15]  /*5fc30*/  LDL.LU R16, [R1+0x9d0] ;  /* 0x0009d00001107983 */ /* 0x000ede0000300800 */
[----:B------:R-:W-:Y:S01]  /*5fc40*/  NOP ;  /* 0x0000000000007918 */ /* 0x000fe20000000000 */
[----:B------:R0:W-:Y:S04]  /*5fc50*/  STL.64 [R1+0x210], R24 ;  /* 0x0002101801007387 */ /* 0x0001e80000100a00 */
[----:B------:R-:W-:Y:S04]  /*5fc60*/  STL.64 [R1+0x218], R26 ;  /* 0x0002181a01007387 */ /* 0x000fe80000100a00 */
[----:B------:R-:W3:Y:S04]  /*5fc70*/  LDL.LU R17, [R1+0x9d4] ;  /* 0x0009d40001117983 */ /* 0x000ee80000300800 */
[----:B------:R-:W3:Y:S04]  /*5fc80*/  LDL.LU R18, [R1+0x9d8] ;  /* 0x0009d80001127983 */ /* 0x000ee80000300800 */
[----:B------:R-:W3:Y:S04]  /*5fc90*/  LDL.LU R19, [R1+0x9dc] ;  /* 0x0009dc0001137983 */ /* 0x000ee80000300800 */
[----:B0-----:R-:W4:Y:S01]  /*5fca0*/  LDL.64 R24, [R1] ;  /* 0x0000000001187983 */ /* 0x001f220000100a00 */
[----:B--2---:R-:W-:Y:S03]  /*5fcb0*/  HMMA.16816.F32 R4, R12, R8, R4 ;  /* 0x000000080c04723c */ /* 0x004fe60000001804 */
[----:B----4-:R-:W-:-:S15]  /*5fcc0*/  STL.64 [R1+0x67c0], R24 ;  /* 0x0067c01801007387 */ /* 0x010fde0000100a00 */
[----:B------:R-:W-:Y:S01]  /*5fcd0*/  NOP ;  /* 0x0000000000007918 */ /* 0x000fe20000000000 */
[----:B------:R0:W-:Y:S04]  /*5fce0*/  STL.64 [R1+0x200], R4 ;  /* 0x0002000401007387 */ /* 0x0001e80000100a00 */
[----:B------:R1:W-:Y:S04]  /*5fcf0*/  STL.64 [R1+0x208], R6 ;  /* 0x0002080601007387 */ /* 0x0003e80000100a00 */
[----:B0-----:R-:W2:Y:S04]  /*5fd00*/  LDL.LU R4, [R1+0x880] ;  /* 0x0008800001047983 */ /* 0x001ea80000300800 */
[----:B------:R-:W2:Y:S04]  /*5fd10*/  LDL.LU R5, [R1+0x884] ;  /* 0x0008840001057983 */ /* 0x000ea80000300800 */
[----:B-1----:R-:W4:Y:S04]  /*5fd20*/  LDL.LU R6, [R1+0x888] ;  /* 0x0008880001067983 */ /* 0x002f280000300800 */
[----:B------:R-:W4:Y:S04]  /*5fd30*/  LDL.LU R7, [R1+0x88c] ;  /* 0x00088c0001077983 */ /* 0x000f280000300800 */
[----:B------:R-:W2:Y:S04]  /*5fd40*/  LDL.64 R24, [R1+0x10] ;  /* 0x0000100001187983 */ /* 0x000ea80000100a00 */
[----:B--2---:R0:W-:Y:S04]  /*5fd50*/  STL.64 [R1+0x67d8], R24 ;  /* 0x0067d81801007387 */ /* 0x0041e80000100a00 */
[----:B0-----:R-:W2:Y:S04]  /*5fd60*/  LDL.LU R24, [R1+0x9c0] ;  /* 0x0009c00001187983 */ /* 0x001ea80000300800 */
[----:B------:R-:W2:Y:S04]  /*5fd70*/  LDL.LU R25, [R1+0x9c4] ;  /* 0x0009c40001197983 */ /* 0x000ea80000300800 */
[----:B------:R-:W2:Y:S04]  /*5fd80*/  LDL.LU R26, [R1+0x9c8] ;  /* 0x0009c800011a7983 */ /* 0x000ea80000300800 */
[----:B------:R-:W2:Y:S04]  /*5fd90*/  LDL.LU R27, [R1+0x9cc] ;  /* 0x0009cc00011b7983 */ /* 0x000ea80000300800 */
[----:B----4-:R-:W-:Y:S04]  /*5fda0*/  STL.64 [R1+0x67b8], R6 ;  /* 0x0067b80601007387 */ /* 0x010fe80000100a00 */
[----:B------:R0:W-:Y:S04]  /*5fdb0*/  STL.64 [R1+0x67b0], R4 ;  /* 0x0067b00401007387 */ /* 0x0001e80000100a00 */
        /* <DEDUP_REMOVED lines=11> */
[----:B------:R0:W-:Y:S04]  /*5fe70*/  STL.64 [R1+0x6760], R8 ;  /* 0x0067600801007387 */ /* 0x0001e80000100a00 */
[----:B0-----:R-:W3:Y:S04]  /*5fe80*/  LDL.64 R8, [R1+0x70] ;  /* 0x0000700001087983 */ /* 0x001ee80000100a00 */
[----:B---3--:R-:W-:Y:S04]  /*5fe90*/  STL.64 [R1+0x6778], R8 ;  /* 0x0067780801007387 */ /* 0x008fe80000100a00 */
        /* <DEDUP_REMOVED lines=14> */
[C---:B---3--:R-:W-:Y:S03]  /*5ff80*/  HMMA.16816.F32 R24, R12.reuse, R16, R24 ;  /* 0x000000100c18723c */ /* 0x048fe60000001818 */
[----:B----4-:R-:W-:Y:S04]  /*5ff90*/  STL.64 [R1+0x6788], R22 ;  /* 0x0067881601007387 */ /* 0x010fe80000100a00 */
[----:B--2---:R0:W-:Y:S04]  /*5ffa0*/  STL.64 [R1+0x6780], R20 ;  /* 0x0067801401007387 */ /* 0x0041e80000100a00 */
[----:B0-----:R-:W2:Y:S04]  /*5ffb0*/  LDL.LU R20, [R1+0x790] ;  /* 0x0007900001147983 */ /* 0x001ea80000300800 */
[----:B------:R-:W2:Y:S04]  /*5ffc0*/  LDL.LU R21, [R1+0x794] ;  /* 0x0007940001157983 */ /* 0x000ea80000300800 */
[----:B------:R-:W2:Y:S04]  /*5ffd0*/  LDL.LU R22, [R1+0x798] ;  /* 0x0007980001167983 */ /* 0x000ea80000300800 */
[----:B------:R-:W2:Y:S04]  /*5ffe0*/  LDL.LU R23, [R1+0x79c] ;  /* 0x00079c0001177983 */ /* 0x000ea80000300800 */
        /* <DEDUP_REMOVED lines=22> */
[----:B------:R-:W4:Y:S04]  /*60150*/  LDL.LU.64 R26, [R1+0x67a8] ;  /* 0x0067a800011a7983 */ /* 0x000f280000300a00 */
[----:B------:R-:W3:Y:S02]  /*60160*/  LDL.LU.64 R24, [R1+0x67a0] ;  /* 0x0067a00001187983 */ /* 0x000ee40000300a00 */
[----:B---3--:R-:W-:Y:S02]  /*60170*/  HMMA.16816.F32 R12, R12, R24, R4 ;  /* 0x000000180c0c723c */ /* 0x008fe40000001804 */
[----:B------:R-:W2:Y:S04]  /*60180*/  LDL.LU.64 R6, [R1+0x6798] ;  /* 0x0067980001067983 */ /* 0x000ea80000300a00 */
[----:B------:R-:W2:Y:S04]  /*60190*/  LDL.LU.64 R4, [R1+0x6790] ;  /* 0x0067900001047983 */ /* 0x000ea80000300a00 */
[----:B----4-:R-:W-:Y:S04]  /*601a0*/  STL.64 [R1+0x6728], R26 ;  /* 0x0067281a01007387 */ /* 0x010fe80000100a00 */
[----:B------:R-:W-:Y:S05]  /*601b0*/  STL.64 [R1+0x6720], R24 ;  /* 0x0067201801007387 */ /* 0x000fea0000100a00 */
[----:B------:R0:W-:Y:S02]  /*601c0*/  STL.64 [R1+0x100], R12 ;  /* 0x0001000c01007387 */ /* 0x0001e40000100a00 */
[----:B0-----:R-:W-:-:S02]  /*601d0*/  IMAD.MOV.U32 R12, RZ, RZ, R10 ;  /* 0x000000ffff0c7224 */ /* 0x001fc400078e000a */
[----:B------:R-:W-:Y:S04]  /*601e0*/  STL.64 [R1+0x108], R14 ;  /* 0x0001080e01007387 */ /* 0x000fe80000100a00 */
[----:B------:R-:W3:Y:S04]  /*601f0*/  LDL.LU R24, [R1+0x760] ;  /* 0x0007600001187983 */ /* 0x000ee80000300800 */
[----:B------:R-:W3:Y:S04]  /*60200*/  LDL.LU R25, [R1+0x764] ;  /* 0x0007640001197983 */ /* 0x000ee80000300800 */
[----:B------:R-:W3:Y:S04]  /*60210*/  LDL.LU R26, [R1+0x768] ;  /* 0x00076800011a7983 */ /* 0x000ee80000300800 */
[----:B------:R-:W3:Y:S01]  /*60220*/  LDL.LU R27, [R1+0x76c] ;  /* 0x00076c00011b7983 */ /* 0x000ee20000300800 */
[----:B--2---:R-:W-:Y:S03]  /*60230*/  HMMA.16816.F32 R8, R4, R8, R20 ;  /* 0x000000080408723c */ /* 0x004fe60000001814 */
[----:B------:R-:W2:Y:S04]  /*60240*/  LDL.LU.64 R22, [R1+0x6788] ;  /* 0x0067880001167983 */ /* 0x000ea80000300a00 */
[----:B------:R-:W2:-:S12]  /*60250*/  LDL.LU.64 R20, [R1+0x6780] ;  /* 0x0067800001147983 */ /* 0x000e980000300a00 */
[----:B------:R0:W-:Y:S04]  /*60260*/  STL.64 [R1+0xf0], R8 ;  /* 0x0000f00801007387 */ /* 0x0001e80000100a00 */
[----:B------:R-:W-:Y:S04]  /*60270*/  STL.64 [R1+0xf8], R10 ;  /* 0x0000f80a01007387 */ /* 0x000fe80000100a00 */
[----:B0-----:R-:W2:Y:S01]  /*60280*/  LDL.LU.64 R8, [R1+0x6778] ;  /* 0x0067780001087983 */ /* 0x001ea20000300a00 */
        /* <DEDUP_REMOVED lines=11> */
[----:B------:R-:W3:-:S15]  /*60340*/  LDL.LU.64 R20, [R1+0x6758] ;  /* 0x0067580001147983 */ /* 0x000ede0000300a00 */
[----:B------:R-:W-:Y:S02]  /*60350*/  NOP ;  /* 0x0000000000007918 */ /* 0x000fe40000000000 */
[----:B------:R-:W-:Y:S04]  /*60360*/  STL.64 [R1+0xd0], R8 ;  /* 0x0000d00801007387 */ /* 0x000fe80000100a00 */
[----:B------:R0:W-:Y:S04]  /*60370*/  STL.64 [R1+0xd8], R10 ;  /* 0x0000d80a01007387 */ /* 0x0001e80000100a00 */
[----:B0-----:R-:W2:Y:S04]  /*60380*/  LDL.LU.64 R10, [R1+0x6750] ;  /* 0x00675000010a7983 */ /* 0x001ea80000300a00 */
[----:B------:R-:W2:Y:S01]  /*60390*/  LDL.LU.64 R8, [R1+0x6748] ;  /* 0x0067480001087983 */ /* 0x000ea20000300a00 */
[----:B---3--:R-:W-:Y:S03]  /*603a0*/  HMMA.16816.F32 R24, R4, R20, R24 ;  /* 0x000000140418723c */ /* 0x008fe60000001818 */
[----:B------:R0:W-:Y:S04]  /*603b0*/  STL.64 [R1+0x66c8], R20 ;  /* 0x0066c81401007387 */ /* 0x0001e80000100a00 */
[----:B0-----:R-:W3:-:S12]  /*603c0*/  LDL.64 R20, [R1+0x50] ;  /* 0x0000500001147983 */ /* 0x001ed80000100a00 */
[----:B------:R-:W-:Y:S04]  /*603d0*/  STL.64 [R1+0xc0], R24 ;  /* 0x0000c01801007387 */ /* 0x000fe80000100a00 */
[----:B------:R-:W-:Y:S04]  /*603e0*/  STL.64 [R1+0xc8], R26 ;  /* 0x0000c81a01007387 */ /* 0x000fe80000100a00 */
[----:B---3--:R0:W-:Y:S02]  /*603f0*/  STL.64 [R1+0x66e0], R20 ;  /* 0x0066e01401007387 */ /* 0x0081e40000100a00 */
[----:B0-----:R-:W-:-:S02]  /*60400*/  IMAD.MOV.U32 R20, RZ, RZ, R14 ;  /* 0x000000ffff147224 */ /* 0x001fc400078e000e */
[----:B------:R-:W-:-:S05]  /*60410*/  IMAD.MOV.U32 R21, RZ, RZ, R3 ;  /* 0x000000ffff157224 */ /* 0x000fca00078e0003 */
[----:B------:R2:W-:Y:S02]  /*60420*/  STL.64 [R1+0x66f8], R20 ;  /* 0x0066f81401007387 */ /* 0x0005e40000100a00 */
[----:B--2---:R-:W-:Y:S02]  /*60430*/  HMMA.16816.F32 R20, R4, R16, R8 ;  /* 0x000000100414723c */ /* 0x004fe40000001808 */
[----:B------:R-:W2:-:S15]  /*60440*/  LDL.LU R8, [R1+0x640] ;  /* 0x0006400001087983 */ /* 0x000e9e0000300800 */
[----:B------:R-:W-:Y:S02]  /*60450*/  NOP ;  /* 0x0000000000007918 */ /* 0x000fe40000000000 */
[----:B------:R-:W-:Y:S04]  /*60460*/  STL.64 [R1+0x1b0], R20 ;  /* 0x0001b01401007387 */ /* 0x000fe80000100a00 */
[----:B------:R-:W-:Y:S04]  /*60470*/  STL.64 [R1+0x1b8], R22 ;  /* 0x0001b81601007387 */ /* 0x000fe80000100a00 */
[----:B------:R-:W2:Y:S04]  /*60480*/  LDL.LU R9, [R1+0x644] ;  /* 0x0006440001097983 */ /* 0x000ea80000300800 */
[----:B------:R-:W3:Y:S04]  /*60490*/  LDL.LU R10, [R1+0x648] ;  /* 0x00064800010a7983 */ /* 0x000ee80000300800 */
[----:B------:R-:W3:Y:S01]  /*604a0*/  LDL.LU R11, [R1+0x64c] ;  /* 0x00064c00010b7983 */ /* 0x000ee20000300800 */
[----:B------:R-:W-:-:S02]  /*604b0*/  IMAD.MOV.U32 R24, RZ, RZ, R2 ;  /* 0x000000ffff187224 */ /* 0x000fc400078e0002 */
[----:B------:R-:W-:Y:S01]  /*604c0*/  IMAD.MOV.U32 R25, RZ, RZ, R0 ;  /* 0x000000ffff197224 */ /* 0x000fe200078e0000 */
[----:B---3--:R-:W-:Y:S04]  /*604d0*/  STL.64 [R1+0x6738], R10 ;  /* 0x0067380a01007387 */ /* 0x008fe80000100a00 */
[----:B--2---:R-:W-:Y:S04]  /*604e0*/  STL.64 [R1+0x6730], R8 ;  /* 0x0067300801007387 */ /* 0x004fe80000100a00 */
[----:B------:R0:W-:Y:S04]  /*604f0*/  STL.64 [R1+0x6740], R24 ;  /* 0x0067401801007387 */ /* 0x0001e80000100a00 */
        /* <DEDUP_REMOVED lines=8> */
[----:B------:R-:W4:Y:S04]  /*60580*/  LDL.64 R20, [R1+0x80] ;  /* 0x0000800001147983 */ /* 0x000f280000100a00 */
        /* <DEDUP_REMOVED lines=28> */
[----:B0-----:R-:W2:Y:S04]  /*60750*/  LDL.LU R12, [R1+0x730] ;  /* 0x00073000010c7983 */ /* 0x001ea80000300800 */
[----:B------:R-:W2:Y:S04]  /*60760*/  LDL.LU R13, [R1+0x734] ;  /* 0x00073400010d7983 */ /* 0x000ea80000300800 */
[----:B------:R-:W2:Y:S04]  /*60770*/  LDL.LU R14, [R1+0x738] ;  /* 0x00073800010e7983 */ /* 0x000ea80000300800 */
[----:B------:R-:W2:Y:S01]  /*60780*/  LDL.LU R15, [R1+0x73c] ;  /* 0x00073c00010f7983 */ /* 0x000ea20000300800 */
[----:B---3--:R-:W-:Y:S03]  /*60790*/  HMMA.16816.F32 R24, R4, R24, R8 ;  /* 0x000000180418723c */ /* 0x008fe60000001808 */
[----:B------:R-:W3:Y:S04]  /*607a0*/  LDL.LU.64 R10, [R1+0x6738] ;  /* 0x00673800010a7983 */ /* 0x000ee80000300a00 */
[----:B------:R-:W3:-:S12]  /*607b0*/  LDL.LU.64 R8, [R1+0x6730] ;  /* 0x0067300001087983 */ /* 0x000ed80000300a00 */
[----:B------:R-:W-:Y:S04]  /*607c0*/  STL.64 [R1+0x650], R24 ;  /* 0x0006501801007387 */ /* 0x000fe80000100a00 */
[----:B------:R0:W-:Y:S04]  /*607d0*/  STL.64 [R1+0x658], R26 ;  /* 0x0006581a01007387 */ /* 0x0001e80000100a00 */
[----:B0-----:R-:W2:Y:S04]  /*607e0*/  LDL.LU.64 R26, [R1+0x6728] ;  /* 0x00672800011a7983 */ /* 0x001ea80000300a00 */
[----:B------:R-:W3:Y:S02]  /*607f0*/  LDL.LU.64 R24, [R1+0x6720] ;  /* 0x0067200001187983 */ /* 0x000ee40000300a00 */
[----:B---3--:R-:W-:Y:S02]  /*60800*/  HMMA.16816.F32 R4, R4, R24, R8 ;  /* 0x000000180404723c */ /* 0x008fe40000001808 */
[----:B------:R-:W3:Y:S04]  /*60810*/  LDL.LU.64 R10, [R1+0x6718] ;  /* 0x00671800010a7983 */ /* 0x000ee80000300a00 */
[----:B------:R-:W3:Y:S04]  /*60820*/  LDL.LU.64 R8, [R1+0x6710] ;  /* 0x0067100001087983 */ /* 0x000ee80000300a00 */
[----:B--2---:R-:W-:Y:S04]  /*60830*/  STL.64 [R1+0x66b0], R26 ;  /* 0x0066b01a01007387 */ /* 0x004fe80000100a00 */
[----:B------:R0:W-:Y:S01]  /*60840*/  STL.64 [R1+0x66a8], R24 ;  /* 0x0066a81801007387 */ /* 0x0001e20000100a00 */
[----:B----4-:R-:W-:-:S04]  /*60850*/  IMAD.MOV.U32 R29, RZ, RZ, R21 ;  /* 0x000000ffff1d7224 */ /* 0x010fc800078e0015 */
[----:B------:R1:W-:Y:S04]  /*60860*/  STL.64 [R1+0x640], R4 ;  /* 0x0006400401007387 */ /* 0x0003e80000100a00 */
[----:B------:R-:W-:Y:S04]  /*60870*/  STL.64 [R1+0x648], R6 ;  /* 0x0006480601007387 */ /* 0x000fe80000100a00 */
[----:B0-----:R-:W2:Y:S04]  /*60880*/  LDL.LU R24, [R1+0x980] ;  /* 0x0009800001187983 */ /* 0x001ea80000300800 */
[----:B------:R-:W2:Y:S04]  /*60890*/  LDL.LU R25, [R1+0x984] ;  /* 0x0009840001197983 */ /* 0x000ea80000300800 */
[----:B------:R-:W2:Y:S04]  /*608a0*/  LDL.LU R26, [R1+0x988] ;  /* 0x00098800011a7983 */ /* 0x000ea80000300800 */
[----:B------:R-:W2:Y:S04]  /*608b0*/  LDL.LU R27, [R1+0x98c] ;  /* 0x00098c00011b7983 */ /* 0x000ea80000300800 */
[----:B-1----:R-:W4:Y:S01]  /*608c0*/  LDL.64 R4, [R1] ;  /* 0x0000000001047983 */ /* 0x002f220000100a00 */
[----:B---3--:R-:W-:-:S15]  /*608d0*/  HMMA.16816.F32 R16, R8, R20, R16 ;  /* 0x000000140810723c */ /* 0x008fde0000001810 */
[----:B------:R-:W-:-:S04]  /*608e0*/  NOP ;  /* 0x0000000000007918 */ /* 0x000fc80000000000 */
[----:B------:R-:W-:Y:S04]  /*608f0*/  STL.64 [R1+0x680], R16 ;  /* 0x0006801001007387 */ /* 0x000fe80000100a00 */
[----:B------:R0:W-:Y:S04]  /*60900*/  STL.64 [R1+0x688], R18 ;  /* 0x0006881201007387 */ /* 0x0001e80000100a00 */
[----:B0-----:R-:W3:Y:S04]  /*60910*/  LDL.LU.64 R18, [R1+0x6708] ;  /* 0x0067080001127983 */ /* 0x001ee80000300a00 */
[----:B------:R-:W3:Y:S04]  /*60920*/  LDL.LU.64 R16, [R1+0x6700] ;  /* 0x0067000001107983 */ /* 0x000ee80000300a00 */
[----:B------:R-:W3:Y:S04]  /*60930*/  LDL.LU.64 R20, [R1+0x66f8] ;  /* 0x0066f80001147983 */ /* 0x000ee80000300a00 */
[----:B------:R-:W-:Y:S01]  /*60940*/  STL [R1+0x669c], R29 ;  /* 0x00669c1d01007387 */ /* 0x000fe20000100800 */
[----:B---3--:R-:W-:Y:S03]  /*60950*/  HMMA.16816.F32 R20, R8, R20, R16 ;  /* 0x000000140814723c */ /* 0x008fe60000001810 */
[----:B------:R-:W3:Y:S04]  /*60960*/  LDL.LU.64 R18, [R1+0x66f0] ;  /* 0x0066f00001127983 */ /* 0x000ee80000300a00 */
[----:B------:R-:W3:-:S12]  /*60970*/  LDL.LU.64 R16, [R1+0x66e8] ;  /* 0x0066e80001107983 */ /* 0x000ed80000300a00 */
        /* <DEDUP_REMOVED lines=12> */
[----:B------:R0:W-:Y:S04]  /*60a40*/  STL [R1+0x66a4], R28 ;  /* 0x0066a41c01007387 */ /* 0x0001e80000100800 */
[----:B0-----:R-:W2:Y:S04]  /*60a50*/  LDL R28, [R1+0x3bf8] ;  /* 0x003bf800011c7983 */ /* 0x001ea80000100800 */
[----:B------:R-:W-:Y:S01]  /*60a60*/  STL [R1+0x66a0], R0 ;  /* 0x0066a00001007387 */ /* 0x000fe20000100800 */
[----:B---3--:R-:W-:Y:S03]  /*60a70*/  HMMA.16816.F32 R20, R8, R20, R16 ;  /* 0x000000140814723c */ /* 0x008fe60000001810 */
[----:B------:R-:W3:-:S15]  /*60a80*/  LDL.LU.64 R16, [R1+0x66c0] ;  /* 0x0066c00001107983 */ /* 0x000ede0000300a00 */
[----:B------:R-:W-:Y:S01]  /*60a90*/  NOP ;  /* 0x0000000000007918 */ /* 0x000fe20000000000 */
[----:B------:R-:W-:Y:S04]  /*60aa0*/  STL.64 [R1+0x6b0], R20 ;  /* 0x0006b01401007387 */ /* 0x000fe80000100a00 */
[----:B------:R-:W-:Y:S01]  /*60ab0*/  STL.64 [R1+0x6b8], R22 ;  /* 0x0006b81601007387 */ /* 0x000fe20000100a00 */
[----:B----4-:R-:W-:Y:S02]  /*60ac0*/  IMAD.MOV.U32 R2, RZ, RZ, R4 ;  /* 0x000000ffff027224 */ /* 0x010fe400078e0004 */
[----:B------:R-:W-:Y:S01]  /*60ad0*/  IMAD.MOV.U32 R3, RZ, RZ, R5 ;  /* 0x000000ffff037224 */ /* 0x000fe200078e0005 */
[----:B--2---:R-:W-:Y:S01]  /*60ae0*/  LDSM.16.MT88.4 R20, [R28+UR5+0x8180] ;  /* 0x008180051c14783b */ /* 0x004fe20008004200 */
[----:B---3--:R-:W-:-:S15]  /*60af0*/  HMMA.16816.F32 R12, R8, R16, R12 ;  /* 0x00000010080c723c */ /* 0x008fde000000180c */
[----:B------:R-:W-:-:S04]  /*60b00*/  NOP ;  /* 0x0000000000007918 */ /* 0x000fc80000000000 */
[----:B------:R0:W-:Y:S04]  /*60b10*/  STL.64 [R1+0x6c0], R12 ;  /* 0x0006c00c01007387 */ /* 0x0001e80000100a00 */
[----:B------:R-:W-:Y:S04]  /*60b20*/  STL.64 [R1+0x6c8], R14 ;  /* 0x0006c80e01007387 */ /* 0x000fe80000100a00 */
[----:B0-----:R-:W2:Y:S01]  /*60b30*/  LDL.LU.64 R12, [R1+0x66b8] ;  /* 0x0066b800010c7983 */ /* 0x001ea20000300a00 */
[----:B------:R-:W-:Y:S02]  /*60b40*/  IMAD.MOV.U32 R0, RZ, RZ, R16 ;  /* 0x000000ffff007224 */ /* 0x000fe400078e0010 */
[----:B------:R-:W-:-:S02]  /*60b50*/  IMAD.MOV.U32 R29, RZ, RZ, R17 ;  /* 0x000000ffff1d7224 */ /* 0x000fc400078e0011 */
[----:B------:R-:W0:Y:S04]  /*60b60*/  LDSM.16.MT88.4 R16, [R28+UR5+0x8200] ;  /* 0x008200051c10783b */ /* 0x000e280008004200 */
[----:B0-----:R-:W-:Y:S04]  /*60b70*/  STL.64 [R1+0x65f0], R18 ;  /* 0x0065f01201007387 */ /* 0x001fe80000100a00 */
[----:B------:R0:W-:Y:S04]  /*60b80*/  STL.64 [R1+0x65e8], R16 ;  /* 0x0065e81001007387 */ /* 0x0001e80000100a00 */
[----:B0-----:R-:W3:Y:S04]  /*60b90*/  LDL.LU R16, [R1+0xb30] ;  /* 0x000b300001107983 */ /* 0x001ee80000300800 */
[----:B------:R-:W3:Y:S04]  /*60ba0*/  LDL.LU R17, [R1+0xb34] ;  /* 0x000b340001117983 */ /* 0x000ee80000300800 */
[----:B------:R-:W3:Y:S04]  /*60bb0*/  LDL.LU R18, [R1+0xb38] ;  /* 0x000b380001127983 */ /* 0x000ee80000300800 */
[----:B------:R-:W3:Y:S01]  /*60bc0*/  LDL.LU R19, [R1+0xb3c] ;  /* 0x000b3c0001137983 */ /* 0x000ee20000300800 */
[----:B--2---:R-:W-:Y:S03]  /*60bd0*/  HMMA.16816.F32 R12, R8, R12, R24 ;  /* 0x0000000c080c723c */ /* 0x004fe60000001818 */
[----:B------:R-:W2:Y:S04]  /*60be0*/  LDL.LU.64 R26, [R1+0x66b0] ;  /* 0x0066b000011a7983 */ /* 0x000ea80000300a00 */
[----:B------:R-:W3:-:S12]  /*60bf0*/  LDL.LU.64 R24, [R1+0x66a8] ;  /* 0x0066a80001187983 */ /* 0x000ed80000300a00 */
[----:B------:R-:W-:Y:S04]  /*60c00*/  STL.64 [R1+0x6d0], R12 ;  /* 0x0006d00c01007387 */ /* 0x000fe80000100a00 */
[----:B------:R-:W-:Y:S04]  /*60c10*/  STL.64 [R1+0x6d8], R14 ;  /* 0x0006d80e01007387 */ /* 0x000fe80000100a00 */
[----:B------:R-:W0:Y:S04]  /*60c20*/  LDSM.16.MT88.4 R12, [R28+UR5+0x8280] ;  /* 0x008280051c0c783b */ /* 0x000e280008004200 */
[----:B0-----:R-:W-:Y:S04]  /*60c30*/  STL.64 [R1+0x6588], R14 ;  /* 0x0065880e01007387 */ /* 0x001fe80000100a00 */
[----:B------:R0:W-:Y:S04]  /*60c40*/  STL.64 [R1+0x6580], R12 ;  /* 0x0065800c01007387 */ /* 0x0001e80000100a00 */
[----:B0-----:R-:W4:Y:S04]  /*60c50*/  LDL.LU R12, [R1+0xb40] ;  /* 0x000b4000010c7983 */ /* 0x001f280000300800 */
[----:B------:R-:W4:Y:S04]  /*60c60*/  LDL.LU R13, [R1+0xb44] ;  /* 0x000b4400010d7983 */ /* 0x000f280000300800 */
[----:B------:R-:W4:Y:S04]  /*60c70*/  LDL.LU R14, [R1+0xb48] ;  /* 0x000b4800010e7983 */ /* 0x000f280000300800 */
[----:B------:R-:W4:Y:S02]  /*60c80*/  LDL.LU R15, [R1+0xb4c] ;  /* 0x000b4c00010f7983 */ /* 0x000f240000300800 */
[----:B----4-:R-:W-:Y:S02]  /*60c90*/  HMMA.16816.F32 R12, R8, R4, R12 ;  /* 0x00000004080c723c */ /* 0x010fe4000000180c */
[----:B------:R-:W0:-:S15]  /*60ca0*/  LDSM.16.MT88.4 R4, [R28+UR5+0x8300] ;  /* 0x008300051c04783b */ /* 0x000e1e0008004200 */
[----:B------:R-:W-:Y:S02]  /*60cb0*/  NOP ;  /* 0x0000000000007918 */ /* 0x000fe40000000000 */
[----:B------:R-:W-:Y:S04]  /*60cc0*/  STL.64 [R1+0x6f0], R12 ;  /* 0x0006f00c01007387 */ /* 0x000fe80000100a00 */
[----:B------:R-:W-:Y:S04]  /*60cd0*/  STL.64 [R1+0x6f8], R14 ;  /* 0x0006f80e01007387 */ /* 0x000fe80000100a00 */
[----:B0-----:R-:W-:Y:S04]  /*60ce0*/  STL.64 [R1+0x6510], R6 ;  /* 0x0065100601007387 */ /* 0x001fe80000100a00 */
[----:B------:R0:W-:Y:S04]  /*60cf0*/  STL.64 [R1+0x6508], R4 ;  /* 0x0065080401007387 */ /* 0x0001e80000100a00 */
[----:B0-----:R-:W4:Y:S04]  /*60d00*/  LDL.64 R4, [R1+0x10] ;  /* 0x0000100001047983 */ /* 0x001f280000100a00 */
[----:B----4-:R3:W-:Y:S02]  /*60d10*/  STL.64 [R1+0x6618], R4 ;  /* 0x0066180401007387 */ /* 0x0107e40000100a00 */
[----:B---3--:R-:W-:Y:S02]  /*60d20*/  HMMA.16816.F32 R4, R8, R24, R16 ;  /* 0x000000180804723c */ /* 0x008fe40000001810 */
[----:B--2---:R-:W-:Y:S04]  /*60d30*/  STL.64 [R1+0x6600], R26 ;  /* 0x0066001a01007387 */ /* 0x004fe80000100a00 */
[----:B------:R-:W-:Y:S04]  /*60d40*/  STL.64 [R1+0x65f8], R24 ;  /* 0x0065f81801007387 */ /* 0x000fe80000100a00 */
[----:B------:R0:W1:Y:S09]  /*60d50*/  LDSM.16.MT88.4 R8, [R28+UR5+0x8380] ;  /* 0x008380051c08783b */ /* 0x0000720008004200 */
[----:B------:R2:W-:Y:S04]  /*60d60*/  STL.64 [R1+0x6e0], R4 ;  /* 0x0006e00401007387 */ /* 0x0005e80000100a00 */
[----:B------:R-:W-:Y:S04]  /*60d70*/  STL.64 [R1+0x6e8], R6 ;  /* 0x0006e80601007387 */ /* 0x000fe80000100a00 */
[----:B0-----:R-:W3:Y:S04]  /*60d80*/  LDL.LU R28, [R1+0x66a4] ;  /* 0x0066a400011c7983 */ /* 0x001ee80000300800 */
[----:B------:R-:W4:Y:S04]  /*60d90*/  LDL.LU R12, [R1+0xac0] ;  /* 0x000ac000010c7983 */ /* 0x000f280000300800 */
[----:B------:R-:W4:Y:S04]  /*60da0*/  LDL.LU R13, [R1+0xac4] ;  /* 0x000ac400010d7983 */ /* 0x000f280000300800 */
[----:B------:R-:W3:Y:S04]  /*60db0*/  LDL.LU R14, [R1+0xac8] ;  /* 0x000ac800010e7983 */ /* 0x000ee80000300800 */
[----:B------:R-:W3:Y:S04]  /*60dc0*/  LDL.LU R15, [R1+0xacc] ;  /* 0x000acc00010f7983 */ /* 0x000ee80000300800 */
[----:B------:R-:W3:Y:S04]  /*60dd0*/  LDL.LU R24, [R1+0xc60] ;  /* 0x000c600001187983 */ /* 0x000ee80000300800 */
[----:B------:R-:W3:Y:S04]  /*60de0*/  LDL.LU R25, [R1+0xc64] ;  /* 0x000c640001197983 */ /* 0x000ee80000300800 */
[----:B------:R-:W3:Y:S04]  /*60df0*/  LDL.LU R26, [R1+0xc68] ;  /* 0x000c6800011a7983 */ /* 0x000ee80000300800 */
[----:B------:R-:W3:Y:S01]  /*60e00*/  LDL.LU R27, [R1+0xc6c] ;  /* 0x000c6c00011b7983 */ /* 0x000ee20000300800 */
[----:B--2---:R-:W-:-:S02]  /*60e10*/  IMAD.MOV.U32 R4, RZ, RZ, R0 ;  /* 0x000000ffff047224 */ /* 0x004fc400078e0000 */
[----:B------:R-:W-:Y:S01]  /*60e20*/  IMAD.MOV.U32 R5, RZ, RZ, R29 ;  /* 0x000000ffff057224 */ /* 0x000fe200078e001d */
[----:B------:R-:W2:Y:S04]  /*60e30*/  LDL.LU R0, [R1+0x66a0] ;  /* 0x0066a00001007983 */ /* 0x000ea80000300800 */
[----:B------:R-:W2:Y:S04]  /*60e40*/  LDL.LU R29, [R1+0x669c] ;  /* 0x00669c00011d7983 */ /* 0x000ea80000300800 */
[----:B------:R-:W-:Y:S04]  /*60e50*/  STL.64 [R1+0x6630], R4 ;  /* 0x0066300401007387 */ /* 0x000fe80000100a00 */
[----:B---3--:R-:W-:Y:S04]  /*60e60*/  STL.64 [R1+0x6610], R26 ;  /* 0x0066101a01007387 */ /* 0x008fe80000100a00 */
[----:B------:R0:W-:Y:S04]  /*60e70*/  STL.64 [R1+0x6608], R24 ;  /* 0x0066081801007387 */ /* 0x0001e80000100a00 */
[----:B0-----:R-:W3:Y:S04]  /*60e80*/  LDL.LU R24, [R1+0xc70] ;  /* 0x000c700001187983 */ /* 0x001ee80000300800 */
[----:B------:R-:W3:Y:S04]  /*60e90*/  LDL.LU R25, [R1+0xc74] ;  /* 0x000c740001197983 */ /* 0x000ee80000300800 */
[----:B------:R-:W2:Y:S04]  /*60ea0*/  LDL.LU R26, [R1+0xc78] ;  /* 0x000c7800011a7983 */ /* 0x000ea80000300800 */
[----:B------:R-:W2:Y:S04]  /*60eb0*/  LDL.LU R27, [R1+0xc7c] ;  /* 0x000c7c00011b7983 */ /* 0x000ea80000300800 */
[----:B------:R-:W2:Y:S04]  /*60ec0*/  LDL.LU.64 R4, [R1+0x40] ;  /* 0x0000400001047983 */ /* 0x000ea80000300a00 */
[----:B--2---:R0:W-:Y:S04]  /*60ed0*/  STL.64 [R1+0x6648], R4 ;  /* 0x0066480401007387 */ /* 0x0041e80000100a00 */
[----:B0-----:R-:W2:Y:S04]  /*60ee0*/  LDL.LU R4, [R1+0x720] ;  /* 0x0007200001047983 */ /* 0x001ea80000300800 */
[----:B------:R-:W2:Y:S04]  /*60ef0*/  LDL.LU R5, [R1+0x724] ;  /* 0x0007240001057983 */ /* 0x000ea80000300800 */
[----:B------:R-:W2:Y:S04]  /*60f00*/  LDL.LU R6, [R1+0x728] ;  /* 0x0007280001067983 */ /* 0x000ea80000300800 */
[----:B------:R-:W2:Y:S04]  /*60f10*/  LDL.LU R7, [R1+0x72c] ;  /* 0x00072c0001077983 */ /* 0x000ea80000300800 */
[----:B--2---:R-:W-:Y:S04]  /*60f20*/  STL.64 [R1+0x6658], R6 ;  /* 0x0066580601007387 */ /* 0x004fe80000100a00 */
[----:B------:R0:W-:Y:S04]  /*60f30*/  STL.64 [R1+0x6650], R4 ;  /* 0x0066500401007387 */ /* 0x0001e80000100a00 */
[----:B0-----:R-:W2:Y:S04]  /*60f40*/  LDL R4, [R1+0x70] ;  /* 0x0000700001047983 */ /* 0x001ea80000100800 */
[----:B------:R-:W2:Y:S04]  /*60f50*/  LDL R5, [R1+0x74] ;  /* 0x0000740001057983 */ /* 0x000ea80000100800 */
[----:B--2---:R-:W-:Y:S04]  /*60f60*/  STL.64 [R1+0x6670], R4 ;  /* 0x0066700401007387 */ /* 0x004fe80000100a00 */
[----:B------:R-:W-:Y:S04]  /*60f70*/  STL.64 [R1+0x6628], R26 ;  /* 0x0066281a01007387 */ /* 0x000fe80000100a00 */
[----:B---3--:R0:W-:Y:S04]  /*60f80*/  STL.64 [R1+0x6620], R24 ;  /* 0x0066201801007387 */ /* 0x0081e80000100a00 */
[----:B0-----:R-:W2:Y:S04]  /*60f90*/  LDL.LU R24, [R1+0xc80] ;  /* 0x000c800001187983 */ /* 0x001ea80000300800 */
[----:B------:R-:W2:Y:S04]  /*60fa0*/  LDL.LU R25, [R1+0xc84] ;  /* 0x000c840001197983 */ /* 0x000ea80000300800 */
[----:B------:R-:W3:Y:S04]  /*60fb0*/  LDL.LU R26, [R1+0xc88] ;  /* 0x000c8800011a7983 */ /* 0x000ee80000300800 */
[----:B------:R-:W3:Y:S04]  /*60fc0*/  LDL.LU R27, [R1+0xc8c] ;  /* 0x000c8c00011b7983 */ /* 0x000ee80000300800 */
[----:B------:R-:W2:Y:S01]  /*60fd0*/  LDL R4, [R1+0x80] ;  /* 0x0000800001047983 */ /* 0x000ea20000100800 */
[----:B------:R-:W-:-:S03]  /*60fe0*/  IMAD.MOV.U32 R5, RZ, RZ, R29 ;  /* 0x000000ffff057224 */ /* 0x000fc600078e001d */
[----:B------:R-:W4:Y:S04]  /*60ff0*/  LDL.LU R29, [R1+0x6698] ;  /* 0x00669800011d7983 */ /* 0x000f280000300800 */
[----:B---3--:R-:W-:Y:S04]  /*61000*/  STL.64 [R1+0x6640], R26 ;  /* 0x0066401a01007387 */ /* 0x008fe80000100a00 */
[----:B--2---:R0:W-:Y:S04]  /*61010*/  STL.64 [R1+0x6638], R24 ;  /* 0x0066381801007387 */ /* 0x0041e80000100a00 */
        /* <DEDUP_REMOVED lines=17> */
[----:B----4-:R0:W-:Y:S04]  /*61130*/  STL.64 [R1+0x65a0], R12 ;  /* 0x0065a00c01007387 */ /* 0x0101e80000100a00 */
[----:B0-----:R-:W3:Y:S04]  /*61140*/  LDL.LU R12, [R1+0xae0] ;  /* 0x000ae000010c7983 */ /* 0x001ee80000300800 */
[----:B------:R-:W3:Y:S04]  /*61150*/  LDL.LU R13, [R1+0xae4] ;  /* 0x000ae400010d7983 */ /* 0x000ee80000300800 */
[----:B------:R-:W4:Y:S04]  /*61160*/  LDL.LU R14, [R1+0xae8] ;  /* 0x000ae800010e7983 */ /* 0x000f280000300800 */
[----:B------:R-:W4:Y:S04]  /*61170*/  LDL.LU R15, [R1+0xaec] ;  /* 0x000aec00010f7983 */ /* 0x000f280000300800 */
[----:B------:R-:W3:Y:S04]  /*61180*/  LDL.LU R16, [R1+0xb20] ;  /* 0x000b200001107983 */ /* 0x000ee80000300800 */
[----:B------:R-:W3:Y:S04]  /*61190*/  LDL.LU R17, [R1+0xb24] ;  /* 0x000b240001117983 */ /* 0x000ee80000300800 */
[----:B------:R-:W3:Y:S04]  /*611a0*/  LDL.LU R18, [R1+0xb28] ;  /* 0x000b280001127983 */ /* 0x000ee80000300800 */
[----:B------:R-:W3:Y:S01]  /*611b0*/  LDL.LU R19, [R1+0xb2c] ;  /* 0x000b2c0001137983 */ /* 0x000ee20000300800 */
[----:B--2---:R-:W-:Y:S03]  /*611c0*/  HMMA.16816.F32 R4, R20, R4, R24 ;  /* 0x000000041404723c */ /* 0x004fe60000001818 */
[----:B----4-:R-:W-:Y:S04]  /*611d0*/  STL.64 [R1+0x65b8], R14 ;  /* 0x0065b80e01007387 */ /* 0x010fe80000100a00 */
[----:B---3--:R0:W-:Y:S02]  /*611e0*/  STL.64 [R1+0x65b0], R12 ;  /* 0x0065b00c01007387 */ /* 0x0081e40000100a00 */
[----:B0-----:R-:W-:-:S02]  /*611f0*/  IMAD.MOV.U32 R12, RZ, RZ, R0 ;  /* 0x000000ffff0c7224 */ /* 0x001fc400078e0000 */
[----:B------:R-:W-:Y:S01]  /*61200*/  IMAD.MOV.U32 R13, RZ, RZ, R28 ;  /* 0x000000ffff0d7224 */ /* 0x000fe200078e001c */
[----:B------:R-:W2:Y:S04]  /*61210*/  LDL.LU R0, [R1+0x6694] ;  /* 0x0066940001007983 */ /* 0x000ea80000300800 */
[----:B------:R-:W3:Y:S04]  /*61220*/  LDL.LU R28, [R1+0x6690] ;  /* 0x00669000011c7983 */ /* 0x000ee80000300800 */
[----:B-1----:R-:W-:Y:S04]  /*61230*/  STL.64 [R1+0x6498], R10 ;  /* 0x0064980a01007387 */ /* 0x002fe80000100a00 */
[----:B------:R0:W-:Y:S02]  /*61240*/  STL.64 [R1+0x6490], R8 ;  /* 0x0064900801007387 */ /* 0x0001e40000100a00 */
[----:B0-----:R-:W-:-:S02]  /*61250*/  IMAD.MOV.U32 R8, RZ, RZ, R2 ;  /* 0x000000ffff087224 */ /* 0x001fc400078e0002 */
[----:B------:R-:W-:Y:S01]  /*61260*/  IMAD.MOV.U32 R9, RZ, RZ, R3 ;  /* 0x000000ffff097224 */ /* 0x000fe200078e0003 */
[----:B------:R-:W4:Y:S04]  /*61270*/  LDL.LU R2, [R1+0x668c] ;  /* 0x00668c0001027983 */ /* 0x000f280000300800 */
[----:B------:R-:W2:Y:S04]  /*61280*/  LDL.LU R3, [R1+0x6688] ;  /* 0x0066880001037983 */ /* 0x000ea80000300800 */
[----:B------:R-:W2:Y:S04]  /*61290*/  LDL.LU.64 R26, [R1+0x6680] ;  /* 0x00668000011a7983 */ /* 0x000ea80000300a00 */
[----:B------:R-:W2:Y:S04]  /*612a0*/  LDL.LU.64 R24, [R1+0x6678] ;  /* 0x0066780001187983 */ /* 0x000ea80000300a00 */
        /* <DEDUP_REMOVED lines=14> */
[----:B0-----:R-:W2:Y:S04]  /*61390*/  LDL.LU.64 R4, [R1+0x6648] ;  /* 0x0066480001047983 */ /* 0x001ea80000300a00 */
[----:B------:R0:W-:Y:S04]  /*613a0*/  STL.64 [R1+0x65c8], R12 ;  /* 0x0065c80c01007387 */ /* 0x0001e80000100a00 */
[----:B0-----:R-:W3:Y:S01]  /*613b0*/  LDL.64 R12, [R1+0x70] ;  /* 0x00007000010c7983 */ /* 0x001ee20000100a00 */
[----:B--2---:R-:W-:Y:S01]  /*613c0*/  HMMA.16816.F32 R24, R20, R4, R24 ;  /* 0x000000041418723c */ /* 0x004fe20000001818 */
[----:B------:R-:W-:-:S02]  /*613d0*/  IMAD.MOV.U32 R15, RZ, RZ, R4 ;  /* 0x000000ffff0f7224 */ /* 0x000fc400078e0004 */
[----:B------:R-:W-:Y:S01]  /*613e0*/  IMAD.MOV.U32 R14, RZ, RZ, R5 ;  /* 0x000000ffff0e7224 */ /* 0x000fe200078e0005 */
[----:B---3--:R0:W-:Y:S04]  /*613f0*/  STL.64 [R1+0x65d8], R12 ;  /* 0x0065d80c01007387 */ /* 0x0081e80000100a00 */
[----:B0-----:R-:W2:Y:S11]  /*61400*/  LDL.64 R12, [R1+0x80] ;  /* 0x00008000010c7983 */ /* 0x001eb60000100a00 */
        /* <DEDUP_REMOVED lines=8> */
[----:B------:R0:W-:Y:S04]  /*61490*/  STL.64 [R1+0x740], R4 ;  /* 0x0007400401007387 */ /* 0x0001e80000100a00 */
[----:B------:R-:W-:Y:S04]  /*614a0*/  STL.64 [R1+0x748], R6 ;  /* 0x0007480601007387 */ /* 0x000fe80000100a00 */
[----:B0-----:R-:W3:Y:S02]  /*614b0*/  LDL.LU.64 R4, [R1+0x6618] ;  /* 0x0066180001047983 */ /* 0x001ee40000300a00 */
[----:B---3--:R-:W-:-:S15]  /*614c0*/  HMMA.16816.F32 R24, R20, R4, R24 ;  /* 0x000000041418723c */ /* 0x008fde0000001818 */
[----:B------:R-:W-:-:S04]  /*614d0*/  NOP ;  /* 0x0000000000007918 */ /* 0x000fc80000000000 */
[----:B------:R-:W-:Y:S04]  /*614e0*/  STL.64 [R1+0x750], R24 ;  /* 0x0007501801007387 */ /* 0x000fe80000100a00 */
[----:B------:R0:W-:Y:S04]  /*614f0*/  STL.64 [R1+0x758], R26 ;  /* 0x0007581a01007387 */ /* 0x0001e80000100a00 */
[----:B0-----:R-:W3:Y:S04]  /*61500*/  LDL.LU.64 R26, [R1+0x6610] ;  /* 0x00661000011a7983 */ /* 0x001ee80000300a00 */
[----:B------:R-:W3:Y:S04]  /*61510*/  LDL.LU.64 R24, [R1+0x6608] ;  /* 0x0066080001187983 */ /* 0x000ee80000300a00 */
[----:B------:R0:W-:Y:S04]  /*61520*/  STL.64 [R1+0x65e0], R4 ;  /* 0x0065e00401007387 */ /* 0x0001e80000100a00 */
[----:B0-----:R-:W2:Y:S04]  /*61530*/  LDL.LU R4, [R1+0xb10] ;  /* 0x000b100001047983 */ /* 0x001ea80000300800 */
[----:B------:R-:W2:Y:S04]  /*61540*/  LDL.LU R5, [R1+0xb14] ;  /* 0x000b140001057983 */ /* 0x000ea80000300800 */
[----:B------:R-:W2:Y:S04]  /*61550*/  LDL.LU R6, [R1+0xb18] ;  /* 0x000b180001067983 */ /* 0x000ea80000300800 */
[----:B------:R-:W2:Y:S01]  /*61560*/  LDL.LU R7, [R1+0xb1c] ;  /* 0x000b1c0001077983 */ /* 0x000ea20000300800 */
[----:B---3--:R-:W-:-:S15]  /*61570*/  HMMA.16816.F32 R24, R20, R8, R24 ;  /* 0x000000081418723c */ /* 0x008fde0000001818 */
[----:B------:R-:W-:-:S04]  /*61580*/  NOP ;  /* 0x0000000000007918 */ /* 0x000fc80000000000 */
[----:B------:R-:W-:Y:S04]  /*61590*/  STL.64 [R1+0x770], R24 ;  /* 0x0007701801007387 */ /* 0x000fe80000100a00 */
[----:B------:R0:W-:Y:S04]  /*615a0*/  STL.64 [R1+0x778], R26 ;  /* 0x0007781a01007387 */ /* 0x0001e80000100a00 */
[----:B0-----:R-:W3:Y:S04]  /*615b0*/  LDL.LU.64 R26, [R1+0x6600] ;  /* 0x00660000011a7983 */ /* 0x001ee80000300a00 */
[----:B------:R-:W2:Y:S04]  /*615c0*/  LDL.LU.64 R24, [R1+0x65f8] ;  /* 0x0065f80001187983 */ /* 0x000ea80000300a00 */
[----:B------:R0:W-:Y:S04]  /*615d0*/  STL.64 [R1+0x65d0], R8 ;  /* 0x0065d00801007387 */ /* 0x0001e80000100a00 */
[----:B0-----:R-:W4:Y:S04]  /*615e0*/  LDL.LU R8, [R1+0xb00] ;  /* 0x000b000001087983 */ /* 0x001f280000300800 */
[----:B------:R-:W4:Y:S04]  /*615f0*/  LDL.LU R9, [R1+0xb04] ;  /* 0x000b040001097983 */ /* 0x000f280000300800 */
[----:B------:R-:W4:Y:S04]  /*61600*/  LDL.LU R10, [R1+0xb08] ;  /* 0x000b0800010a7983 */ /* 0x000f280000300800 */
[----:B------:R-:W4:Y:S01]  /*61610*/  LDL.LU R11, [R1+0xb0c] ;  /* 0x000b0c00010b7983 */ /* 0x000f220000300800 */
[----:B--2---:R-:W-:Y:S03]  /*61620*/  HMMA.16816.F32 R20, R20, R24, R16 ;  /* 0x000000181414723c */ /* 0x004fe60000001810 */
[----:B------:R-:W2:Y:S04]  /*61630*/  LDL.LU.64 R18, [R1+0x65f0] ;  /* 0x0065f00001127983 */ /* 0x000ea80000300a00 */
[----:B------:R-:W2:Y:S04]  /*61640*/  LDL.LU.64 R16, [R1+0x65e8] ;  /* 0x0065e80001107983 */ /* 0x000ea80000300a00 */
[----:B---3--:R-:W-:Y:S04]  /*61650*/  STL.64 [R1+0x6598], R26 ;  /* 0x0065981a01007387 */ /* 0x008fe80000100a00 */
[----:B------:R0:W-:Y:S04]  /*61660*/  STL.64 [R1+0x6590], R24 ;  /* 0x0065901801007387 */ /* 0x0001e80000100a00 */
[----:B------:R-:W-:Y:S04]  /*61670*/  STL.64 [R1+0x760], R20 ;  /* 0x0007601401007387 */ /* 0x000fe80000100a00 */
[----:B------:R-:W-:Y:S04]  /*61680*/  STL.64 [R1+0x768], R22 ;  /* 0x0007681601007387 */ /* 0x000fe80000100a00 */
[----:B0-----:R-:W3:Y:S01]  /*61690*/  LDL.LU.64 R24, [R1+0x20] ;  /* 0x0000200001187983 */ /* 0x001ee20000300a00 */
[----:B--2---:R-:W-:Y:S03]  /*616a0*/  HMMA.16816.F32 R4, R16, R12, R4 ;  /* 0x0000000c1004723c */ /* 0x004fe60000001804 */
[----:B---3--:R0:W-:Y:S04]  /*616b0*/  STL.64 [R1+0x65c0], R24 ;  /* 0x0065c01801007387 */ /* 0x0081e80000100a00 */
[----:B0-----:R-:W2:Y:S04]  /*616c0*/  LDL.LU R24, [R1+0xaf0] ;  /* 0x000af00001187983 */ /* 0x001ea80000300800 */
[----:B------:R-:W2:Y:S04]  /*616d0*/  LDL.LU R25, [R1+0xaf4] ;  /* 0x000af40001197983 */ /* 0x000ea80000300800 */
[----:B------:R-:W2:Y:S04]  /*616e0*/  LDL.LU R26, [R1+0xaf8] ;  /* 0x000af800011a7983 */ /* 0x000ea80000300800 */
[----:B------:R-:W2:Y:S04]  /*616f0*/  LDL.LU R27, [R1+0xafc] ;  /* 0x000afc00011b7983 */ /* 0x000ea80000300800 */
[----:B------:R0:W-:Y:S04]  /*61700*/  STL.64 [R1+0x780], R4 ;  /* 0x0007800401007387 */ /* 0x0001e80000100a00 */
[----:B------:R1:W-:Y:S04]  /*61710*/  STL.64 [R1+0x788], R6 ;  /* 0x0007880601007387 */ /* 0x0003e80000100a00 */
[----:B0-----:R-:W3:Y:S01]  /*61720*/  LDL.LU.64 R4, [R1+0x65e0] ;  /* 0x0065e00001047983 */ /* 0x001ee20000300a00 */
[----:B-1----:R-:W-:-:S02]  /*61730*/  IMAD.MOV.U32 R7, RZ, RZ, R12 ;  /* 0x000000ffff077224 */ /* 0x002fc400078e000c */
[----:B------:R-:W-:Y:S02]  /*61740*/  IMAD.MOV.U32 R6, RZ, RZ, R13 ;  /* 0x000000ffff067224 */ /* 0x000fe400078e000d */
[----:B------:R-:W4:Y:S02]  /*61750*/  LDL.LU.64 R12, [R1+0x65d8] ;  /* 0x0065d800010c7983 */ /* 0x000f240000300a00 */
[----:B----4-:R-:W-:-:S15]  /*61760*/  HMMA.16816.F32 R8, R16, R12, R8 ;  /* 0x0000000c1008723c */ /* 0x010fde0000001808 */
[----:B------:R-:W-:-:S04]  /*61770*/  NOP ;  /* 0x0000000000007918 */ /* 0x000fc80000000000 */
[----:B------:R0:W-:Y:S04]  /*61780*/  STL.64 [R1+0x790], R8 ;  /* 0x0007900801007387 */ /* 0x0001e80000100a00 */
[----:B------:R1:W-:Y:S04]  /*61790*/  STL.64 [R1+0x798], R10 ;  /* 0x0007980a01007387 */ /* 0x0003e80000100a00 */
[----:B0-----:R-:W4:Y:S01]  /*617a0*/  LDL.LU.64 R8, [R1+0x65d0] ;  /* 0x0065d00001087983 */ /* 0x001f220000300a00 */
[----:B-1----:R-:W-:Y:S02]  /*617b0*/  IMAD.MOV.U32 R11, RZ, RZ, R12 ;  /* 0x000000ffff0b7224 */ /* 0x002fe400078e000c */
[----:B------:R-:W-:-:S02]  /*617c0*/  IMAD.MOV.U32 R10, RZ, RZ, R13 ;  /* 0x000000ffff0a7224 */ /* 0x000fc400078e000d */
[----:B------:R-:W2:Y:S01]  /*617d0*/  LDL.LU.64 R12, [R1+0x65c8] ;  /* 0x0065c800010c7983 */ /* 0x000ea20000300a00 */
[----:B------:R-:W-:Y:S02]  /*617e0*/  IMAD.MOV.U32 R20, RZ, RZ, R15 ;  /* 0x000000ffff147224 */ /* 0x000fe400078e000f */
[----:B------:R-:W-:Y:S02]  /*617f0*/  IMAD.MOV.U32 R21, RZ, RZ, R14 ;  /* 0x000000ffff157224 */ /* 0x000fe400078e000e */
[----:B--2---:R-:W-:Y:S01]  /*61800*/  HMMA.16816.F32 R12, R16, R12, R24 ;  /* 0x0000000c100c723c */ /* 0x004fe20000001818 */
[----:B------:R-:W2:-:S15]  /*61810*/  LDL.LU.64 R24, [R1+0x65c0] ;  /* 0x0065c00001187983 */ /* 0x000e9e0000300a00 */
[----:B------:R-:W-:-:S03]  /*61820*/  NOP ;  /* 0x0000000000007918 */ /* 0x000fc60000000000 */
        /* <DEDUP_REMOVED lines=8> */
[----:B0-----:R-:W3:Y:S04]  /*618b0*/  LDL.LU.64 R14, [R1+0x65a8] ;  /* 0x0065a800010e7983 */ /* 0x001ee80000300a00 */
[----:B------:R-:W3:Y:S04]  /*618c0*/  LDL.LU.64 R12, [R1+0x65a0] ;  /* 0x0065a000010c7983 */ /* 0x000ee80000300a00 */
[----:B------:R0:W-:Y:S04]  /*618d0*/  STL.64 [R1+0x6538], R20 ;  /* 0x0065381401007387 */ /* 0x0001e80000100a00 */
[----:B0-----:R-:W2:Y:S04]  /*618e0*/  LDL.LU.64 R20, [R1+0x50] ;  /* 0x0000500001147983 */ /* 0x001ea80000300a00 */
[----:B--2---:R0:W-:Y:S02]  /*618f0*/  STL.64 [R1+0x6550], R20 ;  /* 0x0065501401007387 */ /* 0x0041e40000100a00 */
[----:B0-----:R-:W-:-:S02]  /*61900*/  IMAD.MOV.U32 R20, RZ, RZ, R11 ;  /* 0x000000ffff147224 */ /* 0x001fc400078e000b */
[----:B------:R-:W-:-:S05]  /*61910*/  IMAD.MOV.U32 R21, RZ, RZ, R10 ;  /* 0x000000ffff157224 */ /* 0x000fca00078e000a */
[----:B------:R0:W-:Y:S04]  /*61920*/  STL.64 [R1+0x6568], R20 ;  /* 0x0065681401007387 */ /* 0x0001e80000100a00 */
[----:B0-----:R-:W2:Y:S04]  /*61930*/  LDL.LU R20, [R1+0xad0] ;  /* 0x000ad00001147983 */ /* 0x001ea80000300800 */
[----:B------:R-:W2:Y:S01]  /*61940*/  LDL.LU R21, [R1+0xad4] ;  /* 0x000ad40001157983 */ /* 0x000ea20000300800 */
[----:B------:R-:W-:Y:S02]  /*61950*/  IMAD.MOV.U32 R22, RZ, RZ, R3 ;  /* 0x000000ffff167224 */ /* 0x000fe400078e0003 */
[----:B------:R-:W-:Y:S01]  /*61960*/  IMAD.MOV.U32 R23, RZ, RZ, R2 ;  /* 0x000000ffff177224 */ /* 0x000fe200078e0002 */
[----:B---3--:R-:W-:Y:S01]  /*61970*/  HMMA.16816.F32 R12, R16, R4, R12 ;  /* 0x00000004100c723c */ /* 0x008fe2000000180c */
[----:B------:R-:W-:-:S02]  /*61980*/  IMAD.MOV.U32 R3, RZ, RZ, R24 ;  /* 0x000000ffff037224 */ /* 0x000fc400078e0018 */
[----:B------:R-:W-:-:S05]  /*61990*/  IMAD.MOV.U32 R2, RZ, RZ, R25 ;  /* 0x000000ffff027224 */ /* 0x000fca00078e0019 */
[----:B--2---:R-:W-:-:S15]  /*619a0*/  HMMA.16816.F32 R20, R16, R24, R20 ;  /* 0x000000181014723c */ /* 0x004fde0000001814 */
[----:B------:R-:W-:-:S04]  /*619b0*/  NOP ;  /* 0x0000000000007918 */ /* 0x000fc80000000000 */
[----:B------:R0:W-:Y:S04]  /*619c0*/  STL.64 [R1+0x7c0], R20 ;  /* 0x0007c01401007387 */ /* 0x0001e80000100a00 */
[----:B------:R-:W-:Y:S04]  /*619d0*/  STL.64 [R1+0x7c8], R22 ;  /* 0x0007c81601007387 */ /* 0x000fe80000100a00 */
[----:B------:R-:W-:Y:S04]  /*619e0*/  STL.64 [R1+0x7d0], R12 ;  /* 0x0007d00c01007387 */ /* 0x000fe80000100a00 */
[----:B------:R-:W-:Y:S04]  /*619f0*/  STL.64 [R1+0x7d8], R14 ;  /* 0x0007d80e01007387 */ /* 0x000fe80000100a00 */
[----:B------:R-:W4:Y:S04]  /*61a00*/  LDL.LU R24, [R1+0xab0] ;  /* 0x000ab00001187983 */ /* 0x000f280000300800 */
[----:B------:R-:W4:Y:S04]  /*61a10*/  LDL.LU R25, [R1+0xab4] ;  /* 0x000ab40001197983 */ /* 0x000f280000300800 */
[----:B------:R-:W4:Y:S04]  /*61a20*/  LDL.LU R26, [R1+0xab8] ;  /* 0x000ab800011a7983 */ /* 0x000f280000300800 */
[----:B------:R-:W4:Y:S04]  /*61a30*/  LDL.LU R27, [R1+0xabc] ;  /* 0x000abc00011b7983 */ /* 0x000f280000300800 */
[----:B------:R1:W-:Y:S01]  /*61a40*/  STL.64 [R1+0x6520], R4 ;  /* 0x0065200401007387 */ /* 0x0003e20000100a00 */
[----:B0-----:R-:W-:-:S02]  /*61a50*/  IMAD.MOV.U32 R21, RZ, RZ, R6 ;  /* 0x000000ffff157224 */ /* 0x001fc400078e0006 */
[----:B------:R-:W-:Y:S01]  /*61a60*/  IMAD.MOV.U32 R20, RZ, RZ, R7 ;  /* 0x000000ffff147224 */ /* 0x000fe200078e0007 */
[----:B-1----:R-:W2:Y:S04]  /*61a70*/  LDL.LU R4, [R1+0x8d0] ;  /* 0x0008d00001047983 */ /* 0x002ea80000300800 */
[----:B------:R-:W2:Y:S04]  /*61a80*/  LDL.LU R5, [R1+0x8d4] ;  /* 0x0008d40001057983 */ /* 0x000ea80000300800 */
[----:B------:R-:W3:Y:S04]  /*61a90*/  LDL.LU R6, [R1+0x8d8] ;  /* 0x0008d80001067983 */ /* 0x000ee80000300800 */
[----:B------:R-:W3:Y:S04]  /*61aa0*/  LDL.LU R7, [R1+0x8dc] ;  /* 0x0008dc0001077983 */ /* 0x000ee80000300800 */
[----:B------:R-:W2:Y:S04]  /*61ab0*/  LDL.LU R12, [R1+0x920] ;  /* 0x00092000010c7983 */ /* 0x000ea80000300800 */
[----:B------:R-:W4:Y:S04]  /*61ac0*/  LDL.LU R13, [R1+0x924] ;  /* 0x00092400010d7983 */ /* 0x000f280000300800 */
[----:B------:R-:W4:Y:S04]  /*61ad0*/  LDL.LU R14, [R1+0x928] ;  /* 0x00092800010e7983 */ /* 0x000f280000300800 */
        /* <DEDUP_REMOVED lines=13> */
[C---:B----4-:R-:W-:Y:S03]  /*61bb0*/  HMMA.16816.F32 R24, R16.reuse, R8, R24 ;  /* 0x000000081018723c */ /* 0x050fe60000001818 */
        /* <DEDUP_REMOVED lines=15> */
[----:B------:R-:W4:Y:S04]  /*61cb0*/  LDL.LU.64 R24, [R1+0x6590] ;  /* 0x0065900001187983 */ /* 0x000f280000300a00 */
[----:B------:R0:W-:Y:S04]  /*61cc0*/  STL.64 [R1+0x6518], R8 ;  /* 0x0065180801007387 */ /* 0x0001e80000100a00 */
[----:B0-----:R-:W2:Y:S04]  /*61cd0*/  LDL.LU R8, [R1+0x8c0] ;  /* 0x0008c00001087983 */ /* 0x001ea80000300800 */
[----:B------:R-:W2:Y:S04]  /*61ce0*/  LDL.LU R9, [R1+0x8c4] ;  /* 0x0008c40001097983 */ /* 0x000ea80000300800 */
[----:B------:R-:W2:Y:S04]  /*61cf0*/  LDL.LU R10, [R1+0x8c8] ;  /* 0x0008c800010a7983 */ /* 0x000ea80000300800 */
[----:B------:R-:W2:Y:S01]  /*61d00*/  LDL.LU R11, [R1+0x8cc] ;  /* 0x0008cc00010b7983 */ /* 0x000ea20000300800 */
[----:B----4-:R-:W-:Y:S03]  /*61d10*/  HMMA.16816.F32 R16, R16, R24, R12 ;  /* 0x000000181010723c */ /* 0x010fe6000000180c */
[----:B------:R-:W2:Y:S04]  /*61d20*/  LDL.LU.64 R14, [R1+0x6588] ;  /* 0x00658800010e7983 */ /* 0x000ea80000300a00 */
[----:B------:R-:W2:-:S12]  /*61d30*/  LDL.LU.64 R12, [R1+0x6580] ;  /* 0x00658000010c7983 */ /* 0x000e980000300a00 */
[----:B------:R-:W-:Y:S04]  /*61d40*/  STL.64 [R1+0x7e0], R16 ;  /* 0x0007e01001007387 */ /* 0x000fe80000100a00 */
[----:B------:R-:W-:Y:S01]  /*61d50*/  STL.64 [R1+0x7e8], R18 ;  /* 0x0007e81201007387 */ /* 0x000fe20000100a00 */
        /* <DEDUP_REMOVED lines=47> */
[----:B------:R-:W2:Y:S04]  /*62050*/  LDL.LU.64 R4, [R1+0x6508] ;  /* 0x0065080001047983 */ /* 0x000ea80000300a00 */
[----:B------:R-:W-:Y:S04]  /*62060*/  STL.64 [R1+0x64f0], R22 ;  /* 0x0064f01601007387 */ /* 0x000fe80000100a00 */
[----:B------:R0:W-:Y:S04]  /*62070*/  STL.64 [R1+0x64e8], R20 ;  /* 0x0064e81401007387 */ /* 0x0001e80000100a00 */
[----:B0-----:R-:W2:Y:S04]  /*62080*/  LDL.LU R20, [R1+0x8b0] ;  /* 0x0008b00001147983 */ /* 0x001ea80000300800 */
[----:B------:R-:W2:Y:S04]  /*62090*/  LDL.LU R21, [R1+0x8b4] ;  /* 0x0008b40001157983 */ /* 0x000ea80000300800 */
[----:B------:R-:W2:Y:S04]  /*620a0*/  LDL.LU R22, [R1+0x8b8] ;  /* 0x0008b80001167983 */ /* 0x000ea80000300800 */
[----:B------:R-:W2:Y:S02]  /*620b0*/  LDL.LU R23, [R1+0x8bc] ;  /* 0x0008bc0001177983 */ /* 0x000ea40000300800 */
[----:B--2---:R-:W-:Y:S02]  /*620c0*/  HMMA.16816.F32 R20, R12, R8, R20 ;  /* 0x000000080c14723c */ /* 0x004fe40000001814 */
[----:B------:R-:W2:-:S15]  /*620d0*/  LDL.LU R8, [R1+0x630] ;  /* 0x0006300001087983 */ /* 0x000e9e0000300800 */
[----:B------:R-:W-:Y:S02]  /*620e0*/  NOP ;  /* 0x0000000000007918 */ /* 0x000fe40000000000 */
[----:B------:R-:W-:Y:S04]  /*620f0*/  STL.64 [R1+0x860], R20 ;  /* 0x0008601401007387 */ /* 0x000fe80000100a00 */
[----:B------:R-:W-:Y:S04]  /*62100*/  STL.64 [R1+0x868], R22 ;  /* 0x0008681601007387 */ /* 0x000fe80000100a00 */
[----:B------:R-:W2:Y:S04]  /*62110*/  LDL.LU R9, [R1+0x634] ;  /* 0x0006340001097983 */ /* 0x000ea80000300800 */
[----:B------:R-:W2:Y:S04]  /*62120*/  LDL.LU R10, [R1+0x638] ;  /* 0x00063800010a7983 */ /* 0x000ea80000300800 */
[----:B------:R-:W2:Y:S01]  /*62130*/  LDL.LU R11, [R1+0x63c] ;  /* 0x00063c00010b7983 */ /* 0x000ea20000300800 */
[----:B----4-:R-:W-:Y:S03]  /*62140*/  HMMA.16816.F32 R12, R12, R24, R16 ;  /* 0x000000180c0c723c */ /* 0x010fe60000001810 */
[----:B--2---:R-:W-:Y:S04]  /*62150*/  STL.64 [R1+0x6500], R10 ;  /* 0x0065000a01007387 */ /* 0x004fe80000100a00 */
[----:B------:R0:W-:Y:S04]  /*62160*/  STL.64 [R1+0x64f8], R8 ;  /* 0x0064f80801007387 */ /* 0x0001e80000100a00 */
[----:B0-----:R-:W2:Y:S04]  /*62170*/  LDL.LU R8, [R1+0x660] ;  /* 0x0006600001087983 */ /* 0x001ea80000300800 */
[----:B------:R-:W2:Y:S04]  /*62180*/  LDL.LU R9, [R1+0x664] ;  /* 0x0006640001097983 */ /* 0x000ea80000300800 */
[----:B------:R-:W2:Y:S04]  /*62190*/  LDL.LU R10, [R1+0x668] ;  /* 0x00066800010a7983 */ /* 0x000ea80000300800 */
[----:B------:R-:W2:Y:S04]  /*621a0*/  LDL.LU R11, [R1+0x66c] ;  /* 0x00066c00010b7983 */ /* 0x000ea80000300800 */
[----:B------:R-:W4:Y:S04]  /*621b0*/  LDL.LU.64 R20, [R1+0x70] ;  /* 0x0000700001147983 */ /* 0x000f280000300a00 */
[----:B------:R-:W2:Y:S04]  /*621c0*/  LDL.LU R16, [R1+0x620] ;  /* 0x0006200001107983 */ /* 0x000ea80000300800 */
[----:B------:R-:W-:Y:S04]  /*621d0*/  STL.64 [R1+0x670], R12 ;  /* 0x0006700c01007387 */ /* 0x000fe80000100a00 */
[----:B------:R-:W-:Y:S04]  /*621e0*/  STL.64 [R1+0x678], R14 ;  /* 0x0006780e01007387 */ /* 0x000fe80000100a00 */
[----:B------:R-:W2:Y:S04]  /*621f0*/  LDL.LU R17, [R1+0x624] ;  /* 0x0006240001117983 */ /* 0x000ea80000300800 */
[----:B------:R-:W2:Y:S04]  /*62200*/  LDL.LU R18, [R1+0x628] ;  /* 0x0006280001127983 */ /* 0x000ea80000300800 */
[----:B------:R-:W2:Y:S04]  /*62210*/  LDL.LU R19, [R1+0x62c] ;  /* 0x00062c0001137983 */ /* 0x000ea80000300800 */
[----:B---3--:R-:W-:Y:S04]  /*62220*/  STL.64 [R1+0x64a8], R26 ;  /* 0x0064a81a01007387 */ /* 0x008fe80000100a00 */
[----:B------:R0:W-:Y:S04]  /*62230*/  STL.64 [R1+0x64a0], R24 ;  /* 0x0064a01801007387 */ /* 0x0001e80000100a00 */
[----:B0-----:R-:W2:Y:S04]  /*62240*/  LDL.LU.64 R24, [R1+0x80] ;  /* 0x0000800001187983 */ /* 0x001ea80000300a00 */
[----:B------:R-:W3:Y:S04]  /*62250*/  LDL.LU R12, [R1+0x570] ;  /* 0x00057000010c7983 */ /* 0x000ee80000300800 */
        /* <DEDUP_REMOVED lines=8> */
[----:B------:R-:W3:Y:S01]  /*622e0*/  LDL.LU R15, [R1+0x58c] ;  /* 0x00058c00010f7983 */ /* 0x000ee20000300800 */
[----:B------:R-:W-:Y:S03]  /*622f0*/  HMMA.16816.F32 R8, R4, R24, R8 ;  /* 0x000000180408723c */ /* 0x000fe60000001808 */
[----:B---3--:R-:W-:Y:S04]  /*62300*/  STL.64 [R1+0x6440], R14 ;  /* 0x0064400e01007387 */ /* 0x008fe80000100a00 */
[----:B--2---:R0:W-:Y:S04]  /*62310*/  STL.64 [R1+0x6438], R12 ;  /* 0x0064380c01007387 */ /* 0x0041e80000100a00 */
[----:B0-----:R-:W2:Y:S04]  /*62320*/  LDL.LU R12, [R1+0x590] ;  /* 0x00059000010c7983 */ /* 0x001ea80000300800 */
[----:B------:R-:W2:Y:S04]  /*62330*/  LDL.LU R13, [R1+0x594] ;  /* 0x00059400010d7983 */ /* 0x000ea80000300800 */
[----:B------:R-:W3:Y:S04]  /*62340*/  LDL.LU R14, [R1+0x598] ;  /* 0x00059800010e7983 */ /* 0x000ee80000300800 */
[----:B------:R-:W3:Y:S04]  /*62350*/  LDL.LU R15, [R1+0x59c] ;  /* 0x00059c00010f7983 */ /* 0x000ee80000300800 */
[----:B---3--:R-:W-:Y:S04]  /*62360*/  STL.64 [R1+0x6450], R14 ;  /* 0x0064500e01007387 */ /* 0x008fe80000100a00 */
[----:B--2---:R-:W-:Y:S04]  /*62370*/  STL.64 [R1+0x6448], R12 ;  /* 0x0064480c01007387 */ /* 0x004fe80000100a00 */
[----:B------:R-:W-:Y:S04]  /*62380*/  STL.64 [R1+0x660], R8 ;  /* 0x0006600801007387 */ /* 0x000fe80000100a00 */
[----:B------:R0:W-:Y:S04]  /*62390*/  STL.64 [R1+0x668], R10 ;  /* 0x0006680a01007387 */ /* 0x0001e80000100a00 */
[----:B0-----:R-:W4:Y:S04]  /*623a0*/  LDL.LU.64 R10, [R1+0x6500] ;  /* 0x00650000010a7983 */ /* 0x001f280000300a00 */
[----:B------:R-:W4:Y:S01]  /*623b0*/  LDL.LU.64 R8, [R1+0x64f8] ;  /* 0x0064f80001087983 */ /* 0x000f220000300a00 */
[----:B------:R-:W-:-:S02]  /*623c0*/  IMAD.MOV.U32 R15, RZ, RZ, R24 ;  /* 0x000000ffff0f7224 */ /* 0x000fc400078e0018 */
[----:B------:R-:W-:Y:S02]  /*623d0*/  IMAD.MOV.U32 R14, RZ, RZ, R25 ;  /* 0x000000ffff0e7224 */ /* 0x000fe400078e0019 */
[----:B------:R-:W-:Y:S02]  /*623e0*/  IMAD.MOV.U32 R12, RZ, RZ, R3 ;  /* 0x000000ffff0c7224 */ /* 0x000fe400078e0003 */
[----:B------:R-:W-:Y:S01]  /*623f0*/  IMAD.MOV.U32 R13, RZ, RZ, R2 ;  /* 0x000000ffff0d7224 */ /* 0x000fe200078e0002 */
[----:B------:R-:W2:Y:S01]  /*62400*/  LDL.LU.64 R22, [R1+0x64f0] ;  /* 0x0064f00001167983 */ /* 0x000ea20000300a00 */
[----:B----4-:R-:W-:Y:S01]  /*62410*/  HMMA.16816.F32 R24, R4, R20, R8 ;  /* 0x000000140418723c */ /* 0x010fe20000001808 */
[----:B------:R-:W-:Y:S02]  /*62420*/  IMAD.MOV.U32 R9, RZ, RZ, R20 ;  /* 0x000000ffff097224 */ /* 0x000fe400078e0014 */
[----:B------:R-:W-:Y:S02]  /*62430*/  IMAD.MOV.U32 R8, RZ, RZ, R21 ;  /* 0x000000ffff087224 */ /* 0x000fe400078e0015 */
[----:B------:R-:W3:-:S14]  /*62440*/  LDL.LU.64 R20, [R1+0x64e8] ;  /* 0x0064e80001147983 */ /* 0x000edc0000300a00 */
[----:B------:R-:W-:Y:S01]  /*62450*/  IMAD.MOV.U32 R3, RZ, RZ, R26 ;  /* 0x000000ffff037224 */ /* 0x000fe200078e001a */
[----:B------:R0:W-:Y:S01]  /*62460*/  STL.64 [R1+0x630], R24 ;  /* 0x0006301801007387 */ /* 0x0001e20000100a00 */
[----:B------:R-:W-:Y:S02]  /*62470*/  IMAD.MOV.U32 R2, RZ, RZ, R27 ;  /* 0x000000ffff027224 */ /* 0x000fe400078e001b */
[----:B0-----:R-:W-:Y:S03]  /*62480*/  HMMA.16816.F32 R24, R4, R12, R16 ;  /* 0x0000000c0418723c */ /* 0x001fe60000001810 */
[----:B------:R-:W-:Y:S04]  /*62490*/  STL [R1+0x5e04], R2 ;  /* 0x005e040201007387 */ /* 0x000fe80000100800 */
[----:B------:R-:W-:Y:S04]  /*624a0*/  STL [R1+0x5e00], R3 ;  /* 0x005e000301007387 */ /* 0x000fe80000100800 */
[----:B------:R-:W3:Y:S08]  /*624b0*/  LDL.LU R16, [R1+0x610] ;  /* 0x0006100001107983 */ /* 0x000ef00000300800 */
[----:B------:R0:W-:Y:S04]  /*624c0*/  STL.64 [R1+0x620], R24 ;  /* 0x0006201801007387 */ /* 0x0001e80000100a00 */
[----:B------:R-:W-:Y:S04]  /*624d0*/  STL.64 [R1+0x628], R26 ;  /* 0x0006281a01007387 */ /* 0x000fe80000100a00 */
[----:B------:R-:W3:Y:S04]  /*624e0*/  LDL.LU R17, [R1+0x614] ;  /* 0x0006140001117983 */ /* 0x000ee80000300800 */
[----:B------:R-:W3:Y:S04]  /*624f0*/  LDL.LU R18, [R1+0x618] ;  /* 0x0006180001127983 */ /* 0x000ee80000300800 */
[----:B------:R-:W3:Y:S04]  /*62500*/  LDL.LU R19, [R1+0x61c] ;  /* 0x00061c0001137983 */ /* 0x000ee80000300800 */
[----:B------:R1:W-:Y:S04]  /*62510*/  STL.64 [R1+0x6460], R12 ;  /* 0x0064600c01007387 */ /* 0x0003e80000100a00 */
[----:B0-----:R-:W4:Y:S01]  /*62520*/  LDL.LU.64 R24, [R1] ;  /* 0x0000000001187983 */ /* 0x001f220000300a00 */
[----:B-1----:R-:W-:-:S02]  /*62530*/  IMAD.MOV.U32 R13, RZ, RZ, R8 ;  /* 0x000000ffff0d7224 */ /* 0x002fc400078e0008 */
[----:B------:R-:W-:Y:S01]  /*62540*/  IMAD.MOV.U32 R12, RZ, RZ, R9 ;  /* 0x000000ffff0c7224 */ /* 0x000fe200078e0009 */
[----:B----4-:R2:W-:Y:S04]  /*62550*/  STL.64 [R1+0x64c0], R24 ;  /* 0x0064c01801007387 */ /* 0x0105e80000100a00 */
[----:B------:R-:W4:Y:S04]  /*62560*/  LDL.LU R8, [R1+0x5d0] ;  /* 0x0005d00001087983 */ /* 0x000f280000300800 */
[----:B------:R-:W4:Y:S04]  /*62570*/  LDL.LU R9, [R1+0x5d4] ;  /* 0x0005d40001097983 */ /* 0x000f280000300800 */
[----:B------:R-:W3:Y:S04]  /*62580*/  LDL.LU R10, [R1+0x5d8] ;  /* 0x0005d800010a7983 */ /* 0x000ee80000300800 */
[----:B------:R-:W3:Y:S01]  /*62590*/  LDL.LU R11, [R1+0x5dc] ;  /* 0x0005dc00010b7983 */ /* 0x000ee20000300800 */
[----:B--2---:R-:W-:-:S02]  /*625a0*/  IMAD.MOV.U32 R24, RZ, RZ, R23 ;  /* 0x000000ffff187224 */ /* 0x004fc400078e0017 */
[----:B------:R-:W-:-:S05]  /*625b0*/  IMAD.MOV.U32 R25, RZ, RZ, R22 ;  /* 0x000000ffff197224 */ /* 0x000fca00078e0016 */
[----:B------:R-:W-:Y:S04]  /*625c0*/  STL.64 [R1+0x64d8], R24 ;  /* 0x0064d81801007387 */ /* 0x000fe80000100a00 */
[----:B---3--:R-:W-:Y:S04]  /*625d0*/  STL.64 [R1+0x64b8], R10 ;  /* 0x0064b80a01007387 */ /* 0x008fe80000100a00 */
[----:B----4-:R0:W-:Y:S04]  /*625e0*/  STL.64 [R1+0x64b0], R8 ;  /* 0x0064b00801007387 */ /* 0x0101e80000100a00 */
[----:B0-----:R-:W2:Y:S04]  /*625f0*/  LDL.LU R8, [R1+0x5e0] ;  /* 0x0005e00001087983 */ /* 0x001ea80000300800 */
[----:B------:R-:W2:Y:S04]  /*62600*/  LDL.LU R9, [R1+0x5e4] ;  /* 0x0005e40001097983 */ /* 0x000ea80000300800 */
[----:B------:R-:W3:Y:S04]  /*62610*/  LDL.LU R10, [R1+0x5e8] ;  /* 0x0005e800010a7983 */ /* 0x000ee80000300800 */
[----:B------:R-:W3:Y:S01]  /*62620*/  LDL.LU R11, [R1+0x5ec] ;  /* 0x0005ec00010b7983 */ /* 0x000ee20000300800 */
[C---:B------:R-:W-:Y:S03]  /*62630*/  HMMA.16816.F32 R16, R4.reuse, R20, R16 ;  /* 0x000000140410723c */ /* 0x040fe60000001810 */
[----:B------:R-:W4:Y:S04]  /*62640*/  LDL.LU R24, [R1+0x600] ;  /* 0x0006000001187983 */ /* 0x000f280000300800 */
[----:B------:R-:W4:Y:S04]  /*62650*/  LDL.LU R25, [R1+0x604] ;  /* 0x0006040001197983 */ /* 0x000f280000300800 */
[----:B------:R-:W4:Y:S04]  /*62660*/  LDL.LU R26, [R1+0x608] ;  /* 0x00060800011a7983 */ /* 0x000f280000300800 */
[----:B------:R-:W4:Y:S04]  /*62670*/  LDL.LU R27, [R1+0x60c] ;  /* 0x00060c00011b7983 */ /* 0x000f280000300800 */
        /* <DEDUP_REMOVED lines=20> */
[----:B----4-:R-:W-:Y:S01]  /*627c0*/  HMMA.16816.F32 R24, R4, R16, R24 ;  /* 0x000000100418723c */ /* 0x010fe20000001818 */
        /* <DEDUP_REMOVED lines=8> */
[----:B------:R-:W-:Y:S04]  /*62850*/  STL [R1+0x5e0c], R3 ;  /* 0x005e0c0301007387 */ /* 0x000fe80000100800 */
[----:B------:R-:W-:Y:S04]  /*62860*/  STL [R1+0x5e08], R2 ;  /* 0x005e080201007387 */ /* 0x000fe80000100800 */
[----:B------:R0:W-:Y:S04]  /*62870*/  STL.64 [R1+0x600], R24 ;  /* 0x0006001801007387 */ /* 0x0001e80000100a00 */
[----:B------:R1:W-:Y:S04]  /*62880*/  STL.64 [R1+0x608], R26 ;  /* 0x0006081a01007387 */ /* 0x0003e80000100a00 */
[----:B0-----:R-:W1:Y:S02]  /*62890*/  LDL.LU.64 R24, [R1+0x64d8] ;  /* 0x0064d80001187983 */ /* 0x001e640000300a00 */
[----:B-1----:R-:W-:Y:S02]  /*628a0*/  HMMA.16816.F32 R24, R4, R24, R8 ;  /* 0x000000180418723c */ /* 0x002fe40000001808 */
[----:B------:R-:W3:Y:S04]  /*628b0*/  LDL.LU.64 R10, [R1+0x64d0] ;  /* 0x0064d000010a7983 */ /* 0x000ee80000300a00 */
[----:B------:R-:W3:-:S13]  /*628c0*/  LDL.LU.64 R8, [R1+0x64c8] ;  /* 0x0064c80001087983 */ /* 0x000eda0000300a00 */
        /* <DEDUP_REMOVED lines=12> */
[----:B------:R-:W3:Y:S01]  /*62990*/  LDL.LU.64 R24, [R1+0x64a0] ;  /* 0x0064a00001187983 */ /* 0x000ee20000300a00 */
[----:B------:R-:W-:-:S02]  /*629a0*/  IMAD.MOV.U32 R12, RZ, RZ, R15 ;  /* 0x000000ffff0c7224 */ /* 0x000fc400078e000f */
[----:B------:R-:W-:Y:S01]  /*629b0*/  IMAD.MOV.U32 R13, RZ, RZ, R14 ;  /* 0x000000ffff0d7224 */ /* 0x000fe200078e000e */
[----:B---3--:R-:W-:Y:S01]  /*629c0*/  HMMA.16816.F32 R4, R4, R24, R8 ;  /* 0x000000180404723c */ /* 0x008fe20000001808 */
[----:B------:R-:W2:Y:S04]  /*629d0*/  LDL.LU.64 R10, [R1+0x6498] ;  /* 0x00649800010a7983 */ /* 0x000ea80000300a00 */
[----:B------:R-:W2:-:S14]  /*629e0*/  LDL.LU.64 R8, [R1+0x6490] ;  /* 0x0064900001087983 */ /* 0x000e9c0000300a00 */
        /* <DEDUP_REMOVED lines=21> */
[----:B--2---:R-:W-:Y:S02]  /*62b40*/  HMMA.16816.F32 R20, R8, R20, R12 ;  /* 0x000000140814723c */ /* 0x004fe4000000180c */
[----:B------:R-:W2:Y:S04]  /*62b50*/  LDL.LU.64 R14, [R1+0x6440] ;  /* 0x00644000010e7983 */ /* 0x000ea80000300a00 */
[----:B------:R-:W2:-:S13]  /*62b60*/  LDL.LU.64 R12, [R1+0x6438] ;  /* 0x00643800010c7983 */ /* 0x000e9a0000300a00 */
[----:B------:R-:W-:Y:S04]  /*62b70*/  STL.64 [R1+0xca0], R20 ;  /* 0x000ca01401007387 */ /* 0x000fe80000100a00 */
[----:B------:R-:W-:Y:S01]  /*62b80*/  STL.64 [R1+0xca8], R22 ;  /* 0x000ca81601007387 */ /* 0x000fe20000100a00 */
[----:B------:R-:W-:Y:S02]  /*62b90*/  IMAD.MOV.U32 R4, RZ, RZ, R3 ;  /* 0x000000ffff047224 */ /* 0x000fe400078e0003 */
[----:B------:R-:W-:Y:S01]  /*62ba0*/  IMAD.MOV.U32 R5, RZ, RZ, R2 ;  /* 0x000000ffff057224 */ /* 0x000fe200078e0002 */
[----:B------:R-:W-:Y:S01]  /*62bb0*/  LDSM.16.MT88.4 R20, [R29+UR5+0xc000] ;  /* 0x00c000051d14783b */ /* 0x000fe20008004200 */
[----:B--2---:R-:W-:Y:S03]  /*62bc0*/  HMMA.16816.F32 R16, R8, R16, R12 ;  /* 0x000000100810723c */ /* 0x004fe6000000180c */
[----:B------:R-:W2:Y:S04]  /*62bd0*/  LDL.LU.64 R14, [R1+0x6430] ;  /* 0x00643000010e7983 */ /* 0x000ea80000300a00 */
[----:B------:R-:W2:-:S12]  /*62be0*/  LDL.LU.64 R12, [R1+0x6428] ;  /* 0x00642800010c7983 */ /* 0x000e980000300a00 */
[----:B------:R-:W-:Y:S04]  /*62bf0*/  STL.64 [R1+0xc90], R16 ;  /* 0x000c901001007387 */ /* 0x000fe80000100a00 */
[----:B------:R-:W-:Y:S04]  /*62c00*/  STL.64 [R1+0xc98], R18 ;  /* 0x000c981201007387 */ /* 0x000fe80000100a00 */
[----:B------:R-:W0:Y:S04]  /*62c10*/  LDSM.16.MT88.4 R16, [R29+UR5+0xc080] ;  /* 0x00c080051d10783b */ /* 0x000e280008004200 */
[----:B0-----:R-:W-:Y:S04]  /*62c20*/  STL.64 [R1+0x63c8], R18 ;  /* 0x0063c81201007387 */ /* 0x001fe80000100a00 */
[----:B------:R0:W-:Y:S04]  /*62c30*/  STL.64 [R1+0x63c0], R16 ;  /* 0x0063c01001007387 */ /* 0x0001e80000100a00 */
[----:B0-----:R-:W2:Y:S04]  /*62c40*/  LDL.LU.64 R16, [R1+0x10] ;  /* 0x0000100001107983 */ /* 0x001ea80000300a00 */
[----:B------:R-:W3:Y:S01]  /*62c50*/  LDL.64 R18, [R1+0x18] ;  /* 0x0000180001127983 */ /* 0x000ee20000100a00 */
[----:B--2---:R-:W-:Y:S03]  /*62c60*/  HMMA.16816.F32 R12, R8, R16, R12 ;  /* 0x00000010080c723c */ /* 0x004fe6000000180c */
[----:B---3--:R0:W-:Y:S04]  /*62c70*/  STL.64 [R1+0x63d0], R18 ;  /* 0x0063d01201007387 */ /* 0x0081e80000100a00 */
[----:B------:R-:W2:-:S12]  /*62c80*/  LDL.LU R16, [R1+0x470] ;  /* 0x0004700001107983 */ /* 0x000e980000300800 */
[----:B------:R-:W-:Y:S04]  /*62c90*/  STL.64 [R1+0xc80], R12 ;  /* 0x000c800c01007387 */ /* 0x000fe80000100a00 */
[----:B------:R-:W-:Y:S04]  /*62ca0*/  STL.64 [R1+0xc88], R14 ;  /* 0x000c880e01007387 */ /* 0x000fe80000100a00 */
[----:B------:R-:W1:Y:S01]  /*62cb0*/  LDSM.16.MT88.4 R12, [R29+UR5+0xc100] ;  /* 0x00c100051d0c783b */ /* 0x000e620008004200 */
[----:B------:R-:W-:Y:S02]  /*62cc0*/  IMAD.MOV.U32 R17, RZ, RZ, R28 ;  /* 0x000000ffff117224 */ /* 0x000fe400078e001c */
[----:B0-----:R-:W-:Y:S01]  /*62cd0*/  IMAD.MOV.U32 R18, RZ, RZ, R0 ;  /* 0x000000ffff127224 */ /* 0x001fe200078e0000 */
[----:B------:R-:W3:Y:S04]  /*62ce0*/  LDL.LU R28, [R1+0x6424] ;  /* 0x00642400011c7983 */ /* 0x000ee80000300800 */
[----:B------:R-:W2:Y:S04]  /*62cf0*/  LDL.LU R0, [R1+0x6420] ;  /* 0x0064200001007983 */ /* 0x000ea80000300800 */
[----:B------:R-:W4:Y:S04]  /*62d00*/  LDL.LU R19, [R1+0x47c] ;  /* 0x00047c0001137983 */ /* 0x000f280000300800 */
[----:B-1----:R-:W-:Y:S04]  /*62d10*/  STL.64 [R1+0x6330], R14 ;  /* 0x0063300e01007387 */ /* 0x002fe80000100a00 */
[----:B------:R0:W-:Y:S04]  /*62d20*/  STL.64 [R1+0x6328], R12 ;  /* 0x0063280c01007387 */ /* 0x0001e80000100a00 */
[----:B0-----:R-:W4:Y:S04]  /*62d30*/  LDL.LU R12, [R1+0x560] ;  /* 0x00056000010c7983 */ /* 0x001f280000300800 */
[----:B------:R-:W4:Y:S01]  /*62d40*/  LDL.LU R13, [R1+0x564] ;  /* 0x00056400010d7983 */ /* 0x000f220000300800 */
[----:B---3--:R-:W-:-:S02]  /*62d50*/  IMAD.MOV.U32 R14, RZ, RZ, R28 ;  /* 0x000000ffff0e7224 */ /* 0x008fc400078e001c */
[----:B--2---:R-:W-:-:S07]  /*62d60*/  IMAD.MOV.U32 R15, RZ, RZ, R0 ;  /* 0x000000ffff0f7224 */ /* 0x004fce00078e0000 */
[----:B----4-:R-:W-:-:S15]  /*62d70*/  HMMA.16816.F32 R4, R8, R4, R12 ;  /* 0x000000040804723c */ /* 0x010fde000000180c */
[----:B------:R-:W-:-:S04]  /*62d80*/  NOP ;  /* 0x0000000000007918 */ /* 0x000fc80000000000 */
[----:B------:R-:W-:Y:S01]  /*62d90*/  IMAD.MOV.U32 R28, RZ, RZ, R6 ;  /* 0x000000ffff1c7224 */ /* 0x000fe200078e0006 */
[----:B------:R-:W-:Y:S01]  /*62da0*/  STL.64 [R1+0xc70], R4 ;  /* 0x000c700401007387 */ /* 0x000fe20000100a00 */
[----:B------:R-:W-:-:S03]  /*62db0*/  IMAD.MOV.U32 R0, RZ, RZ, R7 ;  /* 0x000000ffff007224 */ /* 0x000fc600078e0007 */
[----:B------:R-:W0:Y:S04]  /*62dc0*/  LDSM.16.MT88.4 R4, [R29+UR5+0xc180] ;  /* 0x00c180051d04783b */ /* 0x000e280008004200 */
[----:B------:R-:W-:Y:S04]  /*62dd0*/  STL [R1+0x5d0c], R0 ;  /* 0x005d0c0001007387 */ /* 0x000fe80000100800 */
[----:B------:R-:W-:Y:S04]  /*62de0*/  STL [R1+0x5d08], R28 ;  /* 0x005d081c01007387 */ /* 0x000fe80000100800 */
[----:B0-----:R-:W-:Y:S04]  /*62df0*/  STL.64 [R1+0x62b0], R6 ;  /* 0x0062b00601007387 */ /* 0x001fe80000100a00 */
[----:B------:R0:W-:Y:S04]  /*62e00*/  STL.64 [R1+0x62a8], R4 ;  /* 0x0062a80401007387 */ /* 0x0001e80000100a00 */
[----:B0-----:R-:W2:Y:S04]  /*62e10*/  LDL.LU R4, [R1+0x2f0] ;  /* 0x0002f00001047983 */ /* 0x001ea80000300800 */
[----:B------:R-:W2:Y:S04]  /*62e20*/  LDL.LU R5, [R1+0x2f4] ;  /* 0x0002f40001057983 */ /* 0x000ea80000300800 */
[----:B------:R-:W3:Y:S04]  /*62e30*/  LDL.LU R6, [R1+0x2f8] ;  /* 0x0002f80001067983 */ /* 0x000ee80000300800 */
[----:B------:R-:W3:Y:S04]  /*62e40*/  LDL.LU R7, [R1+0x2fc] ;  /* 0x0002fc0001077983 */ /* 0x000ee80000300800 */
[----:B---3--:R-:W-:Y:S04]  /*62e50*/  STL.64 [R1+0x62f0], R6 ;  /* 0x0062f00601007387 */ /* 0x008fe80000100a00 */
[----:B--2---:R0:W-:Y:S04]  /*62e60*/  STL.64 [R1+0x62e8], R4 ;  /* 0x0062e80401007387 */ /* 0x0041e80000100a00 */
[----:B0-----:R-:W2:Y:S04]  /*62e70*/  LDL.LU R4, [R1+0x300] ;  /* 0x0003000001047983 */ /* 0x001ea80000300800 */
[----:B------:R-:W2:Y:S01]  /*62e80*/  LDL.LU R5, [R1+0x304] ;  /* 0x0003040001057983 */ /* 0x000ea20000300800 */
[----:B------:R-:W-:-:S02]  /*62e90*/  IMAD.MOV.U32 R6, RZ, RZ, R27 ;  /* 0x000000ffff067224 */ /* 0x000fc400078e001b */
[----:B------:R-:W-:Y:S01]  /*62ea0*/  IMAD.MOV.U32 R7, RZ, RZ, R26 ;  /* 0x000000ffff077224 */ /* 0x000fe200078e001a */
[----:B------:R-:W3:Y:S04]  /*62eb0*/  LDL.LU R27, [R1+0x641c] ;  /* 0x00641c00011b7983 */ /* 0x000ee80000300800 */
[----:B------:R-:W3:Y:S04]  /*62ec0*/  LDL.LU R26, [R1+0x6418] ;  /* 0x00641800011a7983 */ /* 0x000ee80000300800 */
[----:B------:R0:W-:Y:S01]  /*62ed0*/  STL.64 [R1+0x6300], R6 ;  /* 0x0063000601007387 */ /* 0x0001e20000100a00 */
[----:B------:R-:W-:Y:S03]  /*62ee0*/  HMMA.16816.F32 R8, R8, R24, R16 ;  /* 0x000000180808723c */ /* 0x000fe60000001810 */
[----:B--2---:R1:W-:Y:S04]  /*62ef0*/  STL.64 [R1+0x62f8], R4 ;  /* 0x0062f80401007387 */ /* 0x0043e80000100a00 */
[----:B0-----:R-:W2:Y:S04]  /*62f00*/  LDL R6, [R1+0x78] ;  /* 0x0000780001067983 */ /* 0x001ea80000100800 */
[----:B------:R-:W2:Y:S04]  /*62f10*/  LDL R7, [R1+0x7c] ;  /* 0x00007c0001077983 */ /* 0x000ea80000100800 */
[----:B--2---:R0:W-:Y:S04]  /*62f20*/  STL.64 [R1+0x6410], R6 ;  /* 0x0064100601007387 */ /* 0x0041e80000100a00 */
[----:B------:R-:W-:Y:S04]  /*62f30*/  STL.64 [R1+0xb60], R8 ;  /* 0x000b600801007387 */ /* 0x000fe80000100a00 */
[----:B------:R-:W-:Y:S04]  /*62f40*/  STL [R1+0xb68], R10 ;  /* 0x000b680a01007387 */ /* 0x000fe80000100800 */
[----:B---3--:R-:W-:Y:S04]  /*62f50*/  STL.64 [R1+0x63d8], R26 ;  /* 0x0063d81a01007387 */ /* 0x008fe80000100a00 */
[----:B------:R-:W2:Y:S04]  /*62f60*/  LDL R18, [R1+0x28] ;  /* 0x0000280001127983 */ /* 0x000ea80000100800 */
[----:B------:R-:W2:Y:S04]  /*62f70*/  LDL R19, [R1+0x2c] ;  /* 0x00002c0001137983 */ /* 0x000ea80000100800 */
[----:B-1----:R-:W3:Y:S04]  /*62f80*/  LDL.LU R4, [R1+0x550] ;  /* 0x0005500001047983 */ /* 0x002ee80000300800 */
[----:B------:R-:W3:Y:S04]  /*62f90*/  LDL.LU R5, [R1+0x554] ;  /* 0x0005540001057983 */ /* 0x000ee80000300800 */
[----:B0-----:R-:W3:Y:S04]  /*62fa0*/  LDL.LU R6, [R1+0x558] ;  /* 0x0005580001067983 */ /* 0x001ee80000300800 */
[----:B------:R-:W3:Y:S04]  /*62fb0*/  LDL.LU R7, [R1+0x55c] ;  /* 0x00055c0001077983 */ /* 0x000ee80000300800 */
[----:B------:R-:W3:Y:S04]  /*62fc0*/  LDL.64 R14, [R1+0x88] ;  /* 0x00008800010e7983 */ /* 0x000ee80000100a00 */
[----:B--2---:R0:W-:Y:S04]  /*62fd0*/  STL.64 [R1+0x63e0], R18 ;  /* 0x0063e01201007387 */ /* 0x0041e80000100a00 */
[----:B0-----:R-:W2:Y:S04]  /*62fe0*/  LDL R18, [R1+0x48] ;  /* 0x0000480001127983 */ /* 0x001ea80000100800 */
[----:B------:R-:W2:Y:S04]  /*62ff0*/  LDL R19, [R1+0x4c] ;  /* 0x00004c0001137983 */ /* 0x000ea80000100800 */
[----:B--2---:R0:W-:Y:S04]  /*63000*/  STL.64 [R1+0x63f8], R18 ;  /* 0x0063f81201007387 */ /* 0x0041e80000100a00 */
[----:B------:R-:W2:Y:S04]  /*63010*/  LDL.LU R16, [R1+0x530] ;  /* 0x0005300001107983 */ /* 0x000ea80000300800 */
[----:B------:R-:W2:Y:S04]  /*63020*/  LDL.LU R17, [R1+0x534] ;  /* 0x0005340001117983 */ /* 0x000ea80000300800 */
[----:B0-----:R-:W4:Y:S04]  /*63030*/  LDL.LU R18, [R1+0x538] ;  /* 0x0005380001127983 */ /* 0x001f280000300800 */
[----:B------:R-:W4:Y:S01]  /*63040*/  LDL.LU R19, [R1+0x53c] ;  /* 0x00053c0001137983 */ /* 0x000f220000300800 */
[----:B------:R-:W-:-:S03]  /*63050*/  IMAD.MOV.U32 R28, RZ, RZ, R11 ;  /* 0x000000ffff1c7224 */ /* 0x000fc600078e000b */
[----:B------:R-:W0:Y:S04]  /*63060*/  LDSM.16.MT88.4 R8, [R29+UR5+0xc200] ;  /* 0x00c200051d08783b */ /* 0x000e280008004200 */
[----:B----4-:R-:W-:Y:S04]  /*63070*/  STL.64 [R1+0x6408], R18 ;  /* 0x0064081201007387 */ /* 0x010fe80000100a00 */
[----:B--2---:R1:W-:Y:S04]  /*63080*/  STL.64 [R1+0x6400], R16 ;  /* 0x0064001001007387 */ /* 0x0043e80000100a00 */
[----:B-1----:R-:W2:Y:S04]  /*63090*/  LDL.LU R16, [R1+0x540] ;  /* 0x0005400001107983 */ /* 0x002ea80000300800 */
[----:B------:R-:W2:Y:S04]  /*630a0*/  LDL.LU R17, [R1+0x544] ;  /* 0x0005440001117983 */ /* 0x000ea80000300800 */
[----:B------:R-:W2:Y:S04]  /*630b0*/  LDL.LU R18, [R1+0x548] ;  /* 0x0005480001127983 */ /* 0x000ea80000300800 */
[----:B------:R-:W2:Y:S04]  /*630c0*/  LDL.LU R19, [R1+0x54c] ;  /* 0x00054c0001137983 */ /* 0x000ea80000300800 */
[----:B------:R-:W4:Y:S04]  /*630d0*/  LDL.LU R24, [R1+0x510] ;  /* 0x0005100001187983 */ /* 0x000f280000300800 */
[----:B------:R-:W4:Y:S04]  /*630e0*/  LDL.LU R25, [R1+0x514] ;  /* 0x0005140001197983 */ /* 0x000f280000300800 */
[----:B------:R-:W2:Y:S04]  /*630f0*/  LDL.LU R26, [R1+0x518] ;  /* 0x00051800011a7983 */ /* 0x000ea80000300800 */
[----:B------:R-:W2:Y:S01]  /*63100*/  LDL.LU R27, [R1+0x51c] ;  /* 0x00051c00011b7983 */ /* 0x000ea20000300800 */
[----:B---3--:R-:W-:Y:S01]  /*63110*/  HMMA.16816.F32 R4, R20, R14, R4 ;  /* 0x0000000e1404723c */ /* 0x008fe20000001804 */
[----:B------:R-:W-:-:S02]  /*63120*/  IMAD.MOV.U32 R2, RZ, RZ, R14 ;  /* 0x000000ffff027224 */ /* 0x000fc400078e000e */
[----:B------:R-:W-:Y:S01]  /*63130*/  IMAD.MOV.U32 R0, RZ, RZ, R15 ;  /* 0x000000ffff007224 */ /* 0x000fe200078e000f */
[----:B--2---:R-:W-:Y:S04]  /*63140*/  STL.64 [R1+0x63f0], R26 ;  /* 0x0063f01a01007387 */ /* 0x004fe80000100a00 */
[----:B----4-:R1:W-:Y:S04]  /*63150*/  STL.64 [R1+0x63e8], R24 ;  /* 0x0063e81801007387 */ /* 0x0103e80000100a00 */
[----:B-1----:R-:W2:Y:S04]  /*63160*/  LDL.LU R24, [R1+0x520] ;  /* 0x0005200001187983 */ /* 0x002ea80000300800 */
[----:B------:R-:W2:Y:S04]  /*63170*/  LDL.LU R25, [R1+0x524] ;  /* 0x0005240001197983 */ /* 0x000ea80000300800 */
[----:B------:R-:W2:Y:S04]  /*63180*/  LDL.LU R26, [R1+0x528] ;  /* 0x00052800011a7983 */ /* 0x000ea80000300800 */
[----:B------:R-:W2:Y:S04]  /*63190*/  LDL.LU R27, [R1+0x52c] ;  /* 0x00052c00011b7983 */ /* 0x000ea80000300800 */
[----:B------:R-:W-:Y:S04]  /*631a0*/  STL [R1+0x5d30], R28 ;  /* 0x005d301c01007387 */ /* 0x000fe80000100800 */
[----:B0-----:R0:W-:Y:S04]  /*631b0*/  STL.64 [R1+0x6238], R10 ;  /* 0x0062380a01007387 */ /* 0x0011e80000100a00 */
[----:B------:R-:W-:Y:S04]  /*631c0*/  STL.64 [R1+0x6230], R8 ;  /* 0x0062300801007387 */ /* 0x000fe80000100a00 */
[----:B0-----:R-:W3:Y:S04]  /*631d0*/  LDL R10, [R1+0x58] ;  /* 0x00005800010a7983 */ /* 0x001ee80000100800 */
[----:B------:R-:W3:Y:S04]  /*631e0*/  LDL R11, [R1+0x5c] ;  /* 0x00005c00010b7983 */ /* 0x000ee80000100800 */
[----:B------:R-:W-:Y:S04]  /*631f0*/  STL.64 [R1+0xb50], R4 ;  /* 0x000b500401007387 */ /* 0x000fe80000100a00 */
[----:B------:R0:W-:Y:S04]  /*63200*/  STL.64 [R1+0xb58], R6 ;  /* 0x000b580601007387 */ /* 0x0001e80000100a00 */
[----:B0-----:R-:W4:Y:S04]  /*63210*/  LDL.LU.64 R6, [R1+0x6410] ;  /* 0x0064100001067983 */ /* 0x001f280000300a00 */
[----:B------:R-:W2:Y:S04]  /*63220*/  LDL.LU R12, [R1+0x340] ;  /* 0x00034000010c7983 */ /* 0x000ea80000300800 */
[----:B------:R-:W2:Y:S04]  /*63230*/  LDL.LU R13, [R1+0x344] ;  /* 0x00034400010d7983 */ /* 0x000ea80000300800 */
[----:B------:R-:W2:Y:S04]  /*63240*/  LDL.LU R14, [R1+0x348] ;  /* 0x00034800010e7983 */ /* 0x000ea80000300800 */
[----:B------:R-:W2:Y:S01]  /*63250*/  LDL.LU R15, [R1+0x34c] ;  /* 0x00034c00010f7983 */ /* 0x000ea20000300800 */
[C---:B----4-:R-:W-:Y:S03]  /*63260*/  HMMA.16816.F32 R16, R20.reuse, R6, R16 ;  /* 0x000000061410723c */ /* 0x050fe60000001810 */
[----:B--2---:R0:W-:Y:S04]  /*63270*/  STL.64 [R1+0x6340], R14 ;  /* 0x0063400e01007387 */ /* 0x0041e80000100a00 */
[----:B------:R-:W-:Y:S04]  /*63280*/  STL.64 [R1+0x6338], R12 ;  /* 0x0063380c01007387 */ /* 0x000fe80000100a00 */
[----:B0-----:R-:W2:Y:S04]  /*63290*/  LDL R14, [R1+0x8] ;  /* 0x00000800010e7983 */ /* 0x001ea80000100800 */
[----:B------:R-:W2:Y:S04]  /*632a0*/  LDL R15, [R1+0xc] ;  /* 0x00000c00010f7983 */ /* 0x000ea80000100800 */
[----:B------:R-:W-:Y:S04]  /*632b0*/  STL.64 [R1+0xb40], R16 ;  /* 0x000b401001007387 */ /* 0x000fe80000100a00 */
[----:B------:R0:W-:Y:S04]  /*632c0*/  STL.64 [R1+0xb48], R18 ;  /* 0x000b481201007387 */ /* 0x0001e80000100a00 */
[----:B0-----:R-:W3:Y:S04]  /*632d0*/  LDL.LU.64 R18, [R1+0x6408] ;  /* 0x0064080001127983 */ /* 0x001ee80000300a00 */
[----:B------:R-:W3:Y:S04]  /*632e0*/  LDL.LU.64 R16, [R1+0x6400] ;  /* 0x0064000001107983 */ /* 0x000ee80000300a00 */
[----:B------:R0:W-:Y:S04]  /*632f0*/  STL.64 [R1+0x63a0], R6 ;  /* 0x0063a00601007387 */ /* 0x0001e80000100a00 */
[----:B------:R-:W4:Y:S04]  /*63300*/  LDL.LU R4, [R1+0x500] ;  /* 0x0005000001047983 */ /* 0x000f280000300800 */
[----:B------:R-:W4:Y:S04]  /*63310*/  LDL.LU R5, [R1+0x504] ;  /* 0x0005040001057983 */ /* 0x000f280000300800 */
[----:B0-----:R-:W4:Y:S04]  /*63320*/  LDL.LU R6, [R1+0x508] ;  /* 0x0005080001067983 */ /* 0x001f280000300800 */
[----:B------:R-:W4:Y:S01]  /*63330*/  LDL.LU R7, [R1+0x50c] ;  /* 0x00050c0001077983 */ /* 0x000f220000300800 */
        /* <DEDUP_REMOVED lines=15> */
[----:B0-----:R-:W3:Y:S02]  /*63430*/  LDL.LU.64 R18, [R1+0x63e0] ;  /* 0x0063e00001127983 */ /* 0x001ee40000300a00 */
[----:B---3--:R-:W-:Y:S02]  /*63440*/  HMMA.16816.F32 R16, R20, R18, R24 ;  /* 0x000000121410723c */ /* 0x008fe40000001818 */
[----:B------:R-:W3:-:S15]  /*63450*/  LDL.LU.64 R26, [R1+0x63d8] ;  /* 0x0063d800011a7983 */ /* 0x000ede0000300a00 */
[----:B------:R-:W-:Y:S02]  /*63460*/  NOP ;  /* 0x0000000000007918 */ /* 0x000fe40000000000 */
[----:B------:R-:W-:Y:S04]  /*63470*/  STL.64 [R1+0xb10], R16 ;  /* 0x000b101001007387 */ /* 0x000fe80000100a00 */
[----:B------:R0:W-:Y:S04]  /*63480*/  STL.64 [R1+0xb18], R18 ;  /* 0x000b181201007387 */ /* 0x0001e80000100a00 */
[----:B0-----:R-:W4:Y:S01]  /*63490*/  LDL.LU.64 R18, [R1+0x63d0] ;  /* 0x0063d00001127983 */ /* 0x001f220000300a00 */
[C---:B--2---:R-:W-:Y:S08]  /*634a0*/  HMMA.16816.F32 R8, R20.reuse, R14, R8 ;  /* 0x0000000e1408723c */ /* 0x044ff00000001808 */
[----:B----4-:R-:W-:Y:S01]  /*634b0*/  HMMA.16816.F32 R4, R20, R18, R4 ;  /* 0x000000121404723c */ /* 0x010fe20000001804 */
[----:B------:R-:W-:-:S15]  /*634c0*/  IMAD.MOV.U32 R3, RZ, RZ, R19 ;  /* 0x000000ffff037224 */ /* 0x000fde00078e0013 */
[----:B------:R-:W-:-:S03]  /*634d0*/  NOP ;  /* 0x0000000000007918 */ /* 0x000fc60000000000 */
[----:B------:R0:W-:Y:S04]  /*634e0*/  STL.64 [R1+0xb00], R4 ;  /* 0x000b000401007387 */ /* 0x0001e80000100a00 */
[----:B------:R-:W-:Y:S01]  /*634f0*/  STL.64 [R1+0xb08], R6 ;  /* 0x000b080601007387 */ /* 0x000fe20000100a00 */
[----:B0-----:R-:W-:-:S03]  /*63500*/  IMAD.MOV.U32 R4, RZ, RZ, R18 ;  /* 0x000000ffff047224 */ /* 0x001fc600078e0012 */
[----:B------:R-:W2:Y:S04]  /*63510*/  LDL.LU.64 R18, [R1+0x63c8] ;  /* 0x0063c80001127983 */ /* 0x000ea80000300a00 */
[----:B------:R-:W2:Y:S04]  /*63520*/  LDL.LU.64 R16, [R1+0x63c0] ;  /* 0x0063c00001107983 */ /* 0x000ea80000300a00 */
[----:B------:R-:W-:Y:S04]  /*63530*/  STL.64 [R1+0x6350], R14 ;  /* 0x0063500e01007387 */ /* 0x000fe80000100a00 */
[----:B------:R0:W-:Y:S04]  /*63540*/  STL.64 [R1+0xaf0], R8 ;  /* 0x000af00801007387 */ /* 0x0001e80000100a00 */
[----:B------:R1:W-:Y:S04]  /*63550*/  STL.64 [R1+0xaf8], R10 ;  /* 0x000af80a01007387 */ /* 0x0003e80000100a00 */
[----:B0-----:R-:W4:Y:S04]  /*63560*/  LDL.LU R8, [R1+0x440] ;  /* 0x0004400001087983 */ /* 0x001f280000300800 */
[----:B------:R-:W4:Y:S04]  /*63570*/  LDL.LU R9, [R1+0x444] ;  /* 0x0004440001097983 */ /* 0x000f280000300800 */
[----:B-1----:R-:W2:Y:S04]  /*63580*/  LDL.LU R10, [R1+0x448] ;  /* 0x00044800010a7983 */ /* 0x002ea80000300800 */
[----:B------:R-:W2:Y:S01]  /*63590*/  LDL.LU R11, [R1+0x44c] ;  /* 0x00044c00010b7983 */ /* 0x000ea20000300800 */
[----:B------:R-:W-:-:S02]  /*635a0*/  IMAD.MOV.U32 R14, RZ, RZ, R4 ;  /* 0x000000ffff0e7224 */ /* 0x000fc400078e0004 */
[----:B------:R-:W-:Y:S01]  /*635b0*/  IMAD.MOV.U32 R15, RZ, RZ, R3 ;  /* 0x000000ffff0f7224 */ /* 0x000fe200078e0003 */
[----:B--2---:R3:W-:Y:S04]  /*635c0*/  STL.64 [R1+0x63b0], R10 ;  /* 0x0063b00a01007387 */ /* 0x0047e80000100a00 */
[----:B----4-:R0:W-:Y:S01]  /*635d0*/  STL.64 [R1+0x63a8], R8 ;  /* 0x0063a80801007387 */ /* 0x0101e20000100a00 */
[----:B---3--:R-:W-:-:S03]  /*635e0*/  IMAD.MOV.U32 R10, RZ, RZ, R26 ;  /* 0x000000ffff0a7224 */ /* 0x008fc600078e001a */
[----:B0-----:R-:W2:Y:S04]  /*635f0*/  LDL.LU R8, [R1+0x450] ;  /* 0x0004500001087983 */ /* 0x001ea80000300800 */
[----:B------:R-:W2:Y:S04]  /*63600*/  LDL.LU R9, [R1+0x454] ;  /* 0x0004540001097983 */ /* 0x000ea80000300800 */
[----:B------:R-:W3:Y:S01]  /*63610*/  LDL.LU R26, [R1+0x63bc] ;  /* 0x0063bc00011a7983 */ /* 0x000ee20000300800 */
[----:B------:R-:W-:-:S03]  /*63620*/  IMAD.MOV.U32 R11, RZ, RZ, R27 ;  /* 0x000000ffff0b7224 */ /* 0x000fc600078e001b */
[----:B------:R-:W3:Y:S04]  /*63630*/  LDL.LU R27, [R1+0x63b8] ;  /* 0x0063b800011b7983 */ /* 0x000ee80000300800 */
[----:B------:R0:W-:Y:S04]  /*63640*/  STL.64 [R1+0x6368], R14 ;  /* 0x0063680e01007387 */ /* 0x0001e80000100a00 */
[----:B0-----:R-:W4:Y:S04]  /*63650*/  LDL.64 R14, [R1+0x28] ;  /* 0x00002800010e7983 */ /* 0x001f280000100a00 */
[----:B----4-:R0:W-:Y:S04]  /*63660*/  STL.64 [R1+0x6380], R14 ;  /* 0x0063800e01007387 */ /* 0x0101e80000100a00 */
[----:B------:R-:W3:Y:S04]  /*63670*/  LDL.LU R12, [R1+0x460] ;  /* 0x00046000010c7983 */ /* 0x000ee80000300800 */
[----:B------:R-:W3:Y:S04]  /*63680*/  LDL.LU R13, [R1+0x464] ;  /* 0x00046400010d7983 */ /* 0x000ee80000300800 */
[----:B0-----:R-:W3:Y:S04]  /*63690*/  LDL.LU R14, [R1+0x468] ;  /* 0x00046800010e7983 */ /* 0x001ee80000300800 */
[----:B------:R-:W3:Y:S02]  /*636a0*/  LDL.LU R15, [R1+0x46c] ;  /* 0x00046c00010f7983 */ /* 0x000ee40000300800 */
[----:B---3--:R-:W-:Y:S02]  /*636b0*/  HMMA.16816.F32 R20, R20, R26, R12 ;  /* 0x0000001a1414723c */ /* 0x008fe4000000180c */
[----:B------:R-:W3:-:S15]  /*636c0*/  LDL.LU R12, [R1+0x420] ;  /* 0x00042000010c7983 */ /* 0x000ede0000300800 */
[----:B------:R-:W-:Y:S02]  /*636d0*/  NOP ;  /* 0x0000000000007918 */ /* 0x000fe40000000000 */
[----:B------:R-:W-:Y:S04]  /*636e0*/  STL.64 [R1+0xa10], R20 ;  /* 0x000a101401007387 */ /* 0x000fe80000100a00 */
[----:B------:R-:W-:Y:S04]  /*636f0*/  STL.64 [R1+0xa18], R22 ;  /* 0x000a181601007387 */ /* 0x000fe80000100a00 */
[----:B------:R-:W3:Y:S04]  /*63700*/  LDL.LU R13, [R1+0x424] ;  /* 0x00042400010d7983 */ /* 0x000ee80000300800 */
[----:B------:R-:W4:Y:S04]  /*63710*/  LDL.LU R14, [R1+0x428] ;  /* 0x00042800010e7983 */ /* 0x000f280000300800 */
[----:B------:R-:W4:Y:S04]  /*63720*/  LDL.LU R15, [R1+0x42c] ;  /* 0x00042c00010f7983 */ /* 0x000f280000300800 */
[----:B----4-:R-:W-:Y:S04]  /*63730*/  STL.64 [R1+0x6390], R14 ;  /* 0x0063900e01007387 */ /* 0x010fe80000100a00 */
[----:B---3--:R0:W-:Y:S04]  /*63740*/  STL.64 [R1+0x6388], R12 ;  /* 0x0063880c01007387 */ /* 0x0081e80000100a00 */
[----:B0-----:R-:W3:Y:S04]  /*63750*/  LDL.LU R12, [R1+0x430] ;  /* 0x00043000010c7983 */ /* 0x001ee80000300800 */
[----:B------:R-:W3:Y:S04]  /*63760*/  LDL.LU R13, [R1+0x434] ;  /* 0x00043400010d7983 */ /* 0x000ee80000300800 */
[----:B------:R-:W3:Y:S04]  /*63770*/  LDL.LU R14, [R1+0x438] ;  /* 0x00043800010e7983 */ /* 0x000ee80000300800 */
[----:B------:R-:W3:Y:S04]  /*63780*/  LDL.LU R15, [R1+0x43c] ;  /* 0x00043c00010f7983 */ /* 0x000ee80000300800 */
[----:B------:R0:W-:Y:S04]  /*63790*/  STL.64 [R1+0x6348], R26 ;  /* 0x0063481a01007387 */ /* 0x0001e80000100a00 */
[----:B------:R-:W4:Y:S04]  /*637a0*/  LDL.LU R24, [R1+0x3f0] ;  /* 0x0003f00001187983 */ /* 0x000f280000300800 */
[----:B------:R-:W4:Y:S04]  /*637b0*/  LDL.LU R25, [R1+0x3f4] ;  /* 0x0003f40001197983 */ /* 0x000f280000300800 */
[----:B0-----:R-:W2:Y:S04]  /*637c0*/  LDL.LU R26, [R1+0x3f8] ;  /* 0x0003f800011a7983 */ /* 0x001ea80000300800 */
[----:B------:R-:W2:Y:S01]  /*637d0*/  LDL.LU R27, [R1+0x3fc] ;  /* 0x0003fc00011b7983 */ /* 0x000ea20000300800 */
[----:B------:R-:W-:-:S02]  /*637e0*/  IMAD.MOV.U32 R6, RZ, RZ, R2 ;  /* 0x000000ffff067224 */ /* 0x000fc400078e0002 */
[----:B------:R-:W-:Y:S01]  /*637f0*/  IMAD.MOV.U32 R7, RZ, RZ, R0 ;  /* 0x000000ffff077224 */ /* 0x000fe200078e0000 */
[----:B--2---:R-:W-:Y:S04]  /*63800*/  STL.64 [R1+0x6360], R26 ;  /* 0x0063601a01007387 */ /* 0x004fe80000100a00 */
[----:B----4-:R0:W-:Y:S04]  /*63810*/  STL.64 [R1+0x6358], R24 ;  /* 0x0063581801007387 */ /* 0x0101e80000100a00 */
[----:B0-----:R-:W2:Y:S04]  /*63820*/  LDL.LU R24, [R1+0x400] ;  /* 0x0004000001187983 */ /* 0x001ea80000300800 */
[----:B------:R-:W2:Y:S04]  /*63830*/  LDL.LU R25, [R1+0x404] ;  /* 0x0004040001197983 */ /* 0x000ea80000300800 */
[----:B------:R-:W4:Y:S04]  /*63840*/  LDL.LU R26, [R1+0x408] ;  /* 0x00040800011a7983 */ /* 0x000f280000300800 */
[----:B------:R-:W4:Y:S01]  /*63850*/  LDL.LU R27, [R1+0x40c] ;  /* 0x00040c00011b7983 */ /* 0x000f220000300800 */
[C---:B------:R-:W-:Y:S03]  /*63860*/  HMMA.16816.F32 R4, R16.reuse, R6, R8 ;  /* 0x000000061004723c */ /* 0x040fe60000001808 */
[----:B----4-:R-:W-:Y:S04]  /*63870*/  STL.64 [R1+0x6378], R26 ;  /* 0x0063781a01007387 */ /* 0x010fe80000100a00 */
[----:B--2---:R0:W-:Y:S04]  /*63880*/  STL.64 [R1+0x6370], R24 ;  /* 0x0063701801007387 */ /* 0x0041e80000100a00 */
[----:B0-----:R-:W2:Y:S04]  /*63890*/  LDL.LU R24, [R1+0x410] ;  /* 0x0004100001187983 */ /* 0x001ea80000300800 */
[----:B------:R-:W2:Y:S04]  /*638a0*/  LDL.LU R25, [R1+0x414] ;  /* 0x0004140001197983 */ /* 0x000ea80000300800 */
[----:B------:R-:W2:Y:S04]  /*638b0*/  LDL.LU R26, [R1+0x418] ;  /* 0x00041800011a7983 */ /* 0x000ea80000300800 */
[----:B------:R-:W2:Y:S04]  /*638c0*/  LDL.LU R27, [R1+0x41c] ;  /* 0x00041c00011b7983 */ /* 0x000ea80000300800 */
[----:B------:R-:W4:Y:S04]  /*638d0*/  LDL.64 R22, [R1+0x48] ;  /* 0x0000480001167983 */ /* 0x000f280000100a00 */
[----:B------:R-:W2:Y:S04]  /*638e0*/  LDL.LU.64 R10, [R1+0x63b0] ;  /* 0x0063b000010a7983 */ /* 0x000ea80000300a00 */
[----:B------:R-:W2:Y:S04]  /*638f0*/  LDL.LU.64 R8, [R1+0x63a8] ;  /* 0x0063a80001087983 */ /* 0x000ea80000300a00 */
[----:B------:R-:W-:Y:S04]  /*63900*/  STL.64 [R1+0x9f0], R4 ;  /* 0x0009f00401007387 */ /* 0x000fe80000100a00 */
[----:B------:R0:W-:Y:S04]  /*63910*/  STL.64 [R1+0x9f8], R6 ;  /* 0x0009f80601007387 */ /* 0x0001e80000100a00 */
[----:B0-----:R-:W2:Y:S02]  /*63920*/  LDL.LU.64 R6, [R1+0x63a0] ;  /* 0x0063a00001067983 */ /* 0x001ea40000300a00 */
[----:B--2---:R-:W-:-:S15]  /*63930*/  HMMA.16816.F32 R8, R16, R6, R8 ;  /* 0x000000061008723c */ /* 0x004fde0000001808 */
[----:B------:R-:W-:-:S04]  /*63940*/  NOP ;  /* 0x0000000000007918 */ /* 0x000fc80000000000 */
[----:B------:R-:W-:Y:S04]  /*63950*/  STL.64 [R1+0x9e0], R8 ;  /* 0x0009e00801007387 */ /* 0x000fe80000100a00 */
[----:B------:R0:W-:Y:S04]  /*63960*/  STL.64 [R1+0x9e8], R10 ;  /* 0x0009e80a01007387 */ /* 0x0001e80000100a00 */
[----:B0-----:R-:W3:Y:S04]  /*63970*/  LDL.LU.64 R10, [R1+0x6398] ;  /* 0x00639800010a7983 */ /* 0x001ee80000300a00 */
[----:B------:R0:W-:Y:S04]  /*63980*/  STL.64 [R1+0x6310], R6 ;  /* 0x0063100601007387 */ /* 0x0001e80000100a00 */
[----:B0-----:R-:W2:Y:S01]  /*63990*/  LDL.64 R6, [R1+0x88] ;  /* 0x0000880001067983 */ /* 0x001ea20000100a00 */
[----:B---3--:R-:W-:-:S15]  /*639a0*/  HMMA.16816.F32 R12, R16, R10, R12 ;  /* 0x0000000a100c723c */ /* 0x008fde000000180c */
[----:B------:R-:W-:-:S04]  /*639b0*/  NOP ;  /* 0x0000000000007918 */ /* 0x000fc80000000000 */
[----:B------:R-:W-:Y:S04]  /*639c0*/  STL.64 [R1+0x9d0], R12 ;  /* 0x0009d00c01007387 */ /* 0x000fe80000100a00 */
[----:B------:R0:W-:Y:S04]  /*639d0*/  STL.64 [R1+0x9d8], R14 ;  /* 0x0009d80e01007387 */ /* 0x0001e80000100a00 */
[----:B0-----:R-:W4:Y:S04]  /*639e0*/  LDL.LU.64 R14, [R1+0x6390] ;  /* 0x00639000010e7983 */ /* 0x001f280000300a00 */
[----:B------:R-:W4:Y:S04]  /*639f0*/  LDL.LU.64 R12, [R1+0x6388] ;  /* 0x00638800010c7983 */ /* 0x000f280000300a00 */
[----:B------:R0:W-:Y:S04]  /*63a00*/  STL.64 [R1+0x6308], R10 ;  /* 0x0063080a01007387 */ /* 0x0001e80000100a00 */
[----:B------:R-:W3:Y:S04]  /*63a10*/  LDL.LU R8, [R1+0x310] ;  /* 0x0003100001087983 */ /* 0x000ee80000300800 */
[----:B------:R-:W3:Y:S04]  /*63a20*/  LDL.LU R9, [R1+0x314] ;  /* 0x0003140001097983 */ /* 0x000ee80000300800 */
[----:B0-----:R-:W2:Y:S04]  /*63a30*/  LDL.LU R10, [R1+0x318] ;  /* 0x00031800010a7983 */ /* 0x001ea80000300800 */
[----:B------:R-:W2:Y:S01]  /*63a40*/  LDL.LU R11, [R1+0x31c] ;  /* 0x00031c00010b7983 */ /* 0x000ea20000300800 */
[C---:B----4-:R-:W-:Y:S03]  /*63a50*/  HMMA.16816.F32 R12, R16.reuse, R22, R12 ;  /* 0x00000016100c723c */ /* 0x050fe6000000180c */
[----:B--2---:R-:W-:Y:S04]  /*63a60*/  STL.64 [R1+0x6320], R10 ;  /* 0x0063200a01007387 */ /* 0x004fe80000100a00 */
[----:B---3--:R0:W-:Y:S04]  /*63a70*/  STL.64 [R1+0x6318], R8 ;  /* 0x0063180801007387 */ /* 0x0081e80000100a00 */
[----:B0-----:R-:W2:Y:S04]  /*63a80*/  LDL.LU R8, [R1+0x320] ;  /* 0x0003200001087983 */ /* 0x001ea80000300800 */
[----:B------:R-:W2:Y:S04]  /*63a90*/  LDL.LU R9, [R1+0x324] ;  /* 0x0003240001097983 */ /* 0x000ea80000300800 */
[----:B------:R-:W2:Y:S04]  /*63aa0*/  LDL.LU R10, [R1+0x328] ;  /* 0x00032800010a7983 */ /* 0x000ea80000300800 */
[----:B------:R-:W2:Y:S04]  /*63ab0*/  LDL.LU R11, [R1+0x32c] ;  /* 0x00032c00010b7983 */ /* 0x000ea80000300800 */
[----:B------:R-:W-:Y:S04]  /*63ac0*/  STL.64 [R1+0x9c0], R12 ;  /* 0x0009c00c01007387 */ /* 0x000fe80000100a00 */
[----:B------:R0:W-:Y:S04]  /*63ad0*/  STL.64 [R1+0x9c8], R14 ;  /* 0x0009c80e01007387 */ /* 0x0001e80000100a00 */
        /* <DEDUP_REMOVED lines=21> */
[----:B0-----:R-:W3:Y:S04]  /*63c30*/  LDL.LU.64 R14, [R1+0x6340] ;  /* 0x00634000010e7983 */ /* 0x001ee80000300a00 */
[----:B------:R-:W3:Y:S02]  /*63c40*/  LDL.LU.64 R12, [R1+0x6338] ;  /* 0x00633800010c7983 */ /* 0x000ee40000300a00 */
[----:B---3--:R-:W-:Y:S02]  /*63c50*/  HMMA.16816.F32 R16, R16, R26, R12 ;  /* 0x0000001a1010723c */ /* 0x008fe4000000180c */
[----:B------:R-:W2:Y:S04]  /*63c60*/  LDL.LU.64 R14, [R1+0x6330] ;  /* 0x00633000010e7983 */ /* 0x000ea80000300a00 */
[----:B------:R-:W2:-:S13]  /*63c70*/  LDL.LU.64 R12, [R1+0x6328] ;  /* 0x00632800010c7983 */ /* 0x000e9a0000300a00 */
[----:B------:R-:W-:Y:S04]  /*63c80*/  STL.64 [R1+0x8f0], R16 ;  /* 0x0008f01001007387 */ /* 0x000fe80000100a00 */
[----:B------:R0:W-:Y:S02]  /*63c90*/  STL.64 [R1+0x8f8], R18 ;  /* 0x0008f81201007387 */ /* 0x0001e40000100a00 */
[----:B0-----:R-:W-:Y:S02]  /*63ca0*/  IMAD.MOV.U32 R18, RZ, RZ, R2 ;  /* 0x000000ffff127224 */ /* 0x001fe400078e0002 */
[----:B------:R-:W-:Y:S02]  /*63cb0*/  IMAD.MOV.U32 R19, RZ, RZ, R0 ;  /* 0x000000ffff137224 */ /* 0x000fe400078e0000 */
[----:B------:R-:W-:-:S02]  /*63cc0*/  IMAD.MOV.U32 R2, RZ, RZ, R6 ;  /* 0x000000ffff027224 */ /* 0x000fc400078e0006 */
        /* <DEDUP_REMOVED lines=20> */
[----:B--2---:R-:W-:-:S15]  /*63e10*/  HMMA.16816.F32 R4, R12, R22, R4 ;  /* 0x000000160c04723c */ /* 0x004fde0000001804 */
[----:B------:R-:W-:-:S04]  /*63e20*/  NOP ;  /* 0x0000000000007918 */ /* 0x000fc80000000000 */
[----:B------:R-:W-:Y:S01]  /*63e30*/  IMAD.MOV.U32 R24, RZ, RZ, R4 ;  /* 0x000000ffff187224 */ /* 0x000fe200078e0004 */
[----:B------:R0:W-:Y:S01]  /*63e40*/  STL.64 [R1+0x8b8], R6 ;  /* 0x0008b80601007387 */ /* 0x0001e20000100a00 */
[----:B------:R-:W-:-:S03]  /*63e50*/  IMAD.MOV.U32 R25, RZ, RZ, R5 ;  /* 0x000000ffff197224 */ /* 0x000fc600078e0005 */
[----:B------:R-:W2:Y:S04]  /*63e60*/  LDL.LU R4, [R1+0x1a0] ;  /* 0x0001a00001047983 */ /* 0x000ea80000300800 */
[----:B------:R-:W2:Y:S04]  /*63e70*/  LDL.LU R5, [R1+0x1a4] ;  /* 0x0001a40001057983 */ /* 0x000ea80000300800 */
[----:B0-----:R-:W3:Y:S04]  /*63e80*/  LDL.LU R6, [R1+0x1a8] ;  /* 0x0001a80001067983 */ /* 0x001ee80000300800 */
[----:B------:R-:W3:Y:S04]  /*63e90*/  LDL.LU R7, [R1+0x1ac] ;  /* 0x0001ac0001077983 */ /* 0x000ee80000300800 */
[----:B------:R-:W4:Y:S04]  /*63ea0*/  LDL.LU R8, [R1+0x2c0] ;  /* 0x0002c00001087983 */ /* 0x000f280000300800 */
[----:B------:R-:W4:Y:S04]  /*63eb0*/  LDL.LU R9, [R1+0x2c4] ;  /* 0x0002c40001097983 */ /* 0x000f280000300800 */
[----:B------:R-:W2:Y:S04]  /*63ec0*/  LDL.LU R10, [R1+0x2c8] ;  /* 0x0002c800010a7983 */ /* 0x000ea80000300800 */
[----:B------:R-:W2:Y:S04]  /*63ed0*/  LDL.LU R11, [R1+0x2cc] ;  /* 0x0002cc00010b7983 */ /* 0x000ea80000300800 */
[----:B--2---:R0:W-:Y:S04]  /*63ee0*/  STL.64 [R1+0x62d0], R10 ;  /* 0x0062d00a01007387 */ /* 0x0041e80000100a00 */
[----:B----4-:R1:W-:Y:S04]  /*63ef0*/  STL.64 [R1+0x62c8], R8 ;  /* 0x0062c80801007387 */ /* 0x0103e80000100a00 */
[----:B0-----:R-:W2:Y:S04]  /*63f00*/  LDL.64 R10, [R1+0x18] ;  /* 0x00001800010a7983 */ /* 0x001ea80000100a00 */
[----:B--2---:R0:W-:Y:S04]  /*63f10*/  STL.64 [R1+0x62e0], R10 ;  /* 0x0062e00a01007387 */ /* 0x0041e80000100a00 */
[----:B-1----:R-:W2:Y:S04]  /*63f20*/  LDL.LU R8, [R1+0x2e0] ;  /* 0x0002e00001087983 */ /* 0x002ea80000300800 */
[----:B------:R-:W2:Y:S04]  /*63f30*/  LDL.LU R9, [R1+0x2e4] ;  /* 0x0002e40001097983 */ /* 0x000ea80000300800 */
[----:B0-----:R-:W2:Y:S04]  /*63f40*/  LDL.LU R10, [R1+0x2e8] ;  /* 0x0002e800010a7983 */ /* 0x001ea80000300800 */
[----:B------:R-:W2:Y:S04]  /*63f50*/  LDL.LU R11, [R1+0x2ec] ;  /* 0x0002ec00010b7983 */ /* 0x000ea80000300800 */
[----:B---3--:R0:W-:Y:S04]  /*63f60*/  STL.64 [R1+0x62c0], R6 ;  /* 0x0062c00601007387 */ /* 0x0081e80000100a00 */
[----:B------:R1:W-:Y:S04]  /*63f70*/  STL.64 [R1+0x62b8], R4 ;  /* 0x0062b80401007387 */ /* 0x0003e80000100a00 */
[----:B0-----:R-:W3:Y:S04]  /*63f80*/  LDL.64 R6, [R1+0x8] ;  /* 0x0000080001067983 */ /* 0x001ee80000100a00 */
[----:B---3--:R0:W-:Y:S04]  /*63f90*/  STL.64 [R1+0x62d8], R6 ;  /* 0x0062d80601007387 */ /* 0x0081e80000100a00 */
[----:B-1----:R-:W3:Y:S04]  /*63fa0*/  LDL.LU R4, [R1+0x2d0] ;  /* 0x0002d00001047983 */ /* 0x002ee80000300800 */
[----:B------:R-:W3:Y:S04]  /*63fb0*/  LDL.LU R5, [R1+0x2d4] ;  /* 0x0002d40001057983 */ /* 0x000ee80000300800 */
[----:B0-----:R-:W3:Y:S04]  /*63fc0*/  LDL.LU R6, [R1+0x2d8] ;  /* 0x0002d80001067983 */ /* 0x001ee80000300800 */
[----:B------:R-:W3:Y:S04]  /*63fd0*/  LDL.LU R7, [R1+0x2dc] ;  /* 0x0002dc0001077983 */ /* 0x000ee80000300800 */
[----:B------:R0:W-:Y:S04]  /*63fe0*/  STL.64 [R1+0x6268], R22 ;  /* 0x0062681601007387 */ /* 0x0001e80000100a00 */
[----:B0-----:R-:W4:Y:S01]  /*63ff0*/  LDL.64 R22, [R1+0x58] ;  /* 0x0000580001167983 */ /* 0x001f220000100a00 */
[C---:B--2---:R-:W-:Y:S03]  /*64000*/  HMMA.16816.F32 R8, R12.reuse, R18, R8 ;  /* 0x000000120c08723c */ /* 0x044fe60000001808 */
[----:B----4-:R0:W-:Y:S04]  /*64010*/  STL.64 [R1+0x6278], R22 ;  /* 0x0062781601007387 */ /* 0x0101e80000100a00 */
[----:B0-----:R-:W2:Y:S04]  /*64020*/  LDL.64 R22, [R1+0x78] ;  /* 0x0000780001167983 */ /* 0x001ea80000100a00 */
[----:B--2---:R-:W-:Y:S04]  /*64030*/  STL.64 [R1+0x6290], R22 ;  /* 0x0062901601007387 */ /* 0x004fe80000100a00 */
[----:B------:R-:W-:Y:S04]  /*64040*/  STL [R1+0x5e14], R25 ;  /* 0x005e141901007387 */ /* 0x000fe80000100800 */
[----:B------:R-:W-:Y:S04]  /*64050*/  STL [R1+0x5e10], R24 ;  /* 0x005e101801007387 */ /* 0x000fe80000100800 */
[----:B------:R-:W-:Y:S04]  /*64060*/  STL.64 [R1+0x8a0], R8 ;  /* 0x0008a00801007387 */ /* 0x000fe80000100a00 */
[----:B------:R0:W-:Y:S04]  /*64070*/  STL.64 [R1+0x8a8], R10 ;  /* 0x0008a80a01007387 */ /* 0x0001e80000100a00 */
[----:B0-----:R-:W3:Y:S04]  /*64080*/  LDL.LU.64 R10, [R1+0x62e0] ;  /* 0x0062e000010a7983 */ /* 0x001ee80000300a00 */
[----:B------:R0:W-:Y:S04]  /*64090*/  STL.64 [R1+0x6270], R18 ;  /* 0x0062701201007387 */ /* 0x0001e80000100a00 */
[----:B------:R-:W2:Y:S04]  /*640a0*/  LDL.LU R16, [R1+0x170] ;  /* 0x0001700001107983 */ /* 0x000ea80000300800 */
[----:B------:R-:W2:Y:S04]  /*640b0*/  LDL.LU R17, [R1+0x174] ;  /* 0x0001740001117983 */ /* 0x000ea80000300800 */
[----:B0-----:R-:W4:Y:S04]  /*640c0*/  LDL.LU R18, [R1+0x178] ;  /* 0x0001780001127983 */ /* 0x001f280000300800 */
[----:B------:R-:W4:Y:S04]  /*640d0*/  LDL.LU R19, [R1+0x17c] ;  /* 0x00017c0001137983 */ /* 0x000f280000300800 */
[----:B----4-:R-:W-:Y:S04]  /*640e0*/  STL.64 [R1+0x6288], R18 ;  /* 0x0062881201007387 */ /* 0x010fe80000100a00 */
[----:B--2---:R0:W-:Y:S04]  /*640f0*/  STL.64 [R1+0x6280], R16 ;  /* 0x0062801001007387 */ /* 0x0041e80000100a00 */
[----:B0-----:R-:W2:Y:S04]  /*64100*/  LDL.LU R16, [R1+0x180] ;  /* 0x0001800001107983 */ /* 0x001ea80000300800 */
[----:B------:R-:W2:Y:S04]  /*64110*/  LDL.LU R17, [R1+0x184] ;  /* 0x0001840001117983 */ /* 0x000ea80000300800 */
[----:B------:R-:W4:Y:S04]  /*64120*/  LDL.LU R18, [R1+0x188] ;  /* 0x0001880001127983 */ /* 0x000f280000300800 */
[----:B------:R-:W4:Y:S01]  /*64130*/  LDL.LU R19, [R1+0x18c] ;  /* 0x00018c0001137983 */ /* 0x000f220000300800 */
[----:B---3--:R-:W-:Y:S01]  /*64140*/  HMMA.16816.F32 R4, R12, R10, R4 ;  /* 0x0000000a0c04723c */ /* 0x008fe20000001804 */
[----:B------:R-:W-:-:S02]  /*64150*/  IMAD.MOV.U32 R22, RZ, RZ, R2 ;  /* 0x000000ffff167224 */ /* 0x000fc400078e0002 */
[----:B------:R-:W-:Y:S02]  /*64160*/  IMAD.MOV.U32 R23, RZ, RZ, R0 ;  /* 0x000000ffff177224 */ /* 0x000fe400078e0000 */
[----:B------:R-:W-:Y:S02]  /*64170*/  IMAD.MOV.U32 R2, RZ, RZ, R10 ;  /* 0x000000ffff027224 */ /* 0x000fe400078e000a */
[----:B------:R-:W-:Y:S01]  /*64180*/  IMAD.MOV.U32 R0, RZ, RZ, R11 ;  /* 0x000000ffff007224 */ /* 0x000fe200078e000b */
        /* <DEDUP_REMOVED lines=12> */
[----:B------:R-:W-:-:S15]  /*64250*/  IMAD.MOV.U32 R3, RZ, RZ, R7 ;  /* 0x000000ffff037224 */ /* 0x000fde00078e0007 */
[----:B------:R-:W-:-:S03]  /*64260*/  NOP ;  /* 0x0000000000007918 */ /* 0x000fc60000000000 */
[----:B------:R0:W-:Y:S04]  /*64270*/  STL.64 [R1+0x5a0], R8 ;  /* 0x0005a00801007387 */ /* 0x0001e80000100a00 */
[----:B------:R-:W-:Y:S01]  /*64280*/  STL.64 [R1+0x5a8], R10 ;  /* 0x0005a80a01007387 */ /* 0x000fe20000100a00 */
[----:B0-----:R-:W-:-:S03]  /*64290*/  IMAD.MOV.U32 R8, RZ, RZ, R6 ;  /* 0x000000ffff087224 */ /* 0x001fc600078e0006 */
[----:B------:R-:W3:Y:S04]  /*642a0*/  LDL.LU.64 R6, [R1+0x62c0] ;  /* 0x0062c00001067983 */ /* 0x000ee80000300a00 */
[----:B------:R-:W3:Y:S02]  /*642b0*/  LDL.LU.64 R4, [R1+0x62b8] ;  /* 0x0062b80001047983 */ /* 0x000ee40000300a00 */
        /* <DEDUP_REMOVED lines=8> */
[----:B0-----:R-:W3:Y:S04]  /*64340*/  LDL.LU R26, [R1+0x168] ;  /* 0x00016800011a7983 */ /* 0x001ee80000300800 */
[----:B------:R-:W3:Y:S01]  /*64350*/  LDL.LU R27, [R1+0x16c] ;  /* 0x00016c00011b7983 */ /* 0x000ee20000300800 */
[----:B-1----:R-:W-:-:S02]  /*64360*/  IMAD.MOV.U32 R14, RZ, RZ, R2 ;  /* 0x000000ffff0e7224 */ /* 0x002fc400078e0002 */
[----:B------:R-:W-:-:S05]  /*64370*/  IMAD.MOV.U32 R15, RZ, RZ, R0 ;  /* 0x000000ffff0f7224 */ /* 0x000fca00078e0000 */
[----:B------:R0:W-:Y:S04]  /*64380*/  STL.64 [R1+0x6260], R14 ;  /* 0x0062600e01007387 */ /* 0x0001e80000100a00 */
[----:B------:R-:W4:Y:S04]  /*64390*/  LDL.LU R12, [R1+0x150] ;  /* 0x00015000010c7983 */ /* 0x000f280000300800 */
[----:B------:R-:W4:Y:S04]  /*643a0*/  LDL.LU R13, [R1+0x154] ;  /* 0x00015400010d7983 */ /* 0x000f280000300800 */
[----:B0-----:R-:W4:Y:S04]  /*643b0*/  LDL.LU R14, [R1+0x158] ;  /* 0x00015800010e7983 */ /* 0x001f280000300800 */
[----:B------:R-:W4:Y:S01]  /*643c0*/  LDL.LU R15, [R1+0x15c] ;  /* 0x00015c00010f7983 */ /* 0x000f220000300800 */
[----:B--2---:R-:W-:Y:S03]  /*643d0*/  HMMA.16816.F32 R20, R4, R22, R16 ;  /* 0x000000160414723c */ /* 0x004fe60000001810 */
[----:B------:R-:W2:Y:S04]  /*643e0*/  LDL.LU.64 R18, [R1+0x62a0] ;  /* 0x0062a00001127983 */ /* 0x000ea80000300a00 */
[----:B------:R-:W2:-:S12]  /*643f0*/  LDL.LU.64 R16, [R1+0x6298] ;  /* 0x0062980001107983 */ /* 0x000e980000300a00 */
        /* <DEDUP_REMOVED lines=18> */
[----:B0-----:R-:W4:Y:S04]  /*64520*/  LDL.LU.64 R18, [R1+0x6270] ;  /* 0x0062700001127983 */ /* 0x001f280000300a00 */
[----:B------:R-:W3:Y:S02]  /*64530*/  LDL.LU.64 R22, [R1+0x6268] ;  /* 0x0062680001167983 */ /* 0x000ee40000300a00 */
[----:B---3--:R-:W-:Y:S02]  /*64540*/  HMMA.16816.F32 R24, R4, R22, R24 ;  /* 0x000000160418723c */ /* 0x008fe40000001818 */
[----:B------:R0:W-:-:S15]  /*64550*/  STL.64 [R1+0x61f8], R22 ;  /* 0x0061f81601007387 */ /* 0x0001de0000100a00 */
[----:B------:R-:W-:Y:S02]  /*64560*/  NOP ;  /* 0x0000000000007918 */ /* 0x000fe40000000000 */
[----:B------:R-:W-:Y:S04]  /*64570*/  STL.64 [R1+0x590], R24 ;  /* 0x0005901801007387 */ /* 0x000fe80000100a00 */
[----:B------:R1:W-:Y:S01]  /*64580*/  STL.64 [R1+0x598], R26 ;  /* 0x0005981a01007387 */ /* 0x0003e20000100a00 */
[----:B0-----:R-:W-:Y:S02]  /*64590*/  IMAD.MOV.U32 R23, RZ, RZ, R9 ;  /* 0x000000ffff177224 */ /* 0x001fe400078e0009 */
[----:B-1----:R-:W-:Y:S02]  /*645a0*/  IMAD.MOV.U32 R26, RZ, RZ, R8 ;  /* 0x000000ffff1a7224 */ /* 0x002fe400078e0008 */
[----:B------:R-:W-:-:S05]  /*645b0*/  IMAD.MOV.U32 R27, RZ, RZ, R3 ;  /* 0x000000ffff1b7224 */ /* 0x000fca00078e0003 */
[----:B------:R0:W-:Y:S04]  /*645c0*/  STL.64 [R1+0x6258], R26 ;  /* 0x0062581a01007387 */ /* 0x0001e80000100a00 */
[----:B------:R-:W2:Y:S04]  /*645d0*/  LDL.LU R24, [R1+0x140] ;  /* 0x0001400001187983 */ /* 0x000ea80000300800 */
[----:B------:R-:W2:Y:S01]  /*645e0*/  LDL.LU R25, [R1+0x144] ;  /* 0x0001440001197983 */ /* 0x000ea20000300800 */
[----:B------:R-:W-:-:S03]  /*645f0*/  IMAD.MOV.U32 R22, RZ, RZ, R10 ;  /* 0x000000ffff167224 */ /* 0x000fc600078e000a */
[----:B0-----:R-:W2:Y:S04]  /*64600*/  LDL.LU R26, [R1+0x148] ;  /* 0x00014800011a7983 */ /* 0x001ea80000300800 */
[----:B------:R-:W2:Y:S04]  /*64610*/  LDL.LU R27, [R1+0x14c] ;  /* 0x00014c00011b7983 */ /* 0x000ea80000300800 */
[----:B------:R-:W3:Y:S04]  /*64620*/  LDL.LU R8, [R1+0xb0] ;  /* 0x0000b00001087983 */ /* 0x000ee80000300800 */
[----:B------:R-:W3:Y:S04]  /*64630*/  LDL.LU R9, [R1+0xb4] ;  /* 0x0000b40001097983 */ /* 0x000ee80000300800 */
[----:B------:R-:W2:Y:S04]  /*64640*/  LDL.LU R10, [R1+0xb8] ;  /* 0x0000b800010a7983 */ /* 0x000ea80000300800 */
[----:B------:R-:W2:Y:S01]  /*64650*/  LDL.LU R11, [R1+0xbc] ;  /* 0x0000bc00010b7983 */ /* 0x000ea20000300800 */
[----:B----4-:R-:W-:Y:S03]  /*64660*/  HMMA.16816.F32 R12, R4, R18, R12 ;  /* 0x00000012040c723c */ /* 0x010fe6000000180c */
[----:B--2---:R-:W-:Y:S04]  /*64670*/  STL.64 [R1+0x6250], R10 ;  /* 0x0062500a01007387 */ /* 0x004fe80000100a00 */
[----:B---3--:R0:W-:Y:S04]  /*64680*/  STL.64 [R1+0x6248], R8 ;  /* 0x0062480801007387 */ /* 0x0081e80000100a00 */
        /* <DEDUP_REMOVED lines=9> */
[----:B------:R-:W-:Y:S04]  /*64720*/  STL.64 [R1+0x890], R12 ;  /* 0x0008900c01007387 */ /* 0x000fe80000100a00 */
[----:B------:R0:W-:Y:S04]  /*64730*/  STL.64 [R1+0x898], R14 ;  /* 0x0008980e01007387 */ /* 0x0001e80000100a00 */
[----:B0-----:R-:W4:Y:S04]  /*64740*/  LDL.LU.64 R14, [R1+0x6260] ;  /* 0x00626000010e7983 */ /* 0x001f280000300a00 */
[----:B------:R0:W-:Y:S04]  /*64750*/  STL.64 [R1+0x61f0], R18 ;  /* 0x0061f01201007387 */ /* 0x0001e80000100a00 */
[----:B------:R-:W2:Y:S04]  /*64760*/  LDL.LU R16, [R1+0x30] ;  /* 0x0000300001107983 */ /* 0x000ea80000300800 */
[----:B------:R-:W2:Y:S04]  /*64770*/  LDL.LU R17, [R1+0x34] ;  /* 0x0000340001117983 */ /* 0x000ea80000300800 */
[----:B0-----:R-:W2:Y:S04]  /*64780*/  LDL.LU R18, [R1+0x38] ;  /* 0x0000380001127983 */ /* 0x001ea80000300800 */
        /* <DEDUP_REMOVED lines=23> */
[----:B------:R-:W4:Y:S04]  /*64900*/  LDL.LU.64 R10, [R1+0x6250] ;  /* 0x00625000010a7983 */ /* 0x000f280000300a00 */
[----:B------:R-:W4:-:S12]  /*64910*/  LDL.LU.64 R8, [R1+0x6248] ;  /* 0x0062480001087983 */ /* 0x000f180000300a00 */
[----:B------:R-:W-:Y:S04]  /*64920*/  STL.64 [R1+0xac0], R24 ;  /* 0x000ac01801007387 */ /* 0x000fe80000100a00 */
[----:B------:R0:W-:Y:S04]  /*64930*/  STL.64 [R1+0xac8], R26 ;  /* 0x000ac81a01007387 */ /* 0x0001e80000100a00 */
[----:B0-----:R-:W4:Y:S02]  /*64940*/  LDL.LU.64 R26, [R1+0x6240] ;  /* 0x00624000011a7983 */ /* 0x001f240000300a00 */
[----:B----4-:R-:W-:Y:S02]  /*64950*/  HMMA.16816.F32 R4, R4, R26, R8 ;  /* 0x0000001a0404723c */ /* 0x010fe40000001808 */
[----:B------:R-:W3:Y:S04]  /*64960*/  LDL.LU.64 R10, [R1+0x6238] ;  /* 0x00623800010a7983 */ /* 0x000ee80000300a00 */
[----:B------:R-:W3:-:S13]  /*64970*/  LDL.LU.64 R8, [R1+0x6230] ;  /* 0x0062300001087983 */ /* 0x000eda0000300a00 */
[----:B------:R0:W-:Y:S04]  /*64980*/  STL.64 [R1+0xab0], R4 ;  /* 0x000ab00401007387 */ /* 0x0001e80000100a00 */
[----:B------:R1:W-:Y:S04]  /*64990*/  STL.64 [R1+0xab8], R6 ;  /* 0x000ab80601007387 */ /* 0x0003e80000100a00 */
        /* <DEDUP_REMOVED lines=23> */
[----:B------:R-:W3:Y:S01]  /*64b10*/  LDL R3, [R1+0x3bf8] ;  /* 0x003bf80001037983 */ /* 0x000ee20000100800 */
[----:B--2---:R-:W-:-:S15]  /*64b20*/  HMMA.16816.F32 R16, R8, R22, R16 ;  /* 0x000000160810723c */ /* 0x004fde0000001810 */
[----:B------:R-:W-:-:S04]  /*64b30*/  NOP ;  /* 0x0000000000007918 */ /* 0x000fc80000000000 */
[----:B------:R-:W-:Y:S04]  /*64b40*/  STL.64 [R1+0xbc0], R16 ;  /* 0x000bc01001007387 */ /* 0x000fe80000100a00 */
[----:B------:R0:W-:Y:S04]  /*64b50*/  STL.64 [R1+0xbc8], R18 ;  /* 0x000bc81201007387 */ /* 0x0001e80000100a00 */
[----:B0-----:R-:W2:Y:S01]  /*64b60*/  LDL.LU.64 R18, [R1+0x61f0] ;  /* 0x0061f00001127983 */ /* 0x001ea20000300a00 */
[----:B------:R-:W-:Y:S02]  /*64b70*/  IMAD.MOV.U32 R2, RZ, RZ, R22 ;  /* 0x000000ffff027224 */ /* 0x000fe400078e0016 */
[----:B------:R-:W-:-:S02]  /*64b80*/  IMAD.MOV.U32 R0, RZ, RZ, R23 ;  /* 0x000000ffff007224 */ /* 0x000fc400078e0017 */
[----:B------:R-:W0:Y:S04]  /*64b90*/  LDSM.16.MT88.4 R20, [R29+UR5+0xc280] ;  /* 0x00c280051d14783b */ /* 0x000e280008004200 */
[----:B0-----:R-:W-:Y:S04]  /*64ba0*/  STL.64 [R1+0x61e0], R22 ;  /* 0x0061e01601007387 */ /* 0x001fe80000100a00 */
[----:B------:R0:W-:Y:S04]  /*64bb0*/  STL.64 [R1+0x61d8], R20 ;  /* 0x0061d81401007387 */ /* 0x0001e80000100a00 */
[----:B0-----:R-:W4:Y:S04]  /*64bc0*/  LDL.LU R20, [R1+0x2b0] ;  /* 0x0002b00001147983 */ /* 0x001f280000300800 */
[----:B------:R-:W4:Y:S04]  /*64bd0*/  LDL.LU R21, [R1+0x2b4] ;  /* 0x0002b40001157983 */ /* 0x000f280000300800 */
[----:B------:R-:W4:Y:S04]  /*64be0*/  LDL.LU R22, [R1+0x2b8] ;  /* 0x0002b80001167983 */ /* 0x000f280000300800 */
[----:B------:R-:W4:Y:S01]  /*64bf0*/  LDL.LU R23, [R1+0x2bc] ;  /* 0x0002bc0001177983 */ /* 0x000f220000300800 */
[----:B--2---:R-:W-:Y:S03]  /*64c00*/  HMMA.16816.F32 R16, R8, R18, R12 ;  /* 0x000000120810723c */ /* 0x004fe6000000180c */
[----:B------:R-:W4:-:S15]  /*64c10*/  LDL.LU.64 R14, [R1+0x61e8] ;  /* 0x0061e800010e7983 */ /* 0x000f1e0000300a00 */
[----:B------:R-:W-:Y:S01]  /*64c20*/  NOP ;  /* 0x0000000000007918 */ /* 0x000fe20000000000 */
        /* <DEDUP_REMOVED lines=9> */
[----:B----4-:R-:W-:Y:S03]  /*64cc0*/  HMMA.16816.F32 R12, R8, R14, R20 ;  /* 0x0000000e080c723c */ /* 0x010fe60000001814 */
[----:B------:R-:W4:-:S15]  /*64cd0*/  LDL.LU R20, [R1+0x3d0] ;  /* 0x0003d00001147983 */ /* 0x000f1e0000300800 */
[----:B------:R-:W-:Y:S01]  /*64ce0*/  NOP ;  /* 0x0000000000007918 */ /* 0x000fe20000000000 */
[----:B------:R-:W-:Y:S04]  /*64cf0*/  STL.64 [R1+0xba0], R12 ;  /* 0x000ba00c01007387 */ /* 0x000fe80000100a00 */
[----:B------:R-:W-:Y:S04]  /*64d00*/  STL.64 [R1+0xba8], R14 ;  /* 0x000ba80e01007387 */ /* 0x000fe80000100a00 */
[----:B------:R-:W0:Y:S04]  /*64d10*/  LDSM.16.MT88.4 R12, [R29+UR5+0xc380] ;  /* 0x00c380051d0c783b */ /* 0x000e280008004200 */
[----:B------:R-:W4:Y:S04]  /*64d20*/  LDL.LU R21, [R1+0x3d4] ;  /* 0x0003d40001157983 */ /* 0x000f280000300800 */
[----:B------:R-:W4:Y:S04]  /*64d30*/  LDL.LU R22, [R1+0x3d8] ;  /* 0x0003d80001167983 */ /* 0x000f280000300800 */
[----:B------:R-:W4:Y:S04]  /*64d40*/  LDL.LU R23, [R1+0x3dc] ;  /* 0x0003dc0001177983 */ /* 0x000f280000300800 */
[----:B0-----:R0:W-:Y:S04]  /*64d50*/  STL.64 [R1+0x60e8], R14 ;  /* 0x0060e80e01007387 */ /* 0x0011e80000100a00 */
[----:B------:R1:W-:Y:S04]  /*64d60*/  STL.64 [R1+0x60e0], R12 ;  /* 0x0060e00c01007387 */ /* 0x0003e80000100a00 */
[----:B0-----:R-:W2:Y:S04]  /*64d70*/  LDL.64 R14, [R1+0x8] ;  /* 0x00000800010e7983 */ /* 0x001ea80000100a00 */
[----:B------:R-:W-:Y:S01]  /*64d80*/  STL [R1+0x5f68], R29 ;  /* 0x005f681d01007387 */ /* 0x000fe20000100800 */
[----:B--2---:R-:W-:Y:S03]  /*64d90*/  HMMA.16816.F32 R16, R8, R14, R16 ;  /* 0x0000000e0810723c */ /* 0x004fe60000001810 */
[----:B------:R0:W-:Y:S04]  /*64da0*/  STL.64 [R1+0x61b8], R14 ;  /* 0x0061b80e01007387 */ /* 0x0001e80000100a00 */
[----:B-1----:R-:W2:-:S12]  /*64db0*/  LDL.LU R12, [R1+0x4d0] ;  /* 0x0004d000010c7983 */ /* 0x002e980000300800 */
[----:B------:R-:W-:Y:S04]  /*64dc0*/  STL.64 [R1+0xb90], R16 ;  /* 0x000b901001007387 */ /* 0x000fe80000100a00 */
[----:B------:R1:W-:Y:S04]  /*64dd0*/  STL.64 [R1+0xb98], R18 ;  /* 0x000b981201007387 */ /* 0x0003e80000100a00 */
[----:B------:R-:W2:Y:S04]  /*64de0*/  LDL.LU R13, [R1+0x4d4] ;  /* 0x0004d400010d7983 */ /* 0x000ea80000300800 */
[----:B0-----:R-:W2:Y:S04]  /*64df0*/  LDL.LU R14, [R1+0x4d8] ;  /* 0x0004d800010e7983 */ /* 0x001ea80000300800 */
[----:B------:R-:W2:Y:S04]  /*64e00*/  LDL.LU R15, [R1+0x4dc] ;  /* 0x0004dc00010f7983 */ /* 0x000ea80000300800 */
[----:B--2---:R0:W-:Y:S04]  /*64e10*/  STL.64 [R1+0x61c8], R14 ;  /* 0x0061c80e01007387 */ /* 0x0041e80000100a00 */
[----:B------:R-:W-:Y:S04]  /*64e20*/  STL.64 [R1+0x61c0], R12 ;  /* 0x0061c00c01007387 */ /* 0x000fe80000100a00 */
[----:B-1----:R-:W2:Y:S01]  /*64e30*/  LDL.64 R18, [R1+0x58] ;  /* 0x0000580001127983 */ /* 0x002ea20000100a00 */
[----:B0-----:R-:W-:-:S02]  /*64e40*/  IMAD.MOV.U32 R14, RZ, RZ, R5 ;  /* 0x000000ffff0e7224 */ /* 0x001fc400078e0005 */
[----:B------:R-:W-:Y:S02]  /*64e50*/  IMAD.MOV.U32 R15, RZ, RZ, R4 ;  /* 0x000000ffff0f7224 */ /* 0x000fe400078e0004 */
[----:B---3--:R-:W0:Y:S04]  /*64e60*/  LDSM.16.MT88.4 R4, [R3+UR5+0xc000] ;  /* 0x00c000050304783b */ /* 0x008e280008004200 */
[----:B--2---:R1:W-:Y:S04]  /*64e70*/  STL.64 [R1+0x61b0], R18 ;  /* 0x0061b01201007387 */ /* 0x0043e80000100a00 */
[----:B-1----:R-:W2:Y:S01]  /*64e80*/  LDL.64 R18, [R1+0x78] ;  /* 0x0000780001127983 */ /* 0x002ea20000100a00 */
[----:B----4-:R-:W-:Y:S03]  /*64e90*/  HMMA.16816.F32 R8, R8, R26, R20 ;  /* 0x0000001a0808723c */ /* 0x010fe60000001814 */
[----:B--2---:R1:W-:Y:S04]  /*64ea0*/  STL.64 [R1+0x61d0], R18 ;  /* 0x0061d01201007387 */ /* 0x0043e80000100a00 */
[----:B------:R-:W2:Y:S04]  /*64eb0*/  LDL.LU R16, [R1+0x4e0] ;  /* 0x0004e00001107983 */ /* 0x000ea80000300800 */
[----:B------:R-:W2:Y:S04]  /*64ec0*/  LDL.LU R17, [R1+0x4e4] ;  /* 0x0004e40001117983 */ /* 0x000ea80000300800 */
[----:B-1----:R-:W2:Y:S04]  /*64ed0*/  LDL.LU R18, [R1+0x4e8] ;  /* 0x0004e80001127983 */ /* 0x002ea80000300800 */
[----:B------:R-:W2:Y:S04]  /*64ee0*/  LDL.LU R19, [R1+0x4ec] ;  /* 0x0004ec0001137983 */ /* 0x000ea80000300800 */
[----:B0-----:R-:W-:Y:S04]  /*64ef0*/  STL.64 [R1+0x6058], R6 ;  /* 0x0060580601007387 */ /* 0x001fe80000100a00 */
[----:B------:R0:W-:Y:S04]  /*64f00*/  STL.64 [R1+0x6050], R4 ;  /* 0x0060500401007387 */ /* 0x0001e80000100a00 */
[----:B0-----:R-:W3:Y:S04]  /*64f10*/  LDL.LU R4, [R1+0x4c0] ;  /* 0x0004c00001047983 */ /* 0x001ee80000300800 */
[----:B------:R-:W3:Y:S04]  /*64f20*/  LDL.LU R5, [R1+0x4c4] ;  /* 0x0004c40001057983 */ /* 0x000ee80000300800 */
[----:B------:R-:W3:Y:S04]  /*64f30*/  LDL.LU R6, [R1+0x4c8] ;  /* 0x0004c80001067983 */ /* 0x000ee80000300800 */
[----:B------:R-:W3:Y:S04]  /*64f40*/  LDL.LU R7, [R1+0x4cc] ;  /* 0x0004cc0001077983 */ /* 0x000ee80000300800 */
[----:B------:R-:W2:Y:S04]  /*64f50*/  LDL.LU.64 R22, [R1+0x61e0] ;  /* 0x0061e00001167983 */ /* 0x000ea80000300a00 */
[----:B------:R-:W2:Y:S04]  /*64f60*/  LDL.LU.64 R20, [R1+0x61d8] ;  /* 0x0061d80001147983 */ /* 0x000ea80000300a00 */
[----:B------:R0:W-:Y:S04]  /*64f70*/  STL.64 [R1+0x6180], R26 ;  /* 0x0061801a01007387 */ /* 0x0001e80000100a00 */
[----:B0-----:R-:W4:Y:S04]  /*64f80*/  LDL.64 R26, [R1+0x28] ;  /* 0x00002800011a7983 */ /* 0x001f280000100a00 */
[----:B------:R-:W-:Y:S04]  /*64f90*/  STL.64 [R1+0xaa0], R8 ;  /* 0x000aa00801007387 */ /* 0x000fe80000100a00 */
[----:B------:R-:W-:Y:S04]  /*64fa0*/  STL.64 [R1+0xaa8], R10 ;  /* 0x000aa80a01007387 */ /* 0x000fe80000100a00 */
[----:B------:R-:W0:Y:S04]  /*64fb0*/  LDSM.16.MT88.4 R8, [R3+UR5+0xc080] ;  /* 0x00c080050308783b */ /* 0x000e280008004200 */
[----:B----4-:R-:W-:Y:S04]  /*64fc0*/  STL.64 [R1+0x6198], R26 ;  /* 0x0061981a01007387 */ /* 0x010fe80000100a00 */
[----:B0-----:R-:W-:Y:S04]  /*64fd0*/  STL.64 [R1+0x5fe0], R10 ;  /* 0x005fe00a01007387 */ /* 0x001fe80000100a00 */
[----:B------:R0:W-:Y:S04]  /*64fe0*/  STL.64 [R1+0x5fd8], R8 ;  /* 0x005fd80801007387 */ /* 0x0001e80000100a00 */
[----:B0-----:R-:W4:Y:S04]  /*64ff0*/  LDL.LU R8, [R1+0x490] ;  /* 0x0004900001087983 */ /* 0x001f280000300800 */
[----:B------:R-:W4:Y:S04]  /*65000*/  LDL.LU R9, [R1+0x494] ;  /* 0x0004940001097983 */ /* 0x000f280000300800 */
[----:B------:R-:W3:Y:S04]  /*65010*/  LDL.LU R10, [R1+0x498] ;  /* 0x00049800010a7983 */ /* 0x000ee80000300800 */
[----:B------:R-:W3:Y:S01]  /*65020*/  LDL.LU R11, [R1+0x49c] ;  /* 0x00049c00010b7983 */ /* 0x000ee20000300800 */
[C---:B--2---:R-:W-:Y:S03]  /*65030*/  HMMA.16816.F32 R12, R20.reuse, R14, R16 ;  /* 0x0000000e140c723c */ /* 0x044fe60000001810 */
[----:B---3--:R-:W-:Y:S04]  /*65040*/  STL.64 [R1+0x6190], R10 ;  /* 0x0061900a01007387 */ /* 0x008fe80000100a00 */
[----:B----4-:R0:W-:Y:S04]  /*65050*/  STL.64 [R1+0x6188], R8 ;  /* 0x0061880801007387 */ /* 0x0101e80000100a00 */
        /* <DEDUP_REMOVED lines=10> */
[----:B------:R-:W3:Y:S04]  /*65100*/  LDL.LU.64 R18, [R1+0x61d0] ;  /* 0x0061d00001127983 */ /* 0x000ee80000300a00 */
[----:B------:R-:W-:Y:S04]  /*65110*/  STL.64 [R1+0xa90], R12 ;  /* 0x000a900c01007387 */ /* 0x000fe80000100a00 */
[----:B------:R0:W-:Y:S04]  /*65120*/  STL.64 [R1+0xa98], R14 ;  /* 0x000a980e01007387 */ /* 0x0001e80000100a00 */
[----:B0-----:R-:W3:Y:S04]  /*65130*/  LDL.LU.64 R14, [R1+0x61c8] ;  /* 0x0061c800010e7983 */ /* 0x001ee80000300a00 */
[----:B------:R-:W3:Y:S02]  /*65140*/  LDL.LU.64 R12, [R1+0x61c0] ;  /* 0x0061c000010c7983 */ /* 0x000ee40000300a00 */
[----:B---3--:R-:W-:Y:S01]  /*65150*/  HMMA.16816.F32 R12, R20, R18, R12 ;  /* 0x00000012140c723c */ /* 0x008fe2000000180c */
[----:B------:R-:W-:-:S15]  /*65160*/  IMAD.MOV.U32 R3, RZ, RZ, R19 ;  /* 0x000000ffff037224 */ /* 0x000fde00078e0013 */
[----:B------:R-:W-:-:S03]  /*65170*/  NOP ;  /* 0x0000000000007918 */ /* 0x000fc60000000000 */
        /* <DEDUP_REMOVED lines=15> */
[----:B------:R-:W4:Y:S01]  /*65270*/  LDL.LU R16, [R1+0x480] ;  /* 0x0004800001107983 */ /* 0x000f220000300800 */
[----:B------:R-:W-:-:S03]  /*65280*/  IMAD.MOV.U32 R2, RZ, RZ, R18 ;  /* 0x000000ffff027224 */ /* 0x000fc600078e0012 */
[----:B------:R-:W4:Y:S01]  /*65290*/  LDL.LU R17, [R1+0x484] ;  /* 0x0004840001117983 */ /* 0x000f220000300800 */
[----:B------:R-:W-:-:S03]  /*652a0*/  IMAD.MOV.U32 R0, RZ, RZ, R19 ;  /* 0x000000ffff007224 */ /* 0x000fc600078e0013 */
[----:B------:R-:W4:Y:S04]  /*652b0*/  LDL.LU R18, [R1+0x488] ;  /* 0x0004880001127983 */ /* 0x000f280000300800 */
[----:B------:R-:W4:Y:S01]  /*652c0*/  LDL.LU R19, [R1+0x48c] ;  /* 0x00048c0001137983 */ /* 0x000f220000300800 */
[C---:B--2---:R-:W-:Y:S03]  /*652d0*/  HMMA.16816.F32 R24, R20.reuse, R26, R8 ;  /* 0x0000001a1418723c */ /* 0x044fe60000001808 */
[----:B---3--:R0:W-:Y:S04]  /*652e0*/  STL.64 [R1+0x60f8], R6 ;  /* 0x0060f80601007387 */ /* 0x0081e80000100a00 */
[----:B----4-:R-:W-:Y:S04]  /*652f0*/  STL.64 [R1+0x60f0], R4 ;  /* 0x0060f00401007387 */ /* 0x010fe80000100a00 */
[----:B0-----:R-:W2:Y:S04]  /*65300*/  LDL.64 R6, [R1+0x18] ;  /* 0x0000180001067983 */ /* 0x001ea80000100a00 */
        /* <DEDUP_REMOVED lines=10> */
[----:B------:R-:W3:Y:S01]  /*653b0*/  LDL.LU.64 R8, [R1+0x6188] ;  /* 0x0061880001087983 */ /* 0x000ee20000300a00 */
[----:B------:R-:W-:-:S02]  /*653c0*/  IMAD.MOV.U32 R5, RZ, RZ, R26 ;  /* 0x000000ffff057224 */ /* 0x000fc400078e001a */
[----:B------:R-:W-:Y:S02]  /*653d0*/  IMAD.MOV.U32 R4, RZ, RZ, R27 ;  /* 0x000000ffff047224 */ /* 0x000fe400078e001b */
[----:B------:R-:W4:Y:S04]  /*653e0*/  LDL.LU.64 R26, [R1+0x6180] ;  /* 0x00618000011a7983 */ /* 0x000f280000300a00 */
[----:B--2---:R0:W-:Y:S01]  /*653f0*/  STL.64 [R1+0x6108], R6 ;  /* 0x0061080601007387 */ /* 0x0041e20000100a00 */
[----:B---3--:R-:W-:Y:S01]  /*65400*/  HMMA.16816.F32 R8, R20, R6, R8 ;  /* 0x000000061408723c */ /* 0x008fe20000001808 */
[----:B0-----:R-:W-:Y:S02]  /*65410*/  IMAD.MOV.U32 R6, RZ, RZ, R5 ;  /* 0x000000ffff067224 */ /* 0x001fe400078e0005 */
[----:B------:R-:W-:-:S15]  /*65420*/  IMAD.MOV.U32 R7, RZ, RZ, R4 ;  /* 0x000000ffff077224 */ /* 0x000fde00078e0004 */
[----:B------:R-:W-:Y:S01]  /*65430*/  NOP ;  /* 0x0000000000007918 */ /* 0x000fe20000000000 */
[----:B------:R-:W-:Y:S04]  /*65440*/  STL.64 [R1+0xa40], R8 ;  /* 0x000a400801007387 */ /* 0x000fe80000100a00 */
[----:B------:R-:W-:Y:S04]  /*65450*/  STL.64 [R1+0xa48], R10 ;  /* 0x000a480a01007387 */ /* 0x000fe80000100a00 */
[----:B------:R0:W-:Y:S04]  /*65460*/  STL.64 [R1+0x6120], R6 ;  /* 0x0061200601007387 */ /* 0x0001e80000100a00 */
[----:B------:R-:W2:Y:S04]  /*65470*/  LDL.LU R4, [R1+0x380] ;  /* 0x0003800001047983 */ /* 0x000ea80000300800 */
[----:B------:R-:W2:Y:S04]  /*65480*/  LDL.LU R5, [R1+0x384] ;  /* 0x0003840001057983 */ /* 0x000ea80000300800 */
[----:B0-----:R-:W3:Y:S04]  /*65490*/  LDL.LU R6, [R1+0x388] ;  /* 0x0003880001067983 */ /* 0x001ee80000300800 */
        /* <DEDUP_REMOVED lines=12> */
[----:B---3--:R0:W-:Y:S04]  /*65560*/  STL.64 [R1+0x6140], R6 ;  /* 0x0061400601007387 */ /* 0x0081e80000100a00 */
[----:B--2---:R-:W-:Y:S01]  /*65570*/  STL.64 [R1+0x6138], R4 ;  /* 0x0061380401007387 */ /* 0x004fe20000100a00 */
[----:B0-----:R-:W-:-:S02]  /*65580*/  IMAD.MOV.U32 R6, RZ, RZ, R12 ;  /* 0x000000ffff067224 */ /* 0x001fc400078e000c */
[----:B------:R-:W-:-:S05]  /*65590*/  IMAD.MOV.U32 R7, RZ, RZ, R3 ;  /* 0x000000ffff077224 */ /* 0x000fca00078e0003 */
[----:B------:R0:W-:Y:S04]  /*655a0*/  STL.64 [R1+0x6158], R6 ;  /* 0x0061580601007387 */ /* 0x0001e80000100a00 */
[----:B0-----:R-:W2:Y:S04]  /*655b0*/  LDL.64 R6, [R1+0x88] ;  /* 0x0000880001067983 */ /* 0x001ea80000100a00 */
[----:B------:R-:W-:Y:S04]  /*655c0*/  STL.64 [R1+0xa30], R16 ;  /* 0x000a301001007387 */ /* 0x000fe80000100a00 */
[----:B------:R0:W-:Y:S04]  /*655d0*/  STL.64 [R1+0xa38], R18 ;  /* 0x000a381201007387 */ /* 0x0001e80000100a00 */
[----:B0-----:R-:W3:Y:S04]  /*655e0*/  LDL.LU.64 R18, [R1+0x6178] ;  /* 0x0061780001127983 */ /* 0x001ee80000300a00 */
[----:B------:R-:W3:Y:S04]  /*655f0*/  LDL.LU.64 R16, [R1+0x6170] ;  /* 0x0061700001107983 */ /* 0x000ee80000300a00 */
        /* <DEDUP_REMOVED lines=17> */
[----:B----4-:R-:W-:Y:S03]  /*65710*/  HMMA.16816.F32 R20, R20, R26, R8 ;  /* 0x0000001a1414723c */ /* 0x010fe60000001808 */
[----:B--2---:R-:W-:Y:S04]  /*65720*/  STL.64 [R1+0x6168], R14 ;  /* 0x0061680e01007387 */ /* 0x004fe80000100a00 */
[----:B------:R0:W-:Y:S04]  /*65730*/  STL.64 [R1+0x6160], R12 ;  /* 0x0061600c01007387 */ /* 0x0001e80000100a00 */
[----:B0-----:R-:W3:Y:S04]  /*65740*/  LDL.LU R12, [R1+0x3b0] ;  /* 0x0003b000010c7983 */ /* 0x001ee80000300800 */
[----:B------:R-:W3:Y:S04]  /*65750*/  LDL.LU R13, [R1+0x3b4] ;  /* 0x0003b400010d7983 */ /* 0x000ee80000300800 */
[----:B------:R-:W3:Y:S04]  /*65760*/  LDL.LU R14, [R1+0x3b8] ;  /* 0x0003b800010e7983 */ /* 0x000ee80000300800 */
[----:B------:R-:W3:Y:S04]  /*65770*/  LDL.LU R15, [R1+0x3bc] ;  /* 0x0003bc00010f7983 */ /* 0x000ee80000300800 */
[----:B------:R-:W2:Y:S04]  /*65780*/  LDL.LU R8, [R1+0x1e0] ;  /* 0x0001e00001087983 */ /* 0x000ea80000300800 */
[----:B------:R-:W-:Y:S04]  /*65790*/  STL.64 [R1+0x970], R20 ;  /* 0x0009701401007387 */ /* 0x000fe80000100a00 */
[----:B------:R0:W-:Y:S04]  /*657a0*/  STL.64 [R1+0x978], R22 ;  /* 0x0009781601007387 */ /* 0x0001e80000100a00 */
[----:B------:R-:W2:Y:S04]  /*657b0*/  LDL.LU R9, [R1+0x1e4] ;  /* 0x0001e40001097983 */ /* 0x000ea80000300800 */
[----:B------:R-:W4:Y:S04]  /*657c0*/  LDL.LU R10, [R1+0x1e8] ;  /* 0x0001e800010a7983 */ /* 0x000f280000300800 */
[----:B------:R-:W4:Y:S01]  /*657d0*/  LDL.LU R11, [R1+0x1ec] ;  /* 0x0001ec00010b7983 */ /* 0x000f220000300800 */
[----:B------:R-:W-:Y:S01]  /*657e0*/  IMAD.MOV.U32 R3, RZ, RZ, R7 ;  /* 0x000000ffff037224 */ /* 0x000fe200078e0007 */
[----:B---3--:R-:W-:Y:S02]  /*657f0*/  HMMA.16816.F32 R12, R16, R6, R12 ;  /* 0x00000006100c723c */ /* 0x008fe4000000180c */
[----:B----4-:R-:W-:Y:S04]  /*65800*/  STL.64 [R1+0x6010], R10 ;  /* 0x0060100a01007387 */ /* 0x010fe80000100a00 */
[----:B--2---:R1:W-:Y:S04]  /*65810*/  STL.64 [R1+0x6008], R8 ;  /* 0x0060080801007387 */ /* 0x0043e80000100a00 */
[----:B0-----:R-:W2:Y:S09]  /*65820*/  LDL.64 R22, [R1+0x48] ;  /* 0x0000480001167983 */ /* 0x001eb20000100a00 */
[----:B------:R-:W-:Y:S04]  /*65830*/  STL.64 [R1+0x960], R12 ;  /* 0x0009600c01007387 */ /* 0x000fe80000100a00 */
[----:B------:R0:W-:Y:S01]  /*65840*/  STL.64 [R1+0x968], R14 ;  /* 0x0009680e01007387 */ /* 0x0001e20000100a00 */
[----:B-1----:R-:W-:-:S03]  /*65850*/  IMAD.MOV.U32 R8, RZ, RZ, R6 ;  /* 0x000000ffff087224 */ /* 0x002fc600078e0006 */
        /* <DEDUP_REMOVED lines=8> */
[----:B0-----:R-:W4:Y:S04]  /*658e0*/  LDL.LU.64 R6, [R1+0x6140] ;  /* 0x0061400001067983 */ /* 0x001f280000300a00 */
[----:B------:R-:W4:Y:S01]  /*658f0*/  LDL.LU.64 R4, [R1+0x6138] ;  /* 0x0061380001047983 */ /* 0x000f220000300a00 */
[----:B------:R-:W-:-:S02]  /*65900*/  IMAD.MOV.U32 R10, RZ, RZ, R2 ;  /* 0x000000ffff0a7224 */ /* 0x000fc400078e0002 */
[----:B------:R-:W-:-:S07]  /*65910*/  IMAD.MOV.U32 R11, RZ, RZ, R0 ;  /* 0x000000ffff0b7224 */ /* 0x000fce00078e0000 */
[----:B----4-:R-:W-:-:S15]  /*65920*/  HMMA.16816.F32 R4, R16, R10, R4 ;  /* 0x0000000a1004723c */ /* 0x010fde0000001804 */
[----:B------:R-:W-:-:S04]  /*65930*/  NOP ;  /* 0x0000000000007918 */ /* 0x000fc80000000000 */
[----:B------:R-:W-:Y:S04]  /*65940*/  STL.64 [R1+0x940], R4 ;  /* 0x0009400401007387 */ /* 0x000fe80000100a00 */
[----:B------:R0:W-:Y:S04]  /*65950*/  STL.64 [R1+0x948], R6 ;  /* 0x0009480601007387 */ /* 0x0001e80000100a00 */
[----:B0-----:R-:W2:Y:S04]  /*65960*/  LDL.LU.64 R6, [R1+0x6130] ;  /* 0x0061300001067983 */ /* 0x001ea80000300a00 */
[----:B------:R-:W2:Y:S04]  /*65970*/  LDL.LU.64 R4, [R1+0x6128] ;  /* 0x0061280001047983 */ /* 0x000ea80000300a00 */
[----:B------:R-:W-:Y:S01]  /*65980*/  STL.64 [R1+0x60b0], R10 ;  /* 0x0060b00a01007387 */ /* 0x000fe20000100a00 */
[----:B--2---:R-:W-:-:S15]  /*65990*/  HMMA.16816.F32 R4, R16, R22, R4 ;  /* 0x000000161004723c */ /* 0x004fde0000001804 */
        /* <DEDUP_REMOVED lines=24> */
[C---:B---3--:R-:W-:Y:S08]  /*65b20*/  HMMA.16816.F32 R4, R16.reuse, R14, R4 ;  /* 0x0000000e1004723c */ /* 0x048ff00000001804 */
[----:B--2---:R-:W-:Y:S11]  /*65b30*/  HMMA.16816.F32 R16, R16, R26, R20 ;  /* 0x0000001a1010723c */ /* 0x004ff60000001814 */
[----:B------:R0:W-:Y:S04]  /*65b40*/  STL.64 [R1+0x900], R4 ;  /* 0x0009000401007387 */ /* 0x0001e80000100a00 */
[----:B------:R-:W-:Y:S01]  /*65b50*/  STL.64 [R1+0x908], R6 ;  /* 0x0009080601007387 */ /* 0x000fe20000100a00 */
[----:B0-----:R-:W-:-:S02]  /*65b60*/  IMAD.MOV.U32 R5, RZ, RZ, R14 ;  /* 0x000000ffff057224 */ /* 0x001fc400078e000e */
[----:B------:R-:W-:Y:S02]  /*65b70*/  IMAD.MOV.U32 R4, RZ, RZ, R15 ;  /* 0x000000ffff047224 */ /* 0x000fe400078e000f */
[----:B------:R-:W2:Y:S04]  /*65b80*/  LDL.LU.64 R14, [R1+0x60e8] ;  /* 0x0060e800010e7983 */ /* 0x000ea80000300a00 */
[----:B------:R-:W2:Y:S04]  /*65b90*/  LDL.LU.64 R12, [R1+0x60e0] ;  /* 0x0060e000010c7983 */ /* 0x000ea80000300a00 */
[----:B------:R0:W-:Y:S04]  /*65ba0*/  STL.64 [R1+0x6060], R26 ;  /* 0x0060601a01007387 */ /* 0x0001e80000100a00 */
[----:B------:R-:W-:Y:S04]  /*65bb0*/  STL.64 [R1+0x880], R16 ;  /* 0x0008801001007387 */ /* 0x000fe80000100a00 */
[----:B------:R-:W-:Y:S01]  /*65bc0*/  STL.64 [R1+0x888], R18 ;  /* 0x0008881201007387 */ /* 0x000fe20000100a00 */
[----:B0-----:R-:W-:-:S02]  /*65bd0*/  IMAD.MOV.U32 R26, RZ, RZ, R5 ;  /* 0x000000ffff1a7224 */ /* 0x001fc400078e0005 */
[----:B------:R-:W-:-:S05]  /*65be0*/  IMAD.MOV.U32 R27, RZ, RZ, R4 ;  /* 0x000000ffff1b7224 */ /* 0x000fca00078e0004 */
[----:B------:R-:W-:Y:S04]  /*65bf0*/  STL.64 [R1+0x6078], R26 ;  /* 0x0060781a01007387 */ /* 0x000fe80000100a00 */
[----:B------:R-:W3:Y:S04]  /*65c00*/  LDL.LU R4, [R1+0x110] ;  /* 0x0001100001047983 */ /* 0x000ee80000300800 */
[----:B------:R-:W3:Y:S04]  /*65c10*/  LDL.LU R5, [R1+0x114] ;  /* 0x0001140001057983 */ /* 0x000ee80000300800 */
[----:B------:R-:W4:Y:S04]  /*65c20*/  LDL.LU R6, [R1+0x118] ;  /* 0x0001180001067983 */ /* 0x000f280000300800 */
[----:B------:R-:W4:Y:S04]  /*65c30*/  LDL.LU R7, [R1+0x11c] ;  /* 0x00011c0001077983 */ /* 0x000f280000300800 */
[----:B------:R-:W2:Y:S04]  /*65c40*/  LDL.64 R10, [R1+0x78] ;  /* 0x00007800010a7983 */ /* 0x000ea80000100a00 */
[----:B--2---:R-:W-:Y:S04]  /*65c50*/  STL.64 [R1+0x60c8], R10 ;  /* 0x0060c80a01007387 */ /* 0x004fe80000100a00 */
        /* <DEDUP_REMOVED lines=18> */
[----:B------:R-:W-:Y:S04]  /*65d80*/  STL.64 [R1+0x6090], R26 ;  /* 0x0060901a01007387 */ /* 0x000fe80000100a00 */
[----:B----4-:R-:W-:Y:S04]  /*65d90*/  STL.64 [R1+0x6070], R6 ;  /* 0x0060700601007387 */ /* 0x010fe80000100a00 */
[----:B---3--:R0:W-:Y:S04]  /*65da0*/  STL.64 [R1+0x6068], R4 ;  /* 0x0060680401007387 */ /* 0x0081e80000100a00 */
        /* <DEDUP_REMOVED lines=8> */
[----:B------:R-:W-:-:S02]  /*65e30*/  IMAD.MOV.U32 R10, RZ, RZ, R8 ;  /* 0x000000ffff0a7224 */ /* 0x000fc400078e0008 */
[----:B------:R-:W-:-:S07]  /*65e40*/  IMAD.MOV.U32 R11, RZ, RZ, R3 ;  /* 0x000000ffff0b7224 */ /* 0x000fce00078e0003 */
[C---:B--2---:R-:W-:Y:S01]  /*65e50*/  HMMA.16816.F32 R8, R12.reuse, R10, R20 ;  /* 0x0000000a0c08723c */ /* 0x044fe20000001814 */
[----:B---3--:R-:W-:Y:S04]  /*65e60*/  STL.64 [R1+0x60a0], R26 ;  /* 0x0060a01a01007387 */ /* 0x008fe80000100a00 */
[----:B------:R0:W-:Y:S04]  /*65e70*/  STL.64 [R1+0x6098], R24 ;  /* 0x0060981801007387 */ /* 0x0001e80000100a00 */
[----:B0-----:R-:W2:Y:S04]  /*65e80*/  LDL.LU R24, [R1+0x260] ;  /* 0x0002600001187983 */ /* 0x001ea80000300800 */
[----:B------:R-:W2:Y:S04]  /*65e90*/  LDL.LU R25, [R1+0x264] ;  /* 0x0002640001197983 */ /* 0x000ea80000300800 */
[----:B------:R-:W2:Y:S04]  /*65ea0*/  LDL.LU R26, [R1+0x268] ;  /* 0x00026800011a7983 */ /* 0x000ea80000300800 */
[----:B------:R-:W2:Y:S04]  /*65eb0*/  LDL.LU R27, [R1+0x26c] ;  /* 0x00026c00011b7983 */ /* 0x000ea80000300800 */
[----:B----4-:R-:W-:Y:S04]  /*65ec0*/  STL.64 [R1+0x6088], R6 ;  /* 0x0060880601007387 */ /* 0x010fe80000100a00 */
[----:B------:R0:W-:Y:S04]  /*65ed0*/  STL.64 [R1+0x6080], R4 ;  /* 0x0060800401007387 */ /* 0x0001e80000100a00 */
[----:B0-----:R-:W3:Y:S04]  /*65ee0*/  LDL.LU R4, [R1+0x240] ;  /* 0x0002400001047983 */ /* 0x001ee80000300800 */
[----:B------:R-:W3:Y:S04]  /*65ef0*/  LDL.LU R5, [R1+0x244] ;  /* 0x0002440001057983 */ /* 0x000ee80000300800 */
[----:B------:R-:W3:Y:S04]  /*65f00*/  LDL.LU R6, [R1+0x248] ;  /* 0x0002480001067983 */ /* 0x000ee80000300800 */
[----:B------:R-:W3:Y:S04]  /*65f10*/  LDL.LU R7, [R1+0x24c] ;  /* 0x00024c0001077983 */ /* 0x000ee80000300800 */
[----:B------:R-:W4:Y:S04]  /*65f20*/  LDL.64 R18, [R1+0x28] ;  /* 0x0000280001127983 */ /* 0x000f280000100a00 */
[----:B------:R-:W2:Y:S04]  /*65f30*/  LDL.LU.64 R22, [R1+0x60d8] ;  /* 0x0060d80001167983 */ /* 0x000ea80000300a00 */
[----:B------:R-:W2:Y:S04]  /*65f40*/  LDL.LU.64 R20, [R1+0x60d0] ;  /* 0x0060d00001147983 */ /* 0x000ea80000300a00 */
        /* <DEDUP_REMOVED lines=19> */
[----:B------:R-:W-:-:S05]  /*66080*/  IMAD.MOV.U32 R11, RZ, RZ, R0 ;  /* 0x000000ffff0b7224 */ /* 0x000fca00078e0000 */
[----:B------:R0:W-:Y:S04]  /*66090*/  STL.64 [R1+0x6038], R10 ;  /* 0x0060380a01007387 */ /* 0x0001e80000100a00 */
[----:B0-----:R-:W3:Y:S01]  /*660a0*/  LDL.64 R10, [R1+0x88] ;  /* 0x00008800010a7983 */ /* 0x001ee20000100a00 */
[----:B--2---:R-:W-:-:S15]  /*660b0*/  HMMA.16816.F32 R24, R12, R22, R24 ;  /* 0x000000160c18723c */ /* 0x004fde0000001818 */
[----:B------:R-:W-:-:S04]  /*660c0*/  NOP ;  /* 0x0000000000007918 */ /* 0x000fc80000000000 */
[----:B------:R-:W-:Y:S04]  /*660d0*/  STL.64 [R1+0x570], R24 ;  /* 0x0005701801007387 */ /* 0x000fe80000100a00 */
[----:B------:R0:W-:Y:S04]  /*660e0*/  STL.64 [R1+0x578], R26 ;  /* 0x0005781a01007387 */ /* 0x0001e80000100a00 */
[----:B0-----:R-:W4:Y:S04]  /*660f0*/  LDL.LU.64 R26, [R1+0x60a0] ;  /* 0x0060a000011a7983 */ /* 0x001f280000300a00 */
[----:B------:R-:W4:Y:S04]  /*66100*/  LDL.LU.64 R24, [R1+0x6098] ;  /* 0x0060980001187983 */ /* 0x000f280000300a00 */
        /* <DEDUP_REMOVED lines=20> */
[----:B0-----:R-:W3:Y:S02]  /*66250*/  LDL.LU.64 R26, [R1+0x6090] ;  /* 0x00609000011a7983 */ /* 0x001ee40000300a00 */
[----:B---3--:R-:W-:Y:S02]  /*66260*/  HMMA.16816.F32 R24, R12, R26, R4 ;  /* 0x0000001a0c18723c */ /* 0x008fe40000001804 */
[----:B------:R-:W3:Y:S04]  /*66270*/  LDL.LU.64 R6, [R1+0x6088] ;  /* 0x0060880001067983 */ /* 0x000ee80000300a00 */
[----:B------:R-:W3:-:S13]  /*66280*/  LDL.LU.64 R4, [R1+0x6080] ;  /* 0x0060800001047983 */ /* 0x000eda0000300a00 */
        /* <DEDUP_REMOVED lines=13> */
[----:B------:R-:W3:Y:S01]  /*66360*/  LDL.LU R24, [R1+0x1f0] ;  /* 0x0001f00001187983 */ /* 0x000ee20000300800 */
[----:B------:R-:W-:-:S02]  /*66370*/  IMAD.MOV.U32 R2, RZ, RZ, R10 ;  /* 0x000000ffff027224 */ /* 0x000fc400078e000a */
[----:B------:R-:W-:Y:S02]  /*66380*/  IMAD.MOV.U32 R0, RZ, RZ, R11 ;  /* 0x000000ffff007224 */ /* 0x000fe400078e000b */
[----:B------:R-:W-:Y:S04]  /*66390*/  STL.64 [R1+0x520], R12 ;  /* 0x0005200c01007387 */ /* 0x000fe80000100a00 */
[----:B------:R1:W-:Y:S04]  /*663a0*/  STL.64 [R1+0x528], R14 ;  /* 0x0005280e01007387 */ /* 0x0003e80000100a00 */
[----:B------:R-:W3:Y:S04]  /*663b0*/  LDL.LU R25, [R1+0x1f4] ;  /* 0x0001f40001197983 */ /* 0x000ee80000300800 */
[----:B0-----:R-:W3:Y:S04]  /*663c0*/  LDL.LU R26, [R1+0x1f8] ;  /* 0x0001f800011a7983 */ /* 0x001ee80000300800 */
[----:B------:R-:W3:Y:S04]  /*663d0*/  LDL.LU R27, [R1+0x1fc] ;  /* 0x0001fc00011b7983 */ /* 0x000ee80000300800 */
[----:B-1----:R-:W4:Y:S01]  /*663e0*/  LDL.64 R14, [R1+0x18] ;  /* 0x00001800010e7983 */ /* 0x002f220000100a00 */
        /* <DEDUP_REMOVED lines=25> */
[----:B---3--:R0:W-:Y:S04]  /*66580*/  STL.64 [R1+0x5fa8], R22 ;  /* 0x005fa81601007387 */ /* 0x0081e80000100a00 */
[----:B0-----:R-:W3:Y:S01]  /*66590*/  LDL.64 R22, [R1+0x78] ;  /* 0x0000780001167983 */ /* 0x001ee20000100a00 */
[----:B--2---:R-:W-:Y:S03]  /*665a0*/  HMMA.16816.F32 R8, R4, R18, R8 ;  /* 0x000000120408723c */ /* 0x004fe60000001808 */
[----:B---3--:R0:W-:-:S15]  /*665b0*/  STL.64 [R1+0x5fc0], R22 ;  /* 0x005fc01601007387 */ /* 0x0081de0000100a00 */
[----:B------:R-:W-:Y:S01]  /*665c0*/  NOP ;  /* 0x0000000000007918 */ /* 0x000fe20000000000 */
[----:B------:R-:W-:Y:S04]  /*665d0*/  STL.64 [R1+0x4d0], R8 ;  /* 0x0004d00801007387 */ /* 0x000fe80000100a00 */
[----:B------:R-:W-:Y:S01]  /*665e0*/  STL.64 [R1+0x4d8], R10 ;  /* 0x0004d80a01007387 */ /* 0x000fe20000100a00 */
[----:B0-----:R-:W-:Y:S02]  /*665f0*/  IMAD.MOV.U32 R22, RZ, RZ, R2 ;  /* 0x000000ffff167224 */ /* 0x001fe400078e0002 */
[----:B------:R-:W-:-:S05]  /*66600*/  IMAD.MOV.U32 R23, RZ, RZ, R0 ;  /* 0x000000ffff177224 */ /* 0x000fca00078e0000 */
[----:B------:R0:W-:Y:S04]  /*66610*/  STL.64 [R1+0x5ff0], R22 ;  /* 0x005ff01601007387 */ /* 0x0001e80000100a00 */
[----:B------:R-:W2:Y:S04]  /*66620*/  LDL.LU R20, [R1+0x1c0] ;  /* 0x0001c00001147983 */ /* 0x000ea80000300800 */
[----:B------:R-:W2:Y:S04]  /*66630*/  LDL.LU R21, [R1+0x1c4] ;  /* 0x0001c40001157983 */ /* 0x000ea80000300800 */
[----:B0-----:R-:W3:Y:S04]  /*66640*/  LDL.LU R22, [R1+0x1c8] ;  /* 0x0001c80001167983 */ /* 0x001ee80000300800 */
[----:B------:R-:W3:Y:S04]  /*66650*/  LDL.LU R23, [R1+0x1cc] ;  /* 0x0001cc0001177983 */ /* 0x000ee80000300800 */
[----:B---3--:R-:W-:Y:S04]  /*66660*/  STL.64 [R1+0x6000], R22 ;  /* 0x0060001601007387 */ /* 0x008fe80000100a00 */
[----:B--2---:R0:W-:Y:S04]  /*66670*/  STL.64 [R1+0x5ff8], R20 ;  /* 0x005ff81401007387 */ /* 0x0041e80000100a00 */
[----:B0-----:R-:W4:Y:S04]  /*66680*/  LDL.LU R20, [R1+0x1d0] ;  /* 0x0001d00001147983 */ /* 0x001f280000300800 */
[----:B------:R-:W4:Y:S04]  /*66690*/  LDL.LU R21, [R1+0x1d4] ;  /* 0x0001d40001157983 */ /* 0x000f280000300800 */
[----:B------:R-:W4:Y:S04]  /*666a0*/  LDL.LU R22, [R1+0x1d8] ;  /* 0x0001d80001167983 */ /* 0x000f280000300800 */
[----:B------:R-:W4:Y:S04]  /*666b0*/  LDL.LU R23, [R1+0x1dc] ;  /* 0x0001dc0001177983 */ /* 0x000f280000300800 */
[----:B------:R-:W2:Y:S04]  /*666c0*/  LDL.64 R26, [R1+0x8] ;  /* 0x00000800011a7983 */ /* 0x000ea80000100a00 */
[----:B------:R-:W3:Y:S04]  /*666d0*/  LDL.LU R8, [R1+0x100] ;  /* 0x0001000001087983 */ /* 0x000ee80000300800 */
[----:B------:R-:W3:Y:S04]  /*666e0*/  LDL.LU R9, [R1+0x104] ;  /* 0x0001040001097983 */ /* 0x000ee80000300800 */
[----:B------:R-:W3:Y:S04]  /*666f0*/  LDL.LU R10, [R1+0x108] ;  /* 0x00010800010a7983 */ /* 0x000ee80000300800 */
[----:B------:R-:W3:Y:S04]  /*66700*/  LDL.LU R11, [R1+0x10c] ;  /* 0x00010c00010b7983 */ /* 0x000ee80000300800 */
        /* <DEDUP_REMOVED lines=28> */
[----:B------:R0:W-:Y:S04]  /*668d0*/  STL.64 [R1+0x5f80], R14 ;  /* 0x005f800e01007387 */ /* 0x0001e80000100a00 */
[----:B------:R-:W2:Y:S04]  /*668e0*/  LDL.LU R12, [R1+0x1b0] ;  /* 0x0001b000010c7983 */ /* 0x000ea80000300800 */
[----:B------:R-:W2:Y:S01]  /*668f0*/  LDL.LU R13, [R1+0x1b4] ;  /* 0x0001b400010d7983 */ /* 0x000ea20000300800 */
[----:B------:R-:W-:-:S02]  /*66900*/  IMAD.MOV.U32 R2, RZ, RZ, R26 ;  /* 0x000000ffff027224 */ /* 0x000fc400078e001a */
[----:B------:R-:W-:Y:S01]  /*66910*/  IMAD.MOV.U32 R0, RZ, RZ, R27 ;  /* 0x000000ffff007224 */ /* 0x000fe200078e001b */
[----:B0-----:R-:W2:Y:S04]  /*66920*/  LDL.LU R14, [R1+0x1b8] ;  /* 0x0001b800010e7983 */ /* 0x001ea80000300800 */
[----:B------:R-:W2:Y:S01]  /*66930*/  LDL.LU R15, [R1+0x1bc] ;  /* 0x0001bc00010f7983 */ /* 0x000ea20000300800 */
[----:B----4-:R-:W-:-:S15]  /*66940*/  HMMA.16816.F32 R20, R4, R26, R20 ;  /* 0x0000001a0414723c */ /* 0x010fde0000001814 */
[----:B------:R-:W-:-:S04]  /*66950*/  NOP ;  /* 0x0000000000007918 */ /* 0x000fc80000000000 */
[----:B------:R-:W-:Y:S04]  /*66960*/  STL.64 [R1+0xae0], R20 ;  /* 0x000ae01401007387 */ /* 0x000fe80000100a00 */
[----:B------:R0:W-:Y:S04]  /*66970*/  STL.64 [R1+0xae8], R22 ;  /* 0x000ae81601007387 */ /* 0x0001e80000100a00 */
[----:B0-----:R-:W2:Y:S04]  /*66980*/  LDL.LU.64 R22, [R1+0x5ff0] ;  /* 0x005ff00001167983 */ /* 0x001ea80000300a00 */
[----:B------:R-:W3:Y:S02]  /*66990*/  LDL.LU.64 R26, [R1+0x5fe8] ;  /* 0x005fe800011a7983 */ /* 0x000ee40000300a00 */
[----:B---3--:R-:W-:Y:S02]  /*669a0*/  HMMA.16816.F32 R4, R4, R26, R8 ;  /* 0x0000001a0404723c */ /* 0x008fe40000001808 */
[----:B------:R-:W2:Y:S04]  /*669b0*/  LDL.LU.64 R10, [R1+0x5fe0] ;  /* 0x005fe000010a7983 */ /* 0x000ea80000300a00 */
[----:B------:R-:W2:-:S13]  /*669c0*/  LDL.LU.64 R8, [R1+0x5fd8] ;  /* 0x005fd80001087983 */ /* 0x000e9a0000300a00 */
[----:B------:R-:W-:Y:S04]  /*669d0*/  STL.64 [R1+0xad0], R4 ;  /* 0x000ad00401007387 */ /* 0x000fe80000100a00 */
[----:B------:R0:W-:Y:S02]  /*669e0*/  STL.64 [R1+0xad8], R6 ;  /* 0x000ad80601007387 */ /* 0x0001e40000100a00 */
[----:B0-----:R-:W-:Y:S02]  /*669f0*/  IMAD.MOV.U32 R6, RZ, RZ, R2 ;  /* 0x000000ffff067224 */ /* 0x001fe400078e0002 */
[----:B------:R-:W-:-:S05]  /*66a00*/  IMAD.MOV.U32 R7, RZ, RZ, R0 ;  /* 0x000000ffff077224 */ /* 0x000fca00078e0000 */
[----:B------:R0:W-:Y:S04]  /*66a10*/  STL.64 [R1+0x5f78], R6 ;  /* 0x005f780601007387 */ /* 0x0001e80000100a00 */
[----:B------:R-:W3:Y:S04]  /*66a20*/  LDL.LU R4, [R1+0x330] ;  /* 0x0003300001047983 */ /* 0x000ee80000300800 */
[----:B------:R-:W3:Y:S04]  /*66a30*/  LDL.LU R5, [R1+0x334] ;  /* 0x0003340001057983 */ /* 0x000ee80000300800 */
[----:B0-----:R-:W3:Y:S04]  /*66a40*/  LDL.LU R6, [R1+0x338] ;  /* 0x0003380001067983 */ /* 0x001ee80000300800 */
[----:B------:R-:W3:Y:S01]  /*66a50*/  LDL.LU R7, [R1+0x33c] ;  /* 0x00033c0001077983 */ /* 0x000ee20000300800 */
[----:B--2---:R-:W-:Y:S03]  /*66a60*/  HMMA.16816.F32 R20, R8, R22, R16 ;  /* 0x000000160814723c */ /* 0x004fe60000001810 */
[----:B------:R-:W2:Y:S04]  /*66a70*/  LDL.LU.64 R18, [R1+0x5fd0] ;  /* 0x005fd00001127983 */ /* 0x000ea80000300a00 */
[----:B------:R-:W2:-:S12]  /*66a80*/  LDL.LU.64 R16, [R1+0x5fc8] ;  /* 0x005fc80001107983 */ /* 0x000e980000300a00 */
[----:B------:R-:W-:Y:S04]  /*66a90*/  STL.64 [R1+0xc60], R20 ;  /* 0x000c601401007387 */ /* 0x000fe80000100a00 */
[----:B------:R0:W-:Y:S04]  /*66aa0*/  STL.64 [R1+0xc68], R22 ;  /* 0x000c681601007387 */ /* 0x0001e80000100a00 */
[----:B0-----:R-:W2:Y:S02]  /*66ab0*/  LDL.LU.64 R22, [R1+0x5fc0] ;  /* 0x005fc00001167983 */ /* 0x001ea40000300a00 */
[----:B--2---:R-:W-:Y:S01]  /*66ac0*/  HMMA.16816.F32 R16, R8, R22, R16 ;  /* 0x000000160810723c */ /* 0x004fe20000001810 */
[----:B------:R-:W-:-:S15]  /*66ad0*/  IMAD.MOV.U32 R29, RZ, RZ, R23 ;  /* 0x000000ffff1d7224 */ /* 0x000fde00078e0017 */
[----:B------:R-:W-:-:S03]  /*66ae0*/  NOP ;  /* 0x0000000000007918 */ /* 0x000fc60000000000 */
[----:B------:R-:W-:Y:S04]  /*66af0*/  STL.64 [R1+0xc50], R16 ;  /* 0x000c501001007387 */ /* 0x000fe80000100a00 */
[----:B------:R0:W-:Y:S04]  /*66b00*/  STL.64 [R1+0xc58], R18 ;  /* 0x000c581201007387 */ /* 0x0001e80000100a00 */
[----:B0-----:R-:W2:Y:S04]  /*66b10*/  LDL.LU.64 R18, [R1+0x5fb8] ;  /* 0x005fb80001127983 */ /* 0x001ea80000300a00 */
[----:B------:R-:W2:Y:S04]  /*66b20*/  LDL.LU.64 R16, [R1+0x5fb0] ;  /* 0x005fb00001107983 */ /* 0x000ea80000300a00 */
[----:B------:R-:W2:Y:S04]  /*66b30*/  LDL.LU.64 R22, [R1+0x5fa8] ;  /* 0x005fa80001167983 */ /* 0x000ea80000300a00 */
[----:B------:R0:W-:Y:S04]  /*66b40*/  STL [R1+0x5f74], R29 ;  /* 0x005f741d01007387 */ /* 0x0001e80000100800 */
[----:B0-----:R-:W4:Y:S01]  /*66b50*/  LDL R29, [R1+0x3bf8] ;  /* 0x003bf800011d7983 */ /* 0x001f220000100800 */
        /* <DEDUP_REMOVED lines=9> */
[----:B------:R-:W-:Y:S04]  /*66bf0*/  STL [R1+0x5f70], R25 ;  /* 0x005f701901007387 */ /* 0x000fe80000100800 */
[----:B------:R-:W-:Y:S01]  /*66c00*/  STL [R1+0x5f6c], R28 ;  /* 0x005f6c1c01007387 */ /* 0x000fe20000100800 */
[----:B--2---:R-:W-:-:S15]  /*66c10*/  HMMA.16816.F32 R16, R8, R22, R16 ;  /* 0x000000160810723c */ /* 0x004fde0000001810 */
[----:B------:R-:W-:-:S04]  /*66c20*/  NOP ;  /* 0x0000000000007918 */ /* 0x000fc80000000000 */
[----:B------:R-:W-:Y:S04]  /*66c30*/  STL.64 [R1+0xc30], R16 ;  /* 0x000c301001007387 */ /* 0x000fe80000100a00 */
[----:B------:R0:W-:Y:S04]  /*66c40*/  STL.64 [R1+0xc38], R18 ;  /* 0x000c381201007387 */ /* 0x0001e80000100a00 */
[----:B0-----:R-:W2:Y:S02]  /*66c50*/  LDL.LU.64 R18, [R1+0x5f88] ;  /* 0x005f880001127983 */ /* 0x001ea40000300a00 */
[----:B--2---:R-:W-:-:S15]  /*66c60*/  HMMA.16816.F32 R12, R8, R18, R12 ;  /* 0x00000012080c723c */ /* 0x004fde000000180c */
[----:B------:R-:W-:-:S04]  /*66c70*/  NOP ;  /* 0x0000000000007918 */ /* 0x000fc80000000000 */
[----:B------:R-:W-:Y:S04]  /*66c80*/  STL.64 [R1+0xc20], R12 ;  /* 0x000c200c01007387 */ /* 0x000fe80000100a00 */
[----:B------:R0:W-:Y:S04]  /*66c90*/  STL.64 [R1+0xc28], R14 ;  /* 0x000c280e01007387 */ /* 0x0001e80000100a00 */
[----:B0-----:R-:W3:Y:S01]  /*66ca0*/  LDL.LU.64 R14, [R1+0x5f80] ;  /* 0x005f8000010e7983 */ /* 0x001ee20000300a00 */
[----:B------:R-:W-:Y:S02]  /*66cb0*/  IMAD.MOV.U32 R25, RZ, RZ, R18 ;  /* 0x000000ffff197224 */ /* 0x000fe400078e0012 */
[----:B------:R-:W-:-:S02]  /*66cc0*/  IMAD.MOV.U32 R28, RZ, RZ, R19 ;  /* 0x000000ffff1c7224 */ /* 0x000fc400078e0013 */
[----:B----4-:R-:W0:Y:S04]  /*66cd0*/  LDSM.16.MT88.4 R16, [R29+UR5+0xc180] ;  /* 0x00c180051d10783b */ /* 0x010e280008004200 */
[----:B0-----:R-:W-:Y:S04]  /*66ce0*/  STL.64 [R1+0x5f08], R18 ;  /* 0x005f081201007387 */ /* 0x001fe80000100a00 */
        /* <DEDUP_REMOVED lines=19> */
[----:B------:R-:W-:-:S02]  /*66e20*/  IMAD.MOV.U32 R2, RZ, RZ, R22 ;  /* 0x000000ffff027224 */ /* 0x000fc400078e0016 */
[----:B------:R-:W-:Y:S02]  /*66e30*/  IMAD.MOV.U32 R0, RZ, RZ, R23 ;  /* 0x000000ffff007224 */ /* 0x000fe400078e0017 */
[----:B------:R-:W-:Y:S01]  /*66e40*/  LDSM.16.MT88.4 R20, [R29+UR5+0xc100] ;  /* 0x00c100051d14783b */ /* 0x000fe20008004200 */
[----:B--2---:R-:W-:Y:S03]  /*66e50*/  HMMA.16816.F32 R4, R8, R6, R16 ;  /* 0x000000060804723c */ /* 0x004fe60000001810 */
[----:B------:R-:W2:-:S15]  /*66e60*/  LDL.64 R18, [R1+0x88] ;  /* 0x0000880001127983 */ /* 0x000e9e0000100a00 */
[----:B------:R-:W-:Y:S01]  /*66e70*/  NOP ;  /* 0x0000000000007918 */ /* 0x000fe20000000000 */
[----:B------:R-:W-:Y:S04]  /*66e80*/  STL.64 [R1+0xc00], R4 ;  /* 0x000c000401007387 */ /* 0x000fe80000100a00 */
[----:B------:R-:W-:Y:S04]  /*66e90*/  STL.64 [R1+0xc08], R6 ;  /* 0x000c080601007387 */ /* 0x000fe80000100a00 */
[----:B------:R-:W0:Y:S04]  /*66ea0*/  LDSM.16.MT88.4 R4, [R29+UR5+0xc280] ;  /* 0x00c280051d04783b */ /* 0x000e280008004200 */
[----:B0-----:R-:W-:Y:S04]  /*66eb0*/  STL.64 [R1+0x5e20], R6 ;  /* 0x005e200601007387 */ /* 0x001fe80000100a00 */
[----:B------:R3:W-:Y:S02]  /*66ec0*/  STL.64 [R1+0x5e18], R4 ;  /* 0x005e180401007387 */ /* 0x0007e40000100a00 */
[----:B---3--:R-:W-:Y:S02]  /*66ed0*/  HMMA.16816.F32 R4, R8, R26, R12 ;  /* 0x0000001a0804723c */ /* 0x008fe4000000180c */
[----:B------:R-:W-:Y:S04]  /*66ee0*/  STL.64 [R1+0x5f10], R26 ;  /* 0x005f101a01007387 */ /* 0x000fe80000100a00 */
[----:B------:R0:W1:-:S13]  /*66ef0*/  LDSM.16.MT88.4 R8, [R29+UR5+0xc300] ;  /* 0x00c300051d08783b */ /* 0x00005a0008004200 */
[----:B------:R-:W-:Y:S04]  /*66f00*/  STL.64 [R1+0x440], R4 ;  /* 0x0004400401007387 */ /* 0x000fe80000100a00 */
[----:B------:R-:W-:Y:S04]  /*66f10*/  STL.64 [R1+0x448], R6 ;  /* 0x0004480601007387 */ /* 0x000fe80000100a00 */
[----:B0-----:R-:W3:Y:S04]  /*66f20*/  LDL.LU R29, [R1+0x5f74] ;  /* 0x005f7400011d7983 */ /* 0x001ee80000300800 */
        /* <DEDUP_REMOVED lines=10> */
[----:B------:R-:W-:-:S02]  /*66fd0*/  IMAD.MOV.U32 R6, RZ, RZ, R25 ;  /* 0x000000ffff067224 */ /* 0x000fc400078e0019 */
[----:B------:R-:W-:Y:S01]  /*66fe0*/  IMAD.MOV.U32 R7, RZ, RZ, R28 ;  /* 0x000000ffff077224 */ /* 0x000fe200078e001c */
[----:B------:R-:W2:Y:S04]  /*66ff0*/  LDL.LU R25, [R1+0x5f70] ;  /* 0x005f700001197983 */ /* 0x000ea80000300800 */
[----:B------:R-:W3:Y:S04]  /*67000*/  LDL.LU R28, [R1+0x5f6c] ;  /* 0x005f6c00011c7983 */ /* 0x000ee80000300800 */
[----:B------:R0:W-:Y:S02]  /*67010*/  STL.64 [R1+0x5f38], R6 ;  /* 0x005f380601007387 */ /* 0x0001e40000100a00 */
[----:B0-----:R-:W-:-:S02]  /*67020*/  IMAD.MOV.U32 R6, RZ, RZ, R2 ;  /* 0x000000ffff067224 */ /* 0x001fc400078e0002 */
[----:B------:R-:W-:Y:S01]  /*67030*/  IMAD.MOV.U32 R7, RZ, RZ, R0 ;  /* 0x000000ffff077224 */ /* 0x000fe200078e0000 */
[----:B----4-:R0:W-:Y:S04]  /*67040*/  STL.64 [R1+0x5ed8], R14 ;  /* 0x005ed80e01007387 */ /* 0x0101e80000100a00 */
[----:B--2---:R-:W-:Y:S04]  /*67050*/  STL.64 [R1+0x5ed0], R12 ;  /* 0x005ed00c01007387 */ /* 0x004fe80000100a00 */
[----:B0-----:R-:W2:Y:S01]  /*67060*/  LDL R14, [R1+0x78] ;  /* 0x00007800010e7983 */ /* 0x001ea20000100800 */
[----:B---3--:R-:W-:-:S03]  /*67070*/  IMAD.MOV.U32 R15, RZ, RZ, R29 ;  /* 0x000000ffff0f7224 */ /* 0x008fc600078e001d */
[----:B------:R-:W3:Y:S04]  /*67080*/  LDL.LU R29, [R1+0x5f68] ;  /* 0x005f6800011d7983 */ /* 0x000ee80000300800 */
[----:B------:R0:W-:Y:S04]  /*67090*/  STL.64 [R1+0x5f50], R6 ;  /* 0x005f500601007387 */ /* 0x0001e80000100a00 */
[----:B------:R-:W4:Y:S04]  /*670a0*/  LDL.LU R4, [R1+0x680] ;  /* 0x0006800001047983 */ /* 0x000f280000300800 */
[----:B------:R-:W4:Y:S04]  /*670b0*/  LDL.LU R5, [R1+0x684] ;  /* 0x0006840001057983 */ /* 0x000f280000300800 */
[----:B0-----:R-:W4:Y:S04]  /*670c0*/  LDL.LU R6, [R1+0x688] ;  /* 0x0006880001067983 */ /* 0x001f280000300800 */
[----:B------:R-:W4:Y:S04]  /*670d0*/  LDL.LU R7, [R1+0x68c] ;  /* 0x00068c0001077983 */ /* 0x000f280000300800 */
[----:B-1----:R0:W-:Y:S04]  /*670e0*/  STL.64 [R1+0x5d70], R10 ;  /* 0x005d700a01007387 */ /* 0x0021e80000100a00 */
[----:B------:R-:W-:Y:S04]  /*670f0*/  STL.64 [R1+0x5d68], R8 ;  /* 0x005d680801007387 */ /* 0x000fe80000100a00 */
[----:B0-----:R-:W2:Y:S01]  /*67100*/  LDL.64 R10, [R1+0x8] ;  /* 0x00000800010a7983 */ /* 0x001ea20000100a00 */
[----:B------:R-:W-:-:S02]  /*67110*/  IMAD.MOV.U32 R2, RZ, RZ, R18 ;  /* 0x000000ffff027224 */ /* 0x000fc400078e0012 */
[----:B------:R-:W-:Y:S01]  /*67120*/  IMAD.MOV.U32 R0, RZ, RZ, R19 ;  /* 0x000000ffff007224 */ /* 0x000fe200078e0013 */
[----:B----4-:R-:W-:Y:S01]  /*67130*/  HMMA.16816.F32 R4, R20, R18, R4 ;  /* 0x000000121404723c */ /* 0x010fe20000001804 */
[----:B--2---:R0:W-:-:S15]  /*67140*/  STL.64 [R1+0x5f18], R10 ;  /* 0x005f180a01007387 */ /* 0x0041de0000100a00 */
[----:B------:R-:W-:-:S03]  /*67150*/  NOP ;  /* 0x0000000000007918 */ /* 0x000fc60000000000 */
[----:B------:R-:W-:Y:S04]  /*67160*/  STL.64 [R1+0x430], R4 ;  /* 0x0004300401007387 */ /* 0x000fe80000100a00 */
[----:B------:R-:W-:Y:S04]  /*67170*/  STL.64 [R1+0x438], R6 ;  /* 0x0004380601007387 */ /* 0x000fe80000100a00 */
[----:B------:R-:W2:Y:S04]  /*67180*/  LDL.LU R16, [R1+0x690] ;  /* 0x0006900001107983 */ /* 0x000ea80000300800 */
[----:B------:R-:W2:Y:S01]  /*67190*/  LDL.LU R17, [R1+0x694] ;  /* 0x0006940001117983 */ /* 0x000ea20000300800 */
[----:B0-----:R-:W-:-:S03]  /*671a0*/  IMAD.MOV.U32 R10, RZ, RZ, R24 ;  /* 0x000000ffff0a7224 */ /* 0x001fc600078e0018 */
[----:B------:R-:W2:Y:S01]  /*671b0*/  LDL.LU R18, [R1+0x698] ;  /* 0x0006980001127983 */ /* 0x000ea20000300800 */
[----:B------:R-:W-:-:S03]  /*671c0*/  IMAD.MOV.U32 R11, RZ, RZ, R3 ;  /* 0x000000ffff0b7224 */ /* 0x000fc600078e0003 */
[----:B------:R-:W2:Y:S04]  /*671d0*/  LDL.LU R19, [R1+0x69c] ;  /* 0x00069c0001137983 */ /* 0x000ea80000300800 */
        /* <DEDUP_REMOVED lines=11> */
[----:B------:R-:W-:Y:S01]  /*67290*/  IMAD.MOV.U32 R7, RZ, RZ, R25 ;  /* 0x000000ffff077224 */ /* 0x000fe200078e0019 */
[----:B------:R-:W-:Y:S02]  /*672a0*/  HMMA.16816.F32 R16, R20, R14, R16 ;  /* 0x0000000e1410723c */ /* 0x000fe40000001810 */
        /* <DEDUP_REMOVED lines=8> */
[----:B------:R-:W3:Y:S04]  /*67330*/  LDL.LU R26, [R1+0x6f8] ;  /* 0x0006f800011a7983 */ /* 0x000ee80000300800 */
[----:B------:R-:W3:Y:S01]  /*67340*/  LDL.LU R27, [R1+0x6fc] ;  /* 0x0006fc00011b7983 */ /* 0x000ee20000300800 */
[----:B------:R-:W-:-:S07]  /*67350*/  IMAD.MOV.U32 R6, RZ, RZ, R28 ;  /* 0x000000ffff067224 */ /* 0x000fce00078e001c */
[C---:B--2---:R-:W-:Y:S01]  /*67360*/  HMMA.16816.F32 R4, R20.reuse, R6, R8 ;  /* 0x000000061404723c */ /* 0x044fe20000001808 */
[----:B---3--:R-:W-:Y:S04]  /*67370*/  STL.64 [R1+0x5f28], R26 ;  /* 0x005f281a01007387 */ /* 0x008fe80000100a00 */
[----:B----4-:R0:W-:Y:S04]  /*67380*/  STL.64 [R1+0x5f20], R24 ;  /* 0x005f201801007387 */ /* 0x0101e80000100a00 */
[----:B0-----:R-:W2:Y:S04]  /*67390*/  LDL.LU R24, [R1+0x6d0] ;  /* 0x0006d00001187983 */ /* 0x001ea80000300800 */
[----:B------:R-:W2:Y:S04]  /*673a0*/  LDL.LU R25, [R1+0x6d4] ;  /* 0x0006d40001197983 */ /* 0x000ea80000300800 */
[----:B------:R-:W2:Y:S04]  /*673b0*/  LDL.LU R26, [R1+0x6d8] ;  /* 0x0006d800011a7983 */ /* 0x000ea80000300800 */
[----:B------:R-:W2:Y:S04]  /*673c0*/  LDL.LU R27, [R1+0x6dc] ;  /* 0x0006dc00011b7983 */ /* 0x000ea80000300800 */
[----:B------:R0:W-:Y:S04]  /*673d0*/  STL.64 [R1+0x420], R16 ;  /* 0x0004201001007387 */ /* 0x0001e80000100a00 */
[----:B------:R1:W-:Y:S04]  /*673e0*/  STL.64 [R1+0x428], R18 ;  /* 0x0004281201007387 */ /* 0x0003e80000100a00 */
[----:B0-----:R-:W3:Y:S04]  /*673f0*/  LDL.LU R16, [R1+0x6e0] ;  /* 0x0006e00001107983 */ /* 0x001ee80000300800 */
[----:B------:R-:W3:Y:S04]  /*67400*/  LDL.LU R17, [R1+0x6e4] ;  /* 0x0006e40001117983 */ /* 0x000ee80000300800 */
[----:B-1----:R-:W3:Y:S04]  /*67410*/  LDL.LU R18, [R1+0x6e8] ;  /* 0x0006e80001127983 */ /* 0x002ee80000300800 */
[----:B------:R-:W3:Y:S04]  /*67420*/  LDL.LU R19, [R1+0x6ec] ;  /* 0x0006ec0001137983 */ /* 0x000ee80000300800 */
[----:B------:R-:W-:Y:S04]  /*67430*/  STL.64 [R1+0x5ee8], R14 ;  /* 0x005ee80e01007387 */ /* 0x000fe80000100a00 */
[----:B------:R-:W4:Y:S04]  /*67440*/  LDL.LU.64 R10, [R1+0x5f60] ;  /* 0x005f6000010a7983 */ /* 0x000f280000300a00 */
[----:B------:R-:W4:Y:S04]  /*67450*/  LDL.LU.64 R8, [R1+0x5f58] ;  /* 0x005f580001087983 */ /* 0x000f280000300a00 */
        /* <DEDUP_REMOVED lines=9> */
[----:B----4-:R-:W-:Y:S02]  /*674f0*/  HMMA.16816.F32 R4, R20, R6, R8 ;  /* 0x000000061404723c */ /* 0x010fe40000001808 */
[----:B------:R-:W2:-:S15]  /*67500*/  LDL.LU.64 R10, [R1+0x5f30] ;  /* 0x005f3000010a7983 */ /* 0x000e9e0000300a00 */
[----:B------:R-:W-:Y:S02]  /*67510*/  NOP ;  /* 0x0000000000007918 */ /* 0x000fe40000000000 */
[----:B------:R0:W-:Y:S04]  /*67520*/  STL.64 [R1+0x3f0], R4 ;  /* 0x0003f00401007387 */ /* 0x0001e80000100a00 */
[----:B------:R1:W-:Y:S04]  /*67530*/  STL.64 [R1+0x3f8], R6 ;  /* 0x0003f80601007387 */ /* 0x0003e80000100a00 */
[----:B0-----:R-:W4:Y:S04]  /*67540*/  LDL.LU R4, [R1+0x7d0] ;  /* 0x0007d00001047983 */ /* 0x001f280000300800 */
[----:B------:R-:W4:Y:S04]  /*67550*/  LDL.LU R5, [R1+0x7d4] ;  /* 0x0007d40001057983 */ /* 0x000f280000300800 */
[----:B-1----:R-:W2:Y:S04]  /*67560*/  LDL.LU R6, [R1+0x7d8] ;  /* 0x0007d80001067983 */ /* 0x002ea80000300800 */
[----:B------:R-:W2:Y:S04]  /*67570*/  LDL.LU R7, [R1+0x7dc] ;  /* 0x0007dc0001077983 */ /* 0x000ea80000300800 */
[----:B--2---:R0:W-:Y:S04]  /*67580*/  STL.64 [R1+0x5e30], R6 ;  /* 0x005e300601007387 */ /* 0x0041e80000100a00 */
[----:B----4-:R1:W-:Y:S04]  /*67590*/  STL.64 [R1+0x5e28], R4 ;  /* 0x005e280401007387 */ /* 0x0103e80000100a00 */
[----:B0-----:R-:W2:Y:S01]  /*675a0*/  LDL.64 R6, [R1+0x28] ;  /* 0x0000280001067983 */ /* 0x001ea20000100a00 */
[C---:B------:R-:W-:Y:S03]  /*675b0*/  HMMA.16816.F32 R8, R20.reuse, R10, R24 ;  /* 0x0000000a1408723c */ /* 0x040fe60000001818 */
[----:B--2---:R0:W-:Y:S04]  /*675c0*/  STL.64 [R1+0x5ee0], R6 ;  /* 0x005ee00601007387 */ /* 0x0041e80000100a00 */
[----:B-1----:R-:W2:Y:S04]  /*675d0*/  LDL.LU R4, [R1+0x710] ;  /* 0x0007100001047983 */ /* 0x002ea80000300800 */
[----:B------:R-:W2:Y:S04]  /*675e0*/  LDL.LU R5, [R1+0x714] ;  /* 0x0007140001057983 */ /* 0x000ea80000300800 */
[----:B0-----:R-:W4:Y:S04]  /*675f0*/  LDL.LU R6, [R1+0x718] ;  /* 0x0007180001067983 */ /* 0x001f280000300800 */
[----:B------:R-:W4:Y:S04]  /*67600*/  LDL.LU R7, [R1+0x71c] ;  /* 0x00071c0001077983 */ /* 0x000f280000300800 */
[----:B----4-:R-:W-:Y:S04]  /*67610*/  STL.64 [R1+0x5ef8], R6 ;  /* 0x005ef80601007387 */ /* 0x010fe80000100a00 */
[----:B--2---:R0:W-:Y:S04]  /*67620*/  STL.64 [R1+0x5ef0], R4 ;  /* 0x005ef00401007387 */ /* 0x0041e80000100a00 */
[----:B0-----:R-:W2:Y:S04]  /*67630*/  LDL.LU R4, [R1+0x700] ;  /* 0x0007000001047983 */ /* 0x001ea80000300800 */
[----:B------:R-:W2:Y:S04]  /*67640*/  LDL.LU R5, [R1+0x704] ;  /* 0x0007040001057983 */ /* 0x000ea80000300800 */
[----:B------:R-:W2:Y:S04]  /*67650*/  LDL.LU R6, [R1+0x708] ;  /* 0x0007080001067983 */ /* 0x000ea80000300800 */
[----:B------:R-:W2:Y:S04]  /*67660*/  LDL.LU R7, [R1+0x70c] ;  /* 0x00070c0001077983 */ /* 0x000ea80000300800 */
        /* <DEDUP_REMOVED lines=16> */
[----:B------:R-:W2:Y:S04]  /*67770*/  LDL.LU.64 R18, [R1+0x5f08] ;  /* 0x005f080001127983 */ /* 0x000ea80000300a00 */
[----:B------:R-:W2:Y:S01]  /*67780*/  LDL.LU.64 R16, [R1+0x5f00] ;  /* 0x005f000001107983 */ /* 0x000ea20000300a00 */
[----:B------:R-:W-:-:S02]  /*67790*/  IMAD.MOV.U32 R14, RZ, RZ, R2 ;  /* 0x000000ffff0e7224 */ /* 0x000fc400078e0002 */
[----:B------:R-:W-:Y:S01]  /*677a0*/  IMAD.MOV.U32 R15, RZ, RZ, R0 ;  /* 0x000000ffff0f7224 */ /* 0x000fe200078e0000 */
[----:B------:R0:W-:Y:S04]  /*677b0*/  STL.64 [R1+0x5ea0], R26 ;  /* 0x005ea01a01007387 */ /* 0x0001e80000100a00 */
[----:B0-----:R-:W3:Y:S04]  /*677c0*/  LDL.64 R26, [R1+0x58] ;  /* 0x00005800011a7983 */ /* 0x001ee80000100a00 */
[----:B------:R-:W-:Y:S04]  /*677d0*/  STL.64 [R1+0x390], R20 ;  /* 0x0003901401007387 */ /* 0x000fe80000100a00 */
[----:B------:R0:W-:Y:S04]  /*677e0*/  STL.64 [R1+0x398], R22 ;  /* 0x0003981601007387 */ /* 0x0001e80000100a00 */
[----:B0-----:R-:W4:Y:S01]  /*677f0*/  LDL.LU.64 R22, [R1+0x48] ;  /* 0x0000480001167983 */ /* 0x001f220000300a00 */
[----:B--2---:R-:W-:Y:S03]  /*67800*/  HMMA.16816.F32 R12, R16, R14, R4 ;  /* 0x0000000e100c723c */ /* 0x004fe60000001804 */
[----:B------:R-:W2:Y:S04]  /*67810*/  LDL.LU.64 R6, [R1+0x5ef8] ;  /* 0x005ef80001067983 */ /* 0x000ea80000300a00 */
[----:B------:R-:W2:-:S12]  /*67820*/  LDL.LU.64 R4, [R1+0x5ef0] ;  /* 0x005ef00001047983 */ /* 0x000e980000300a00 */
[----:B------:R-:W-:Y:S04]  /*67830*/  STL.64 [R1+0x380], R12 ;  /* 0x0003800c01007387 */ /* 0x000fe80000100a00 */
        /* <DEDUP_REMOVED lines=8> */
[----:B------:R-:W2:Y:S01]  /*678c0*/  LDL.LU.64 R12, [R1+0x5ed0] ;  /* 0x005ed000010c7983 */ /* 0x000ea20000300a00 */
[----:B----4-:R-:W-:Y:S01]  /*678d0*/  HMMA.16816.F32 R8, R16, R22, R8 ;  /* 0x000000161008723c */ /* 0x010fe20000001808 */
[----:B---3--:R-:W-:-:S02]  /*678e0*/  IMAD.MOV.U32 R2, RZ, RZ, R26 ;  /* 0x000000ffff027224 */ /* 0x008fc400078e001a */
[----:B------:R-:W-:-:S05]  /*678f0*/  IMAD.MOV.U32 R0, RZ, RZ, R27 ;  /* 0x000000ffff007224 */ /* 0x000fca00078e001b */
[----:B--2---:R-:W-:-:S15]  /*67900*/  HMMA.16816.F32 R12, R16, R26, R12 ;  /* 0x0000001a100c723c */ /* 0x004fde000000180c */
[----:B------:R-:W-:-:S04]  /*67910*/  NOP ;  /* 0x0000000000007918 */ /* 0x000fc80000000000 */
[----:B------:R-:W-:Y:S04]  /*67920*/  STL.64 [R1+0x360], R12 ;  /* 0x0003600c01007387 */ /* 0x000fe80000100a00 */
[----:B------:R0:W-:Y:S04]  /*67930*/  STL.64 [R1+0x368], R14 ;  /* 0x0003680e01007387 */ /* 0x0001e80000100a00 */
[----:B0-----:R-:W2:Y:S04]  /*67940*/  LDL.LU.64 R14, [R1+0x5ec8] ;  /* 0x005ec800010e7983 */ /* 0x001ea80000300a00 */
[----:B------:R-:W2:Y:S04]  /*67950*/  LDL.LU.64 R12, [R1+0x5ec0] ;  /* 0x005ec000010c7983 */ /* 0x000ea80000300a00 */
[----:B------:R0:W-:Y:S04]  /*67960*/  STL.64 [R1+0x5e48], R22 ;  /* 0x005e481601007387 */ /* 0x0001e80000100a00 */
[----:B------:R-:W-:Y:S04]  /*67970*/  STL.64 [R1+0x350], R8 ;  /* 0x0003500801007387 */ /* 0x000fe80000100a00 */
[----:B------:R-:W-:Y:S01]  /*67980*/  STL.64 [R1+0x358], R10 ;  /* 0x0003580a01007387 */ /* 0x000fe20000100a00 */
[----:B0-----:R-:W-:-:S02]  /*67990*/  IMAD.MOV.U32 R22, RZ, RZ, R2 ;  /* 0x000000ffff167224 */ /* 0x001fc400078e0002 */
[----:B------:R-:W-:-:S05]  /*679a0*/  IMAD.MOV.U32 R23, RZ, RZ, R0 ;  /* 0x000000ffff177224 */ /* 0x000fca00078e0000 */
[----:B------:R0:W-:Y:S04]  /*679b0*/  STL.64 [R1+0x5e60], R22 ;  /* 0x005e601601007387 */ /* 0x0001e80000100a00 */
[----:B0-----:R-:W3:Y:S01]  /*679c0*/  LDL.64 R22, [R1+0x78] ;  /* 0x0000780001167983 */ /* 0x001ee20000100a00 */
[C---:B--2---:R-:W-:Y:S03]  /*679d0*/  HMMA.16816.F32 R12, R16.reuse, R6, R12 ;  /* 0x00000006100c723c */ /* 0x044fe6000000180c */
[----:B---3--:R-:W-:Y:S04]  /*679e0*/  STL.64 [R1+0x5e78], R22 ;  /* 0x005e781601007387 */ /* 0x008fe80000100a00 */
[----:B------:R-:W2:Y:S04]  /*679f0*/  LDL.64 R10, [R1+0x18] ;  /* 0x00001800010a7983 */ /* 0x000ea80000100a00 */
[----:B------:R-:W3:Y:S08]  /*67a00*/  LDL.LU R24, [R1+0x770] ;  /* 0x0007700001187983 */ /* 0x000ef00000300800 */
[----:B------:R-:W-:Y:S04]  /*67a10*/  STL.64 [R1+0x340], R12 ;  /* 0x0003400c01007387 */ /* 0x000fe80000100a00 */
[----:B------:R-:W-:Y:S04]  /*67a20*/  STL.64 [R1+0x348], R14 ;  /* 0x0003480e01007387 */ /* 0x000fe80000100a00 */
[----:B------:R-:W3:Y:S04]  /*67a30*/  LDL.LU R25, [R1+0x774] ;  /* 0x0007740001197983 */ /* 0x000ee80000300800 */
[----:B------:R-:W4:Y:S04]  /*67a40*/  LDL.LU R26, [R1+0x778] ;  /* 0x00077800011a7983 */ /* 0x000f280000300800 */
[----:B------:R-:W4:Y:S04]  /*67a50*/  LDL.LU R27, [R1+0x77c] ;  /* 0x00077c00011b7983 */ /* 0x000f280000300800 */
[----:B----4-:R-:W-:Y:S04]  /*67a60*/  STL.64 [R1+0x5eb8], R26 ;  /* 0x005eb81a01007387 */ /* 0x010fe80000100a00 */
[----:B---3--:R0:W-:Y:S04]  /*67a70*/  STL.64 [R1+0x5eb0], R24 ;  /* 0x005eb01801007387 */ /* 0x0081e80000100a00 */
        /* <DEDUP_REMOVED lines=20> */
[----:B------:R-:W-:Y:S03]  /*67bc0*/  HMMA.16816.F32 R24, R16, R10, R24 ;  /* 0x0000000a1018723c */ /* 0x000fe60000001818 */
        /* <DEDUP_REMOVED lines=31> */
[----:B------:R-:W3:Y:S01]  /*67dc0*/  LDL.LU.64 R12, [R1+0x5e90] ;  /* 0x005e9000010c7983 */ /* 0x000ee20000300a00 */
[----:B----4-:R-:W-:-:S02]  /*67dd0*/  IMAD.MOV.U32 R28, RZ, RZ, R22 ;  /* 0x000000ffff1c7224 */ /* 0x010fc400078e0016 */
[----:B------:R-:W-:-:S09]  /*67de0*/  IMAD.MOV.U32 R0, RZ, RZ, R23 ;  /* 0x000000ffff007224 */ /* 0x000fd200078e0017 */
[----:B------:R0:W-:Y:S04]  /*67df0*/  STL.64 [R1+0x2f0], R16 ;  /* 0x0002f01001007387 */ /* 0x0001e80000100a00 */
[----:B------:R1:W-:Y:S04]  /*67e00*/  STL.64 [R1+0x2f8], R18 ;  /* 0x0002f81201007387 */ /* 0x0003e80000100a00 */
[----:B0-----:R-:W4:Y:S04]  /*67e10*/  LDL.LU R16, [R1+0x7f0] ;  /* 0x0007f00001107983 */ /* 0x001f280000300800 */
[----:B------:R-:W4:Y:S04]  /*67e20*/  LDL.LU R17, [R1+0x7f4] ;  /* 0x0007f40001117983 */ /* 0x000f280000300800 */
[----:B-1----:R-:W4:Y:S04]  /*67e30*/  LDL.LU R18, [R1+0x7f8] ;  /* 0x0007f80001127983 */ /* 0x002f280000300800 */
[----:B------:R-:W4:Y:S01]  /*67e40*/  LDL.LU R19, [R1+0x7fc] ;  /* 0x0007fc0001137983 */ /* 0x000f220000300800 */
[----:B---3--:R-:W-:-:S15]  /*67e50*/  HMMA.16816.F32 R4, R12, R22, R4 ;  /* 0x000000160c04723c */ /* 0x008fde0000001804 */
[----:B------:R-:W-:-:S04]  /*67e60*/  NOP ;  /* 0x0000000000007918 */ /* 0x000fc80000000000 */
        /* <DEDUP_REMOVED lines=20> */
[----:B---3--:R-:W-:-:S15]  /*67fb0*/  HMMA.16816.F32 R4, R12, R22, R4 ;  /* 0x000000160c04723c */ /* 0x008fde0000001804 */
        /* <DEDUP_REMOVED lines=13> */
[----:B0-----:R-:W4:Y:S04]  /*68090*/  LDL.LU.64 R10, [R1+0x5e38] ;  /* 0x005e3800010a7983 */ /* 0x001f280000300a00 */
[----:B------:R-:W2:Y:S04]  /*680a0*/  LDL.LU.64 R6, [R1+0x5e30] ;  /* 0x005e300001067983 */ /* 0x000ea80000300a00 */
[----:B------:R-:W2:Y:S02]  /*680b0*/  LDL.LU.64 R4, [R1+0x5e28] ;  /* 0x005e280001047983 */ /* 0x000ea40000300a00 */
[----:B--2---:R-:W-:Y:S02]  /*680c0*/  HMMA.16816.F32 R20, R12, R22, R4 ;  /* 0x000000160c14723c */ /* 0x004fe40000001804 */
[----:B------:R-:W2:Y:S04]  /*680d0*/  LDL.LU.64 R6, [R1+0x5e20] ;  /* 0x005e200001067983 */ /* 0x000ea80000300a00 */
[----:B------:R-:W2:-:S13]  /*680e0*/  LDL.LU.64 R4, [R1+0x5e18] ;  /* 0x005e180001047983 */ /* 0x000e9a0000300a00 */
[----:B------:R-:W-:Y:S04]  /*680f0*/  STL.64 [R1+0x290], R20 ;  /* 0x0002901401007387 */ /* 0x000fe80000100a00 */
[----:B------:R4:W-:Y:S02]  /*68100*/  STL.64 [R1+0x298], R22 ;  /* 0x0002981601007387 */ /* 0x0009e40000100a00 */
[----:B----4-:R-:W-:Y:S01]  /*68110*/  HMMA.16816.F32 R20, R12, R10, R16 ;  /* 0x0000000a0c14723c */ /* 0x010fe20000001810 */
[----:B------:R-:W-:Y:S02]  /*68120*/  IMAD.MOV.U32 R17, RZ, RZ, R10 ;  /* 0x000000ffff117224 */ /* 0x000fe400078e000a */
[----:B------:R-:W-:-:S15]  /*68130*/  IMAD.MOV.U32 R16, RZ, RZ, R11 ;  /* 0x000000ffff107224 */ /* 0x000fde00078e000b */
[----:B------:R-:W-:Y:S01]  /*68140*/  NOP ;  /* 0x0000000000007918 */ /* 0x000fe20000000000 */
[----:B------:R-:W-:Y:S04]  /*68150*/  STL.64 [R1+0x280], R20 ;  /* 0x0002801401007387 */ /* 0x000fe80000100a00 */
[----:B------:R-:W-:Y:S04]  /*68160*/  STL.64 [R1+0x288], R22 ;  /* 0x0002881601007387 */ /* 0x000fe80000100a00 */
[----:B------:R-:W3:Y:S04]  /*68170*/  LDL.LU R8, [R1+0x670] ;  /* 0x0006700001087983 */ /* 0x000ee80000300800 */
[----:B------:R-:W3:Y:S04]  /*68180*/  LDL.LU R9, [R1+0x674] ;  /* 0x0006740001097983 */ /* 0x000ee80000300800 */
[----:B------:R-:W4:Y:S04]  /*68190*/  LDL.LU R10, [R1+0x678] ;  /* 0x00067800010a7983 */ /* 0x000f280000300800 */
[----:B------:R-:W4:Y:S04]  /*681a0*/  LDL.LU R11, [R1+0x67c] ;  /* 0x00067c00010b7983 */ /* 0x000f280000300800 */
[----:B----4-:R0:W-:Y:S04]  /*681b0*/  STL.64 [R1+0x5d80], R10 ;  /* 0x005d800a01007387 */ /* 0x0101e80000100a00 */
[----:B---3--:R1:W-:Y:S01]  /*681c0*/  STL.64 [R1+0x5d78], R8 ;  /* 0x005d780801007387 */ /* 0x0083e20000100a00 */
        /* <DEDUP_REMOVED lines=15> */
[----:B--2---:R0:W-:Y:S04]  /*682c0*/  STL.64 [R1+0x5dd0], R22 ;  /* 0x005dd01601007387 */ /* 0x0041e80000100a00 */
[----:B------:R-:W-:Y:S01]  /*682d0*/  STL.64 [R1+0x5dc8], R20 ;  /* 0x005dc81401007387 */ /* 0x000fe20000100a00 */
[----:B0-----:R-:W-:-:S02]  /*682e0*/  IMAD.MOV.U32 R22, RZ, RZ, R25 ;  /* 0x000000ffff167224 */ /* 0x001fc400078e0019 */
[----:B------:R-:W-:Y:S01]  /*682f0*/  IMAD.MOV.U32 R23, RZ, RZ, R24 ;  /* 0x000000ffff177224 */ /* 0x000fe200078e0018 */
[----:B------:R-:W2:Y:S04]  /*68300*/  LDL.LU R25, [R1+0x5e14] ;  /* 0x005e140001197983 */ /* 0x000ea80000300800 */
[----:B------:R-:W2:Y:S04]  /*68310*/  LDL.LU R24, [R1+0x5e10] ;  /* 0x005e100001187983 */ /* 0x000ea80000300800 */
[----:B------:R-:W-:Y:S04]  /*68320*/  STL.64 [R1+0x5de8], R22 ;  /* 0x005de81601007387 */ /* 0x000fe80000100a00 */
[----:B----4-:R0:W-:Y:S04]  /*68330*/  STL.64 [R1+0x5da8], R10 ;  /* 0x005da80a01007387 */ /* 0x0101e80000100a00 */
[----:B---3--:R1:W-:Y:S01]  /*68340*/  STL.64 [R1+0x5da0], R8 ;  /* 0x005da00801007387 */ /* 0x0083e20000100a00 */
[----:B0-----:R-:W-:-:S02]  /*68350*/  IMAD.MOV.U32 R10, RZ, RZ, R3 ;  /* 0x000000ffff0a7224 */ /* 0x001fc400078e0003 */
[----:B------:R-:W-:Y:S01]  /*68360*/  IMAD.MOV.U32 R11, RZ, RZ, R2 ;  /* 0x000000ffff0b7224 */ /* 0x000fe200078e0002 */
[----:B------:R-:W3:Y:S04]  /*68370*/  LDL.LU R3, [R1+0x5e0c] ;  /* 0x005e0c0001037983 */ /* 0x000ee80000300800 */
[----:B------:R-:W4:Y:S04]  /*68380*/  LDL.LU R2, [R1+0x5e08] ;  /* 0x005e080001027983 */ /* 0x000f280000300800 */
[----:B------:R0:W-:Y:S04]  /*68390*/  STL.64 [R1+0x5db8], R10 ;  /* 0x005db80a01007387 */ /* 0x0001e80000100a00 */
[----:B-1----:R-:W2:Y:S04]  /*683a0*/  LDL.LU R8, [R1+0x830] ;  /* 0x0008300001087983 */ /* 0x002ea80000300800 */
        /* <DEDUP_REMOVED lines=15> */
[----:B------:R-:W2:Y:S04]  /*684a0*/  LDL.LU R11, [R1+0x80c] ;  /* 0x00080c00010b7983 */ /* 0x000ea80000300800 */
[----:B------:R-:W2:Y:S01]  /*684b0*/  LDL.LU.64 R14, [R1+0x18] ;  /* 0x00001800010e7983 */ /* 0x000ea20000300a00 */
[----:B------:R-:W-:-:S02]  /*684c0*/  IMAD.MOV.U32 R22, RZ, RZ, R28 ;  /* 0x000000ffff167224 */ /* 0x000fc400078e001c */
[----:B------:R-:W-:Y:S01]  /*684d0*/  IMAD.MOV.U32 R23, RZ, RZ, R0 ;  /* 0x000000ffff177224 */ /* 0x000fe200078e0000 */
[----:B--2---:R0:W-:Y:S04]  /*684e0*/  STL.64 [R1+0x5db0], R14 ;  /* 0x005db00e01007387 */ /* 0x0041e80000100a00 */
[----:B------:R-:W-:Y:S04]  /*684f0*/  STL.64 [R1+0x250], R16 ;  /* 0x0002501001007387 */ /* 0x000fe80000100a00 */
[----:B------:R-:W-:Y:S04]  /*68500*/  STL.64 [R1+0x258], R18 ;  /* 0x0002581201007387 */ /* 0x000fe80000100a00 */
        /* <DEDUP_REMOVED lines=9> */
[----:B------:R-:W2:Y:S04]  /*685a0*/  LDL.LU R27, [R1+0x86c] ;  /* 0x00086c00011b7983 */ /* 0x000ea80000300800 */
[----:B------:R-:W2:Y:S04]  /*685b0*/  LDL.LU R16, [R1+0x610] ;  /* 0x0006100001107983 */ /* 0x000ea80000300800 */
[----:B------:R-:W2:Y:S01]  /*685c0*/  LDL.LU R17, [R1+0x614] ;  /* 0x0006140001117983 */ /* 0x000ea20000300800 */
[----:B------:R-:W-:Y:S01]  /*685d0*/  HMMA.16816.F32 R20, R4, R22, R8 ;  /* 0x000000160414723c */ /* 0x000fe20000001808 */
[----:B----4-:R-:W-:-:S02]  /*685e0*/  IMAD.MOV.U32 R18, RZ, RZ, R2 ;  /* 0x000000ffff127224 */ /* 0x010fc400078e0002 */
[----:B---3--:R-:W-:Y:S01]  /*685f0*/  IMAD.MOV.U32 R19, RZ, RZ, R3 ;  /* 0x000000ffff137224 */ /* 0x008fe200078e0003 */
[----:B------:R-:W3:Y:S04]  /*68600*/  LDL.LU R2, [R1+0x5e04] ;  /* 0x005e040001027983 */ /* 0x000ee80000300800 */
[----:B------:R-:W4:Y:S04]  /*68610*/  LDL.LU R3, [R1+0x5e00] ;  /* 0x005e000001037983 */ /* 0x000f280000300800 */
[----:B------:R0:W-:Y:S04]  /*68620*/  STL.64 [R1+0x5d48], R18 ;  /* 0x005d481201007387 */ /* 0x0001e80000100a00 */
[----:B--2---:R-:W-:Y:S04]  /*68630*/  STL.64 [R1+0x5d40], R16 ;  /* 0x005d401001007387 */ /* 0x004fe80000100a00 */
[----:B0-----:R-:W2:Y:S04]  /*68640*/  LDL.LU.64 R18, [R1+0x58] ;  /* 0x0000580001127983 */ /* 0x001ea80000300a00 */
        /* <DEDUP_REMOVED lines=16> */
[----:B0-----:R-:W2:Y:S04]  /*68750*/  LDL.LU.64 R22, [R1+0x5dc0] ;  /* 0x005dc00001167983 */ /* 0x001ea80000300a00 */
[----:B------:R0:W-:Y:S04]  /*68760*/  STL.64 [R1+0x5d50], R18 ;  /* 0x005d501201007387 */ /* 0x0001e80000100a00 */
[----:B0-----:R-:W3:Y:S01]  /*68770*/  LDL.LU.64 R18, [R1+0x78] ;  /* 0x0000780001127983 */ /* 0x001ee20000300a00 */
[----:B--2---:R-:W-:Y:S03]  /*68780*/  HMMA.16816.F32 R8, R4, R22, R8 ;  /* 0x000000160408723c */ /* 0x004fe60000001808 */
[----:B---3--:R0:W-:Y:S04]  /*68790*/  STL.64 [R1+0x5d60], R18 ;  /* 0x005d601201007387 */ /* 0x0081e80000100a00 */
[----:B0-----:R-:W2:-:S12]  /*687a0*/  LDL.LU.64 R18, [R1+0x88] ;  /* 0x0000880001127983 */ /* 0x001e980000300a00 */
[----:B------:R-:W-:Y:S04]  /*687b0*/  STL.64 [R1+0x210], R8 ;  /* 0x0002100801007387 */ /* 0x000fe80000100a00 */
[----:B------:R0:W-:Y:S04]  /*687c0*/  STL.64 [R1+0x218], R10 ;  /* 0x0002180a01007387 */ /* 0x0001e80000100a00 */
[----:B0-----:R-:W3:Y:S04]  /*687d0*/  LDL.LU.64 R10, [R1+0x5db8] ;  /* 0x005db800010a7983 */ /* 0x001ee80000300a00 */
[----:B------:R-:W-:Y:S04]  /*687e0*/  STL.64 [R1+0x5d58], R22 ;  /* 0x005d581601007387 */ /* 0x000fe80000100a00 */
[----:B------:R-:W2:Y:S04]  /*687f0*/  LDL.LU R20, [R1+0x630] ;  /* 0x0006300001147983 */ /* 0x000ea80000300800 */
[----:B------:R-:W2:Y:S01]  /*68800*/  LDL.LU R21, [R1+0x634] ;  /* 0x0006340001157983 */ /* 0x000ea20000300800 */
[----:B---3--:R-:W-:Y:S03]  /*68810*/  HMMA.16816.F32 R8, R4, R10, R12 ;  /* 0x0000000a0408723c */ /* 0x008fe6000000180c */
[----:B------:R-:W3:-:S15]  /*68820*/  LDL.LU.64 R14, [R1+0x5db0] ;  /* 0x005db000010e7983 */ /* 0x000ede0000300a00 */
[----:B------:R-:W-:Y:S01]  /*68830*/  NOP ;  /* 0x0000000000007918 */ /* 0x000fe20000000000 */
[----:B------:R-:W-:Y:S04]  /*68840*/  STL.64 [R1+0x270], R8 ;  /* 0x0002700801007387 */ /* 0x000fe80000100a00 */
[----:B------:R0:W-:Y:S04]  /*68850*/  STL.64 [R1+0x278], R10 ;  /* 0x0002780a01007387 */ /* 0x0001e80000100a00 */
[----:B0-----:R-:W3:Y:S04]  /*68860*/  LDL.LU.64 R10, [R1+0x5da8] ;  /* 0x005da800010a7983 */ /* 0x001ee80000300a00 */
[----:B------:R-:W3:Y:S01]  /*68870*/  LDL.LU.64 R8, [R1+0x5da0] ;  /* 0x005da00001087983 */ /* 0x000ee20000300a00 */
[----:B----4-:R-:W-:-:S02]  /*68880*/  IMAD.MOV.U32 R22, RZ, RZ, R3 ;  /* 0x000000ffff167224 */ /* 0x010fc400078e0003 */
[----:B------:R-:W-:Y:S01]  /*68890*/  IMAD.MOV.U32 R23, RZ, RZ, R2 ;  /* 0x000000ffff177224 */ /* 0x000fe200078e0002 */
[----:B---3--:R-:W-:-:S15]  /*688a0*/  HMMA.16816.F32 R8, R4, R14, R8 ;  /* 0x0000000e0408723c */ /* 0x008fde0000001808 */
[----:B------:R-:W-:-:S04]  /*688b0*/  NOP ;  /* 0x0000000000007918 */ /* 0x000fc80000000000 */
[----:B------:R-:W-:Y:S01]  /*688c0*/  IMAD.MOV.U32 R3, RZ, RZ, R10 ;  /* 0x000000ffff037224 */ /* 0x000fe200078e000a */
[----:B------:R0:W-:Y:S01]  /*688d0*/  STL.64 [R1+0x310], R8 ;  /* 0x0003100801007387 */ /* 0x0001e20000100a00 */
[----:B------:R-:W-:-:S03]  /*688e0*/  IMAD.MOV.U32 R2, RZ, RZ, R11 ;  /* 0x000000ffff027224 */ /* 0x000fc600078e000b */
[----:B------:R-:W0:Y:S04]  /*688f0*/  LDL.LU.64 R10, [R1+0x5d98] ;  /* 0x005d9800010a7983 */ /* 0x000e280000300a00 */
[----:B------:R-:W-:Y:S04]  /*68900*/  STL [R1+0x5804], R2 ;  /* 0x0058040201007387 */ /* 0x000fe80000100800 */
[----:B------:R-:W-:Y:S01]  /*68910*/  STL [R1+0x5800], R3 ;  /* 0x0058000301007387 */ /* 0x000fe20000100800 */
[----:B0-----:R-:W-:Y:S03]  /*68920*/  HMMA.16816.F32 R8, R4, R10, R24 ;  /* 0x0000000a0408723c */ /* 0x001fe60000001818 */
[----:B------:R-:W3:Y:S04]  /*68930*/  LDL.LU.64 R26, [R1+0x5d90] ;  /* 0x005d9000011a7983 */ /* 0x000ee80000300a00 */
[----:B------:R-:W4:-:S12]  /*68940*/  LDL.LU.64 R24, [R1+0x5d88] ;  /* 0x005d880001187983 */ /* 0x000f180000300a00 */
[----:B------:R-:W-:Y:S04]  /*68950*/  STL.64 [R1+0x3c0], R8 ;  /* 0x0003c00801007387 */ /* 0x000fe80000100a00 */
[----:B------:R0:W-:Y:S04]  /*68960*/  STL.64 [R1+0x3c8], R10 ;  /* 0x0003c80a01007387 */ /* 0x0001e80000100a00 */
[----:B0-----:R-:W3:Y:S04]  /*68970*/  LDL.LU.64 R10, [R1+0x5d80] ;  /* 0x005d8000010a7983 */ /* 0x001ee80000300a00 */
[----:B------:R-:W3:Y:S02]  /*68980*/  LDL.LU.64 R8, [R1+0x5d78] ;  /* 0x005d780001087983 */ /* 0x000ee40000300a00 */
[----:B---3--:R-:W-:Y:S02]  /*68990*/  HMMA.16816.F32 R4, R4, R26, R8 ;  /* 0x0000001a0404723c */ /* 0x008fe40000001808 */
[----:B------:R-:W3:Y:S04]  /*689a0*/  LDL.LU.64 R10, [R1+0x5d70] ;  /* 0x005d7000010a7983 */ /* 0x000ee80000300a00 */
[----:B------:R-:W3:-:S13]  /*689b0*/  LDL.LU.64 R8, [R1+0x5d68] ;  /* 0x005d680001087983 */ /* 0x000eda0000300a00 */
[----:B------:R0:W-:Y:S04]  /*689c0*/  STL.64 [R1+0x3b0], R4 ;  /* 0x0003b00401007387 */ /* 0x0001e80000100a00 */
[----:B------:R1:W-:Y:S04]  /*689d0*/  STL.64 [R1+0x3b8], R6 ;  /* 0x0003b80601007387 */ /* 0x0003e80000100a00 */
[----:B0-----:R-:W3:Y:S04]  /*689e0*/  LDL.LU R4, [R1+0x660] ;  /* 0x0006600001047983 */ /* 0x001ee80000300800 */
[----:B------:R-:W3:Y:S04]  /*689f0*/  LDL.LU R5, [R1+0x664] ;  /* 0x0006640001057983 */ /* 0x000ee80000300800 */
[----:B-1----:R-:W3:Y:S04]  /*68a00*/  LDL.LU R6, [R1+0x668] ;  /* 0x0006680001067983 */ /* 0x002ee80000300800 */
[----:B------:R-:W3:Y:S04]  /*68a10*/  LDL.LU R7, [R1+0x66c] ;  /* 0x00066c0001077983 */ /* 0x000ee80000300800 */
[----:B------:R-:W-:Y:S04]  /*68a20*/  STL.64 [R1+0x5d18], R26 ;  /* 0x005d181a01007387 */ /* 0x000fe80000100a00 */
[----:B----4-:R0:W-:Y:S01]  /*68a30*/  STL.64 [R1+0x5d10], R24 ;  /* 0x005d101801007387 */ /* 0x0101e20000100a00 */
[----:B--2---:R-:W-:-:S03]  /*68a40*/  IMAD.MOV.U32 R0, RZ, RZ, R19 ;  /* 0x000000ffff007224 */ /* 0x004fc600078e0013 */
[----:B0-----:R-:W2:Y:S04]  /*68a50*/  LDL.LU R24, [R1+0x620] ;  /* 0x0006200001187983 */ /* 0x001ea80000300800 */
[----:B------:R-:W2:Y:S04]  /*68a60*/  LDL.LU R25, [R1+0x624] ;  /* 0x0006240001197983 */ /* 0x000ea80000300800 */
[----:B------:R-:W2:Y:S04]  /*68a70*/  LDL.LU R26, [R1+0x628] ;  /* 0x00062800011a7983 */ /* 0x000ea80000300800 */
[----:B------:R-:W2:Y:S01]  /*68a80*/  LDL.LU R27, [R1+0x62c] ;  /* 0x00062c00011b7983 */ /* 0x000ea20000300800 */
[----:B---3--:R-:W-:-:S15]  /*68a90*/  HMMA.16816.F32 R4, R8, R18, R4 ;  /* 0x000000120804723c */ /* 0x008fde0000001804 */
[----:B------:R-:W-:-:S04]  /*68aa0*/  NOP ;  /* 0x0000000000007918 */ /* 0x000fc80000000000 */
[----:B------:R0:W-:Y:S04]  /*68ab0*/  STL.64 [R1+0x4b0], R4 ;  /* 0x0004b00401007387 */ /* 0x0001e80000100a00 */
[----:B------:R1:W-:Y:S01]  /*68ac0*/  STL.64 [R1+0x4b8], R6 ;  /* 0x0004b80601007387 */ /* 0x0003e20000100a00 */
[----:B0-----:R-:W-:-:S03]  /*68ad0*/  IMAD.MOV.U32 R4, RZ, RZ, R18 ;  /* 0x000000ffff047224 */ /* 0x001fc600078e0012 */
[----:B------:R-:W3:Y:S02]  /*68ae0*/  LDL.LU.64 R18, [R1+0x5d60] ;  /* 0x005d600001127983 */ /* 0x000ee40000300a00 */
[----:B---3--:R-:W-:Y:S01]  /*68af0*/  HMMA.16816.F32 R20, R8, R18, R20 ;  /* 0x000000120814723c */ /* 0x008fe20000001814 */
[----:B-1----:R-:W-:Y:S02]  /*68b00*/  IMAD.MOV.U32 R6, RZ, RZ, R18 ;  /* 0x000000ffff067224 */ /* 0x002fe400078e0012 */
[----:B------:R-:W-:-:S15]  /*68b10*/  IMAD.MOV.U32 R5, RZ, RZ, R19 ;  /* 0x000000ffff057224 */ /* 0x000fde00078e0013 */
[----:B------:R-:W-:Y:S01]  /*68b20*/  NOP ;  /* 0x0000000000007918 */ /* 0x000fe20000000000 */
[----:B------:R-:W-:Y:S04]  /*68b30*/  STL.64 [R1+0x4a0], R20 ;  /* 0x0004a01401007387 */ /* 0x000fe80000100a00 */
[----:B------:R0:W-:Y:S04]  /*68b40*/  STL.64 [R1+0x4a8], R22 ;  /* 0x0004a81601007387 */ /* 0x0001e80000100a00 */
[----:B0-----:R-:W3:Y:S04]  /*68b50*/  LDL.LU.64 R22, [R1+0x5d58] ;  /* 0x005d580001167983 */ /* 0x001ee80000300a00 */
[----:B------:R-:W2:Y:S01]  /*68b60*/  LDL.LU.64 R18, [R1+0x5d50] ;  /* 0x005d500001127983 */ /* 0x000ea20000300a00 */
[----:B------:R-:W-:-:S02]  /*68b70*/  IMAD.MOV.U32 R28, RZ, RZ, R14 ;  /* 0x000000ffff1c7224 */ /* 0x000fc400078e000e */
[----:B------:R-:W-:Y:S01]  /*68b80*/  IMAD.MOV.U32 R14, RZ, RZ, R15 ;  /* 0x000000ffff0e7224 */ /* 0x000fe200078e000f */
[----:B--2---:R-:W-:Y:S01]  /*68b90*/  HMMA.16816.F32 R24, R8, R18, R24 ;  /* 0x000000120818723c */ /* 0x004fe20000001818 */
[----:B------:R-:W-:-:S15]  /*68ba0*/  IMAD.MOV.U32 R7, RZ, RZ, R19 ;  /* 0x000000ffff077224 */ /* 0x000fde00078e0013 */
[----:B------:R-:W-:-:S03]  /*68bb0*/  NOP ;  /* 0x0000000000007918 */ /* 0x000fc60000000000 */
[----:B------:R0:W-:Y:S04]  /*68bc0*/  STL.64 [R1+0x490], R24 ;  /* 0x0004901801007387 */ /* 0x0001e80000100a00 */
[----:B------:R-:W-:Y:S01]  /*68bd0*/  STL.64 [R1+0x498], R26 ;  /* 0x0004981a01007387 */ /* 0x000fe20000100a00 */
[----:B0-----:R-:W-:-:S03]  /*68be0*/  IMAD.MOV.U32 R24, RZ, RZ, R18 ;  /* 0x000000ffff187224 */ /* 0x001fc600078e0012 */
[----:B------:R-:W2:Y:S04]  /*68bf0*/  LDL.LU.64 R18, [R1+0x5d48] ;  /* 0x005d480001127983 */ /* 0x000ea80000300a00 */
[----:B------:R-:W2:Y:S04]  /*68c00*/  LDL.LU.64 R16, [R1+0x5d40] ;  /* 0x005d400001107983 */ /* 0x000ea80000300a00 */
[----:B------:R0:W-:Y:S04]  /*68c10*/  STL.64 [R1+0x5d28], R6 ;  /* 0x005d280601007387 */ /* 0x0001e80000100a00 */
[----:B------:R-:W-:Y:S04]  /*68c20*/  STL.64 [R1+0x5d20], R4 ;  /* 0x005d200401007387 */ /* 0x000fe80000100a00 */
[----:B0-----:R-:W4:Y:S01]  /*68c30*/  LDL.LU.64 R6, [R1+0x28] ;  /* 0x0000280001067983 */ /* 0x001f220000300a00 */
[----:B------:R-:W0:Y:S01]  /*68c40*/  S2R R15, SR_TID.X ;  /* 0x00000000000f7919 */ /* 0x000e220000002100 */
[----:B------:R-:W-:Y:S01]  /*68c50*/  LOP3.LUT R3, R29, 0x40, RZ, 0x3c, !PT ;  /* 0x000000401d037812 */ /* 0x000fe200078e3cff */
[----:B---3--:R-:W-:-:S02]  /*68c60*/  IMAD.MOV.U32 R26, RZ, RZ, R22 ;  /* 0x000000ffff1a7224 */ /* 0x008fc400078e0016 */
[----:B------:R-:W-:Y:S02]  /*68c70*/  IMAD.MOV.U32 R25, RZ, RZ, R23 ;  /* 0x000000ffff197224 */ /* 0x000fe400078e0017 */
[C---:B0-----:R-:W-:Y:S01]  /*68c80*/  IMAD.SHL.U32 R13, R15.reuse, 0x2, RZ ;  /* 0x000000020f0d7824 */ /* 0x041fe200078e00ff */
[----:B------:R-:W-:-:S05]  /*68c90*/  LOP3.LUT R15, R15, 0x7, RZ, 0xc0, !PT ;  /* 0x000000070f0f7812 */ /* 0x000fca00078ec0ff */
[----:B------:R-:W-:-:S05]  /*68ca0*/  IMAD R15, R15, 0x110, RZ ;  /* 0x000001100f0f7824 */ /* 0x000fca00078e02ff */
[----:B------:R-:W-:Y:S01]  /*68cb0*/  LOP3.LUT R15, R15, 0x30, R13, 0x78, !PT ;  /* 0x000000300f0f7812 */ /* 0x000fe200078e780d */
[----:B----4-:R2:W-:Y:S02]  /*68cc0*/  STL.64 [R1+0x5d38], R6 ;  /* 0x005d380601007387 */ /* 0x0105e40000100a00 */
[----:B--2---:R-:W-:Y:S02]  /*68cd0*/  HMMA.16816.F32 R4, R8, R22, R16 ;  /* 0x000000160804723c */ /* 0x004fe40000001810 */
[----:B------:R-:W0:Y:S04]  /*68ce0*/  LDSM.16.MT88.4 R20, [R3+UR5+0xc380] ;  /* 0x00c380050314783b */ /* 0x000e280008004200 */
[----:B------:R-:W1:-:S13]  /*68cf0*/  LDSM.16.MT88.4 R16, [R29+UR5+0x10000] ;  /* 0x010000051d10783b */ /* 0x000e5a0008004200 */
[----:B------:R-:W-:Y:S04]  /*68d00*/  STL.64 [R1+0x480], R4 ;  /* 0x0004800401007387 */ /* 0x000fe80000100a00 */
[----:B------:R-:W-:Y:S04]  /*68d10*/  STL.64 [R1+0x488], R6 ;  /* 0x0004880601007387 */ /* 0x000fe80000100a00 */
[----:B------:R-:W2:Y:S04]  /*68d20*/  LDSM.16.M88.4 R4, [R15+UR5+0x20080] ;  /* 0x020080050f04783b */ /* 0x000ea80008000200 */
[----:B0-----:R-:W-:Y:S04]  /*68d30*/  STL.64 [R1+0x5d00], R22 ;  /* 0x005d001601007387 */ /* 0x001fe80000100a00 */
[----:B------:R0:W-:Y:S04]  /*68d40*/  STL.64 [R1+0x5cf8], R20 ;  /* 0x005cf81401007387 */ /* 0x0001e80000100a00 */
[----:B0-----:R-:W3:Y:S04]  /*68d50*/  LDL.LU R20, [R1+0xa20] ;  /* 0x000a200001147983 */ /* 0x001ee80000300800 */
[----:B------:R-:W3:Y:S04]  /*68d60*/  LDL.LU R21, [R1+0xa24] ;  /* 0x000a240001157983 */ /* 0x000ee80000300800 */
[----:B------:R-:W3:Y:S04]  /*68d70*/  LDL.LU R22, [R1+0xa28] ;  /* 0x000a280001167983 */ /* 0x000ee80000300800 */
[----:B------:R-:W3:Y:S04]  /*68d80*/  LDL.LU R23, [R1+0xa2c] ;  /* 0x000a2c0001177983 */ /* 0x000ee80000300800 */
[----:B------:R-:W-:Y:S04]  /*68d90*/  STL [R1+0x5c40], R3 ;  /* 0x005c400301007387 */ /* 0x000fe80000100800 */
[----:B-1----:R0:W-:Y:S04]  /*68da0*/  STL [R1+0x5c50], R16 ;  /* 0x005c501001007387 */ /* 0x0021e80000100800 */
[----:B------:R1:W-:Y:S04]  /*68db0*/  STL [R1+0x5c4c], R17 ;  /* 0x005c4c1101007387 */ /* 0x0003e80000100800 */
[----:B------:R4:W-:Y:S04]  /*68dc0*/  STL [R1+0x5c48], R18 ;  /* 0x005c481201007387 */ /* 0x0009e80000100800 */
[----:B------:R2:W-:Y:S04]  /*68dd0*/  STL [R1+0x5c44], R19 ;  /* 0x005c441301007387 */ /* 0x0005e80000100800 */
[----:B0-----:R-:W3:Y:S04]  /*68de0*/  LDL.LU R16, [R1+0x600] ;  /* 0x0006000001107983 */ /* 0x001ee80000300800 */
[----:B-1----:R-:W3:Y:S04]  /*68df0*/  LDL.LU R17, [R1+0x604] ;  /* 0x0006040001117983 */ /* 0x002ee80000300800 */
[----:B----4-:R-:W3:Y:S04]  /*68e00*/  LDL.LU R18, [R1+0x608] ;  /* 0x0006080001127983 */ /* 0x010ee80000300800 */
[----:B--2---:R-:W3:Y:S04]  /*68e10*/  LDL.LU R19, [R1+0x60c] ;  /* 0x00060c0001137983 */ /* 0x004ee80000300800 */
[----:B------:R-:W-:Y:S04]  /*68e20*/  STL.64 [R1+0x100], R4 ;  /* 0x0001000401007387 */ /* 0x000fe80000100a00 */
[----:B------:R0:W-:Y:S04]  /*68e30*/  STL.64 [R1+0x108], R6 ;  /* 0x0001080601007387 */ /* 0x0001e80000100a00 */
[----:B0-----:R-:W3:Y:S02]  /*68e40*/  LDL.LU.64 R6, [R1+0x5d38] ;  /* 0x005d380001067983 */ /* 0x001ee40000300a00 */
[----:B---3--:R-:W-:Y:S01]  /*68e50*/  HMMA.16816.F32 R16, R8, R6, R16 ;  /* 0x000000060810723c */ /* 0x008fe20000001810 */
[----:B------:R-:W-:-:S02]  /*68e60*/  IMAD.MOV.U32 R13, RZ, RZ, R6 ;  /* 0x000000ffff0d7224 */ /* 0x000fc400078e0006 */
[----:B------:R-:W-:Y:S02]  /*68e70*/  IMAD.MOV.U32 R12, RZ, RZ, R7 ;  /* 0x000000ffff0c7224 */ /* 0x000fe400078e0007 */
[----:B------:R-:W0:-:S14]  /*68e80*/  LDSM.16.M88.4 R4, [R15+UR5+0x20880] ;  /* 0x020880050f04783b */ /* 0x000e1c0008000200 */
[----:B------:R-:W-:Y:S04]  /*68e90*/  STL.64 [R1+0x470], R16 ;  /* 0x0004701001007387 */ /* 0x000fe80000100a00 */
[----:B------:R-:W-:Y:S04]  /*68ea0*/  STL.64 [R1+0x478], R18 ;  /* 0x0004781201007387 */ /* 0x000fe80000100a00 */
[----:B0-----:R-:W-:Y:S01]  /*68eb0*/  STL.64 [R1+0xf0], R4 ;  /* 0x0000f00401007387 */ /* 0x001fe20000100a00 */
[----:B------:R-:W-:-:S03]  /*68ec0*/  IMAD.MOV.U32 R3, RZ, RZ, R4 ;  /* 0x000000ffff037224 */ /* 0x000fc600078e0004 */
[----:B------:R-:W-:Y:S01]  /*68ed0*/  STL.64 [R1+0xf8], R6 ;  /* 0x0000f80601007387 */ /* 0x000fe20000100a00 */
[----:B------:R-:W-:-:S03]  /*68ee0*/  IMAD.MOV.U32 R2, RZ, RZ, R5 ;  /* 0x000000ffff027224 */ /* 0x000fc600078e0005 */
[----:B------:R-:W0:Y:S04]  /*68ef0*/  LDSM.16.M88.4 R4, [R15+UR5+0x21080] ;  /* 0x021080050f04783b */ /* 0x000e280008000200 */
[----:B------:R-:W-:Y:S04]  /*68f00*/  STL [R1+0x5c58], R2 ;  /* 0x005c580201007387 */ /* 0x000fe80000100800 */
[----:B------:R-:W-:Y:S04]  /*68f10*/  STL [R1+0x5c54], R3 ;  /* 0x005c540301007387 */ /* 0x000fe80000100800 */
[----:B0-----:R-:W-:Y:S01]  /*68f20*/  STL.64 [R1+0xe0], R4 ;  /* 0x0000e00401007387 */ /* 0x001fe20000100a00 */
[----:B------:R-:W-:-:S03]  /*68f30*/  IMAD.MOV.U32 R16, RZ, RZ, R4 ;  /* 0x000000ffff107224 */ /* 0x000fc600078e0004 */
[----:B------:R-:W-:Y:S01]  /*68f40*/  STL.64 [R1+0xe8], R6 ;  /* 0x0000e80601007387 */ /* 0x000fe20000100a00 */
[----:B------:R-:W-:-:S03]  /*68f50*/  IMAD.MOV.U32 R17, RZ, RZ, R5 ;  /* 0x000000ffff117224 */ /* 0x000fc600078e0005 */
[----:B------:R-:W0:Y:S04]  /*68f60*/  LDSM.16.M88.4 R4, [R15+UR5+0x21880] ;  /* 0x021880050f04783b */ /* 0x000e280008000200 */
[----:B0-----:R-:W-:Y:S01]  /*68f70*/  STL.64 [R1+0xd0], R4 ;  /* 0x0000d00401007387 */ /* 0x001fe20000100a00 */
[----:B------:R-:W-:-:S03]  /*68f80*/  IMAD.MOV.U32 R18, RZ, RZ, R4 ;  /* 0x000000ffff127224 */ /* 0x000fc600078e0004 */
[----:B------:R-:W-:Y:S01]  /*68f90*/  STL.64 [R1+0xd8], R6 ;  /* 0x0000d80601007387 */ /* 0x000fe20000100a00 */
[----:B------:R-:W-:-:S03]  /*68fa0*/  IMAD.MOV.U32 R19, RZ, RZ, R5 ;  /* 0x000000ffff137224 */ /* 0x000fc600078e0005 */
[----:B------:R-:W0:Y:S04]  /*68fb0*/  LDSM.16.M88.4 R4, [R15+UR5+0x22080] ;  /* 0x022080050f04783b */ /* 0x000e280008000200 */
[----:B------:R1:W-:Y:S04]  /*68fc0*/  STL.64 [R1+0x5c68], R18 ;  /* 0x005c681201007387 */ /* 0x0003e80000100a00 */
[----:B------:R-:W-:Y:S01]  /*68fd0*/  STL.64 [R1+0x5c60], R16 ;  /* 0x005c601001007387 */ /* 0x000fe20000100a00 */
[----:B-1----:R-:W-:-:S03]  /*68fe0*/  IMAD.MOV.U32 R18, RZ, RZ, R28 ;  /* 0x000000ffff127224 */ /* 0x002fc600078e001c */
[----:B------:R-:W2:Y:S04]  /*68ff0*/  LDL.LU R28, [R1+0x5d30] ;  /* 0x005d3000011c7983 */ /* 0x000ea80000300800 */
[----:B0-----:R-:W-:Y:S04]  /*69000*/  STL.64 [R1+0xc0], R4 ;  /* 0x0000c00401007387 */ /* 0x001fe80000100a00 */
[----:B------:R-:W-:Y:S04]  /*69010*/  STL.64 [R1+0xc8], R6 ;  /* 0x0000c80601007387 */ /* 0x000fe80000100a00 */
[----:B------:R-:W0:Y:S04]  /*69020*/  LDSM.16.M88.4 R4, [R15+UR5+0x22880] ;  /* 0x022880050f04783b */ /* 0x000e280008000200 */
[----:B0-----:R-:W-:Y:S01]  /*69030*/  STL.64 [R1+0xb0], R4 ;  /* 0x0000b00401007387 */ /* 0x001fe20000100a00 */
[----:B------:R-:W-:-:S03]  /*69040*/  IMAD.MOV.U32 R2, RZ, RZ, R4 ;  /* 0x000000ffff027224 */ /* 0x000fc600078e0004 */
[----:B------:R-:W-:Y:S01]  /*69050*/  STL.64 [R1+0xb8], R6 ;  /* 0x0000b80601007387 */ /* 0x000fe20000100a00 */
[----:B------:R-:W-:-:S03]  /*69060*/  IMAD.MOV.U32 R3, RZ, RZ, R5 ;  /* 0x000000ffff037224 */ /* 0x000fc600078e0005 */
[----:B------:R-:W0:Y:S01]  /*69070*/  LDSM.16.M88.4 R4, [R15+UR5+0x23080] ;  /* 0x023080050f04783b */ /* 0x000e220008000200 */
[----:B------:R-:W-:-:S03]  /*69080*/  IMAD.MOV.U32 R19, RZ, RZ, R14 ;  /* 0x000000ffff137224 */ /* 0x000fc600078e000e */
[----:B0-----:R-:W-:Y:S04]  /*69090*/  STL.64 [R1+0xa0], R4 ;  /* 0x0000a00401007387 */ /* 0x001fe80000100a00 */
[----:B------:R-:W-:Y:S04]  /*690a0*/  STL.64 [R1+0xa8], R6 ;  /* 0x0000a80601007387 */ /* 0x000fe80000100a00 */
[----:B------:R-:W0:Y:S01]  /*690b0*/  LDSM.16.M88.4 R4, [R15+UR5+0x23880] ;  /* 0x023880050f04783b */ /* 0x000e220008000200 */
[----:B------:R-:W-:Y:S03]  /*690c0*/  HMMA.16816.F32 R20, R8, R18, R20 ;  /* 0x000000120814723c */ /* 0x000fe60000001814 */
[----:B0-----:R-:W-:Y:S04]  /*690d0*/  STL.64 [R1+0x90], R4 ;  /* 0x0000900401007387 */ /* 0x001fe80000100a00 */
[----:B------:R0:W-:Y:S01]  /*690e0*/  STL.64 [R1+0x98], R6 ;  /* 0x0000980601007387 */ /* 0x0001e20000100a00 */
[----:B------:R-:W-:-:S02]  /*690f0*/  IMAD.MOV.U32 R17, RZ, RZ, R4 ;  /* 0x000000ffff117224 */ /* 0x000fc400078e0004 */
[----:B------:R-:W-:Y:S01]  /*69100*/  IMAD.MOV.U32 R16, RZ, RZ, R5 ;  /* 0x000000ffff107224 */ /* 0x000fe200078e0005 */
[----:B0-----:R-:W3:Y:S04]  /*69110*/  LDL.LU.64 R6, [R1+0x5d28] ;  /* 0x005d280001067983 */ /* 0x001ee80000300a00 */
[----:B------:R-:W4:Y:S04]  /*69120*/  LDL.LU.64 R4, [R1+0x5d20] ;  /* 0x005d200001047983 */ /* 0x000f280000300a00 */
[----:B------:R0:W-:Y:S02]  /*69130*/  STL.64 [R1+0x5c80], R18 ;  /* 0x005c801201007387 */ /* 0x0001e40000100a00 */
[----:B0-----:R-:W-:-:S02]  /*69140*/  IMAD.MOV.U32 R18, RZ, RZ, R13 ;  /* 0x000000ffff127224 */ /* 0x001fc400078e000d */
[----:B------:R-:W-:Y:S02]  /*69150*/  IMAD.MOV.U32 R19, RZ, RZ, R12 ;  /* 0x000000ffff137224 */ /* 0x000fe400078e000c */
[----:B------:R-:W0:Y:S04]  /*69160*/  LDSM.16.MT88.4 R12, [R29+UR5+0x10080] ;  /* 0x010080051d0c783b */ /* 0x000e280008004200 */
[----:B------:R-:W-:Y:S04]  /*69170*/  STL.64 [R1+0x460], R20 ;  /* 0x0004601401007387 */ /* 0x000fe80000100a00 */
[----:B------:R-:W-:Y:S04]  /*69180*/  STL.64 [R1+0x468], R22 ;  /* 0x0004681601007387 */ /* 0x000fe80000100a00 */
[----:B------:R-:W-:Y:S04]  /*69190*/  STL.64 [R1+0x5c98], R18 ;  /* 0x005c981201007387 */ /* 0x000fe80000100a00 */
[----:B0-----:R-:W-:Y:S04]  /*691a0*/  STL.64 [R1+0x5bd8], R14 ;  /* 0x005bd80e01007387 */ /* 0x001fe80000100a00 */
[----:B------:R0:W-:Y:S04]  /*691b0*/  STL.64 [R1+0x5bd0], R12 ;  /* 0x005bd00c01007387 */ /* 0x0001e80000100a00 */
[----:B0-----:R-:W3:Y:S04]  /*691c0*/  LDL.LU R12, [R1+0xb60] ;  /* 0x000b6000010c7983 */ /* 0x001ee80000300800 */
[----:B------:R-:W3:Y:S04]  /*691d0*/  LDL.LU R13, [R1+0xb64] ;  /* 0x000b6400010d7983 */ /* 0x000ee80000300800 */
[----:B------:R-:W3:Y:S01]  /*691e0*/  LDL.LU R14, [R1+0xb68] ;  /* 0x000b6800010e7983 */ /* 0x000ee20000300800 */
[----:B------:R-:W-:-:S02]  /*691f0*/  IMAD.MOV.U32 R18, RZ, RZ, R26 ;  /* 0x000000ffff127224 */ /* 0x000fc400078e001a */
[----:B------:R-:W-:-:S05]  /*69200*/  IMAD.MOV.U32 R19, RZ, RZ, R25 ;  /* 0x000000ffff137224 */ /* 0x000fca00078e0019 */
[----:B------:R-:W-:Y:S01]  /*69210*/  STL.64 [R1+0x5cb0], R18 ;  /* 0x005cb01201007387 */ /* 0x000fe20000100a00 */
[----:B--2---:R-:W-:-:S05]  /*69220*/  IMAD.MOV.U32 R15, RZ, RZ, R28 ;  /* 0x000000ffff0f7224 */ /* 0x004fca00078e001c */
[----:B---3--:R-:W-:Y:S04]  /*69230*/  STL.64 [R1+0x5c78], R14 ;  /* 0x005c780e01007387 */ /* 0x008fe80000100a00 */
[----:B------:R0:W-:Y:S04]  /*69240*/  STL.64 [R1+0x5c70], R12 ;  /* 0x005c700c01007387 */ /* 0x0001e80000100a00 */
[----:B0-----:R-:W2:Y:S04]  /*69250*/  LDL.LU R12, [R1+0xc80] ;  /* 0x000c8000010c7983 */ /* 0x001ea80000300800 */
[----:B------:R-:W2:Y:S04]  /*69260*/  LDL.LU R13, [R1+0xc84] ;  /* 0x000c8400010d7983 */ /* 0x000ea80000300800 */
[----:B------:R-:W3:Y:S04]  /*69270*/  LDL.LU R14, [R1+0xc88] ;  /* 0x000c8800010e7983 */ /* 0x000ee80000300800 */
[----:B------:R-:W3:Y:S01]  /*69280*/  LDL.LU R15, [R1+0xc8c] ;  /* 0x000c8c00010f7983 */ /* 0x000ee20000300800 */
[----:B------:R-:W-:-:S02]  /*69290*/  IMAD.MOV.U32 R18, RZ, RZ, R24 ;  /* 0x000000ffff127224 */ /* 0x000fc400078e0018 */
[----:B------:R-:W-:-:S05]  /*692a0*/  IMAD.MOV.U32 R19, RZ, RZ, R7 ;  /* 0x000000ffff137224 */ /* 0x000fca00078e0007 */
[----:B------:R-:W-:Y:S04]  /*692b0*/  STL.64 [R1+0x5cc8], R18 ;  /* 0x005cc81201007387 */ /* 0x000fe80000100a00 */
[----:B---3--:R-:W-:Y:S04]  /*692c0*/  STL.64 [R1+0x5c90], R14 ;  /* 0x005c900e01007387 */ /* 0x008fe80000100a00 */
[----:B--2---:R0:W-:Y:S04]  /*692d0*/  STL.64 [R1+0x5c88], R12 ;  /* 0x005c880c01007387 */ /* 0x0041e80000100a00 */
[----:B0-----:R-:W2:Y:S04]  /*692e0*/  LDL.LU R12, [R1+0xc90] ;  /* 0x000c9000010c7983 */ /* 0x001ea80000300800 */
[----:B------:R-:W2:Y:S04]  /*692f0*/  LDL.LU R13, [R1+0xc94] ;  /* 0x000c9400010d7983 */ /* 0x000ea80000300800 */
[----:B------:R-:W3:Y:S04]  /*69300*/  LDL.LU R14, [R1+0xc98] ;  /* 0x000c9800010e7983 */ /* 0x000ee80000300800 */
[----:B------:R-:W3:Y:S01]  /*69310*/  LDL.LU R15, [R1+0xc9c] ;  /* 0x000c9c00010f7983 */ /* 0x000ee20000300800 */
[----:B------:R-:W-:-:S02]  /*69320*/  IMAD.MOV.U32 R18, RZ, RZ, R6 ;  /* 0x000000ffff127224 */ /* 0x000fc400078e0006 */
[----:B----4-:R-:W-:Y:S01]  /*69330*/  IMAD.MOV.U32 R19, RZ, RZ, R5 ;  /* 0x000000ffff137224 */ /* 0x010fe200078e0005 */
[----:B------:R-:W4:Y:S04]  /*69340*/  LDL.LU R24, [R1+0xb80] ;  /* 0x000b800001187983 */ /* 0x000f280000300800 */
[----:B------:R-:W4:Y:S04]  /*69350*/  LDL.LU R25, [R1+0xb84] ;  /* 0x000b840001197983 */ /* 0x000f280000300800 */
[----:B------:R-:W4:Y:S04]  /*69360*/  LDL.LU R26, [R1+0xb88] ;  /* 0x000b8800011a7983 */ /* 0x000f280000300800 */
[----:B------:R-:W4:Y:S04]  /*69370*/  LDL.LU R27, [R1+0xb8c] ;  /* 0x000b8c00011b7983 */ /* 0x000f280000300800 */
[----:B------:R-:W4:Y:S04]  /*69380*/  LDL.LU.64 R6, [R1+0x8] ;  /* 0x0000080001067983 */ /* 0x000f280000300a00 */
[----:B------:R-:W-:Y:S04]  /*69390*/  STL.64 [R1+0x5ce0], R18 ;  /* 0x005ce01201007387 */ /* 0x000fe80000100a00 */
        /* <DEDUP_REMOVED lines=21> */
[----:B------:R-:W3:Y:S04]  /*694f0*/  LDL.LU R14, [R1+0xcc8] ;  /* 0x000cc800010e7983 */ /* 0x000ee80000300800 */
[----:B------:R-:W3:Y:S01]  /*69500*/  LDL.LU R15, [R1+0xccc] ;  /* 0x000ccc00010f7983 */ /* 0x000ee20000300800 */
[----:B------:R-:W-:-:S02]  /*69510*/  IMAD.MOV.U32 R19, RZ, RZ, R0 ;  /* 0x000000ffff137224 */ /* 0x000fc400078e0000 */
[----:B------:R-:W-:Y:S02]  /*69520*/  IMAD.MOV.U32 R18, RZ, RZ, R4 ;  /* 0x000000ffff127224 */ /* 0x000fe400078e0004 */
[----:B------:R-:W-:Y:S02]  /*69530*/  IMAD.MOV.U32 R0, RZ, RZ, R6 ;  /* 0x000000ffff007224 */ /* 0x000fe400078e0006 */
[----:B------:R-:W-:Y:S02]  /*69540*/  IMAD.MOV.U32 R28, RZ, RZ, R7 ;  /* 0x000000ffff1c7224 */ /* 0x000fe400078e0007 */
[----:B------:R-:W0:Y:S04]  /*69550*/  LDSM.16.MT88.4 R4, [R29+UR5+0x10100] ;  /* 0x010100051d04783b */ /* 0x000e280008004200 */
[----:B---3--:R-:W-:Y:S04]  /*69560*/  STL.64 [R1+0x5cf0], R14 ;  /* 0x005cf00e01007387 */ /* 0x008fe80000100a00 */
[----:B--2---:R1:W-:Y:S04]  /*69570*/  STL.64 [R1+0x5ce8], R12 ;  /* 0x005ce80c01007387 */ /* 0x0043e80000100a00 */
[----:B-1----:R-:W2:Y:S04]  /*69580*/  LDL.LU R12, [R1+0xcd0] ;  /* 0x000cd000010c7983 */ /* 0x002ea80000300800 */
[----:B------:R-:W2:Y:S04]  /*69590*/  LDL.LU R13, [R1+0xcd4] ;  /* 0x000cd400010d7983 */ /* 0x000ea80000300800 */
[----:B------:R-:W2:Y:S04]  /*695a0*/  LDL.LU R14, [R1+0xcd8] ;  /* 0x000cd800010e7983 */ /* 0x000ea80000300800 */
[----:B------:R-:W2:Y:S04]  /*695b0*/  LDL.LU R15, [R1+0xcdc] ;  /* 0x000cdc00010f7983 */ /* 0x000ea80000300800 */
[----:B------:R-:W-:Y:S04]  /*695c0*/  STL.64 [R1+0x450], R24 ;  /* 0x0004501801007387 */ /* 0x000fe80000100a00 */
[----:B------:R1:W-:Y:S04]  /*695d0*/  STL.64 [R1+0x458], R26 ;  /* 0x0004581a01007387 */ /* 0x0003e80000100a00 */
[----:B-1----:R-:W3:Y:S04]  /*695e0*/  LDL.LU.64 R26, [R1+0x5d18] ;  /* 0x005d1800011a7983 */ /* 0x002ee80000300a00 */
[----:B------:R-:W4:Y:S04]  /*695f0*/  LDL.LU.64 R24, [R1+0x5d10] ;  /* 0x005d100001187983 */ /* 0x000f280000300a00 */
[----:B0-----:R0:W-:Y:S04]  /*69600*/  STL.64 [R1+0x5b48], R6 ;  /* 0x005b480601007387 */ /* 0x0011e80000100a00 */
[----:B------:R-:W-:Y:S01]  /*69610*/  STL.64 [R1+0x5b40], R4 ;  /* 0x005b400401007387 */ /* 0x000fe20000100a00 */
[----:B0-----:R-:W-:-:S02]  /*69620*/  IMAD.MOV.U32 R6, RZ, RZ, R0 ;  /* 0x000000ffff067224 */ /* 0x001fc400078e0000 */
[----:B------:R-:W-:Y:S01]  /*69630*/  IMAD.MOV.U32 R7, RZ, RZ, R28 ;  /* 0x000000ffff077224 */ /* 0x000fe200078e001c */
[----:B------:R-:W2:Y:S04]  /*69640*/  LDL.LU R0, [R1+0x5d0c] ;  /* 0x005d0c0001007983 */ /* 0x000ea80000300800 */
[----:B------:R-:W2:Y:S01]  /*69650*/  LDL.LU R28, [R1+0x5d08] ;  /* 0x005d0800011c7983 */ /* 0x000ea20000300800 */
[----:B---3--:R-:W-:Y:S03]  /*69660*/  HMMA.16816.F32 R8, R8, R26, R20 ;  /* 0x0000001a0808723c */ /* 0x008fe60000001814 */
[----:B------:R-:W2:Y:S04]  /*69670*/  LDL.LU.64 R22, [R1+0x5d00] ;  /* 0x005d000001167983 */ /* 0x000ea80000300a00 */
[----:B------:R-:W2:-:S12]  /*69680*/  LDL.LU.64 R20, [R1+0x5cf8] ;  /* 0x005cf80001147983 */ /* 0x000e980000300a00 */
        /* <DEDUP_REMOVED lines=39> */
[----:B0-----:R-:W2:Y:S01]  /*69900*/  LDL.LU.64 R18, [R1+0x5c80] ;  /* 0x005c800001127983 */ /* 0x001ea20000300a00 */
[----:B------:R-:W-:Y:S02]  /*69910*/  IMAD.MOV.U32 R10, RZ, RZ, R28 ;  /* 0x000000ffff0a7224 */ /* 0x000fe400078e001c */
[----:B------:R-:W-:-:S07]  /*69920*/  IMAD.MOV.U32 R11, RZ, RZ, R0 ;  /* 0x000000ffff0b7224 */ /* 0x000fce00078e0000 */
[C---:B---3--:R-:W-:Y:S08]  /*69930*/  HMMA.16816.F32 R4, R20.reuse, R6, R8 ;  /* 0x000000061404723c */ /* 0x048ff00000001808 */
[----:B--2---:R-:W-:Y:S01]  /*69940*/  HMMA.16816.F32 R16, R20, R18, R12 ;  /* 0x000000121410723c */ /* 0x004fe2000000180c */
[----:B------:R-:W2:Y:S04]  /*69950*/  LDL.LU.64 R14, [R1+0x5c78] ;  /* 0x005c7800010e7983 */ /* 0x000ea80000300a00 */
[----:B------:R-:W2:Y:S06]  /*69960*/  LDL.LU.64 R12, [R1+0x5c70] ;  /* 0x005c7000010c7983 */ /* 0x000eac0000300a00 */
[----:B------:R-:W-:-:S02]  /*69970*/  IMAD.MOV.U32 R28, RZ, RZ, R6 ;  /* 0x000000ffff1c7224 */ /* 0x000fc400078e0006 */
[----:B------:R-:W-:-:S06]  /*69980*/  IMAD.MOV.U32 R0, RZ, RZ, R7 ;  /* 0x000000ffff007224 */ /* 0x000fcc00078e0007 */
[----:B------:R-:W-:Y:S04]  /*69990*/  STL.64 [R1+0x1d0], R16 ;  /* 0x0001d01001007387 */ /* 0x000fe80000100a00 */
[----:B------:R0:W-:Y:S04]  /*699a0*/  STL.64 [R1+0x1d8], R18 ;  /* 0x0001d81201007387 */ /* 0x0001e80000100a00 */
[----:B0-----:R-:W3:Y:S04]  /*699b0*/  LDL.LU.64 R18, [R1+0x5c68] ;  /* 0x005c680001127983 */ /* 0x001ee80000300a00 */
[----:B------:R-:W3:Y:S04]  /*699c0*/  LDL.LU.64 R16, [R1+0x5c60] ;  /* 0x005c600001107983 */ /* 0x000ee80000300a00 */
[----:B------:R2:W-:Y:S04]  /*699d0*/  STL.64 [R1+0x1c0], R4 ;  /* 0x0001c00401007387 */ /* 0x0005e80000100a00 */
[----:B------:R-:W-:Y:S04]  /*699e0*/  STL [R1+0x581c], R0 ;  /* 0x00581c0001007387 */ /* 0x000fe80000100800 */
[----:B------:R-:W-:Y:S01]  /*699f0*/  STL [R1+0x5818], R28 ;  /* 0x0058181c01007387 */ /* 0x000fe20000100800 */
[----:B--2---:R-:W-:-:S15]  /*69a00*/  HMMA.16816.F32 R4, R20, R26, R12 ;  /* 0x0000001a1404723c */ /* 0x004fde000000180c */
[----:B------:R-:W-:-:S04]  /*69a10*/  NOP ;  /* 0x0000000000007918 */ /* 0x000fc80000000000 */
[----:B------:R0:W-:Y:S04]  /*69a20*/  STL.64 [R1+0x1b0], R4 ;  /* 0x0001b00401007387 */ /* 0x0001e80000100a00 */
[----:B------:R-:W-:Y:S04]  /*69a30*/  STL.64 [R1+0x1b8], R6 ;  /* 0x0001b80601007387 */ /* 0x000fe80000100a00 */
[----:B------:R-:W2:Y:S04]  /*69a40*/  LDL.LU R26, [R1+0x8b8] ;  /* 0x0008b800011a7983 */ /* 0x000ea80000300800 */
[----:B------:R-:W2:Y:S01]  /*69a50*/  LDL.LU R27, [R1+0x8bc] ;  /* 0x0008bc00011b7983 */ /* 0x000ea20000300800 */
[----:B0-----:R-:W-:-:S02]  /*69a60*/  IMAD.MOV.U32 R4, RZ, RZ, R2 ;  /* 0x000000ffff047224 */ /* 0x001fc400078e0002 */
[----:B------:R-:W-:Y:S01]  /*69a70*/  IMAD.MOV.U32 R5, RZ, RZ, R3 ;  /* 0x000000ffff057224 */ /* 0x000fe200078e0003 */
[----:B------:R-:W2:Y:S04]  /*69a80*/  LDL.LU R2, [R1+0x5c58] ;  /* 0x005c580001027983 */ /* 0x000ea80000300800 */
[----:B------:R-:W2:Y:S04]  /*69a90*/  LDL.LU R3, [R1+0x5c54] ;  /* 0x005c540001037983 */ /* 0x000ea80000300800 */
[----:B------:R0:W-:Y:S04]  /*69aa0*/  STL.64 [R1+0x5be0], R4 ;  /* 0x005be00401007387 */ /* 0x0001e80000100a00 */
[----:B0-----:R-:W2:Y:S04]  /*69ab0*/  LDL.64 R4, [R1+0xc0] ;  /* 0x0000c00001047983 */ /* 0x001ea80000100a00 */
[----:B--2---:R0:W-:Y:S04]  /*69ac0*/  STL.64 [R1+0x5bf8], R4 ;  /* 0x005bf80401007387 */ /* 0x0041e80000100a00 */
[----:B0-----:R-:W2:Y:S04]  /*69ad0*/  LDL.LU R4, [R1+0xb20] ;  /* 0x000b200001047983 */ /* 0x001ea80000300800 */
[----:B------:R-:W2:Y:S04]  /*69ae0*/  LDL.LU R5, [R1+0xb24] ;  /* 0x000b240001057983 */ /* 0x000ea80000300800 */
[----:B------:R-:W2:Y:S04]  /*69af0*/  LDL.LU R6, [R1+0xb28] ;  /* 0x000b280001067983 */ /* 0x000ea80000300800 */
[----:B------:R-:W2:Y:S04]  /*69b00*/  LDL.LU R7, [R1+0xb2c] ;  /* 0x000b2c0001077983 */ /* 0x000ea80000300800 */
[----:B--2---:R-:W-:Y:S04]  /*69b10*/  STL.64 [R1+0x5c08], R6 ;  /* 0x005c080601007387 */ /* 0x004fe80000100a00 */
[----:B------:R3:W-:Y:S02]  /*69b20*/  STL.64 [R1+0x5c00], R4 ;  /* 0x005c000401007387 */ /* 0x0007e40000100a00 */
[----:B---3--:R-:W-:-:S02]  /*69b30*/  IMAD.MOV.U32 R4, RZ, RZ, R16 ;  /* 0x000000ffff047224 */ /* 0x008fc400078e0010 */
[----:B------:R-:W-:Y:S01]  /*69b40*/  IMAD.MOV.U32 R5, RZ, RZ, R17 ;  /* 0x000000ffff057224 */ /* 0x000fe200078e0011 */
[----:B------:R-:W2:Y:S04]  /*69b50*/  LDL.LU R16, [R1+0x5c50] ;  /* 0x005c500001107983 */ /* 0x000ea80000300800 */
[----:B------:R-:W2:Y:S04]  /*69b60*/  LDL.LU R17, [R1+0x5c4c] ;  /* 0x005c4c0001117983 */ /* 0x000ea80000300800 */
[----:B------:R0:W-:Y:S04]  /*69b70*/  STL.64 [R1+0x5c20], R4 ;  /* 0x005c200401007387 */ /* 0x0001e80000100a00 */
[----:B0-----:R-:W3:Y:S04]  /*69b80*/  LDL.LU R4, [R1+0xb40] ;  /* 0x000b400001047983 */ /* 0x001ee80000300800 */
[----:B------:R-:W3:Y:S04]  /*69b90*/  LDL.LU R5, [R1+0xb44] ;  /* 0x000b440001057983 */ /* 0x000ee80000300800 */
[----:B------:R-:W2:Y:S04]  /*69ba0*/  LDL.LU R6, [R1+0xb48] ;  /* 0x000b480001067983 */ /* 0x000ea80000300800 */
[----:B------:R-:W2:Y:S04]  /*69bb0*/  LDL.LU R7, [R1+0xb4c] ;  /* 0x000b4c0001077983 */ /* 0x000ea80000300800 */
[----:B------:R-:W3:Y:S04]  /*69bc0*/  LDL.LU R8, [R1+0xb50] ;  /* 0x000b500001087983 */ /* 0x000ee80000300800 */
[----:B------:R-:W4:Y:S04]  /*69bd0*/  LDL.LU R9, [R1+0xb54] ;  /* 0x000b540001097983 */ /* 0x000f280000300800 */
[----:B------:R-:W4:Y:S04]  /*69be0*/  LDL.LU R10, [R1+0xb58] ;  /* 0x000b5800010a7983 */ /* 0x000f280000300800 */
[----:B------:R-:W4:Y:S04]  /*69bf0*/  LDL.LU R11, [R1+0xb5c] ;  /* 0x000b5c00010b7983 */ /* 0x000f280000300800 */
[----:B--2---:R-:W-:Y:S04]  /*69c00*/  STL.64 [R1+0x5c30], R6 ;  /* 0x005c300601007387 */ /* 0x004fe80000100a00 */
[----:B---3--:R0:W-:Y:S04]  /*69c10*/  STL.64 [R1+0x5c28], R4 ;  /* 0x005c280401007387 */ /* 0x0081e80000100a00 */
[----:B0-----:R-:W2:Y:S04]  /*69c20*/  LDL.64 R4, [R1+0x100] ;  /* 0x0001000001047983 */ /* 0x001ea80000100a00 */
        /* <DEDUP_REMOVED lines=20> */
[----:B------:R-:W3:Y:S04]  /*69d70*/  LDL.LU R18, [R1+0x5c48] ;  /* 0x005c480001127983 */ /* 0x000ee80000300800 */
[----:B------:R-:W3:Y:S04]  /*69d80*/  LDL.LU R19, [R1+0x5c44] ;  /* 0x005c440001137983 */ /* 0x000ee80000300800 */
[----:B0-----:R-:W4:Y:S04]  /*69d90*/  LDL.LU R24, [R1+0x8c0] ;  /* 0x0008c00001187983 */ /* 0x001f280000300800 */
[----:B------:R-:W4:Y:S04]  /*69da0*/  LDL.LU R25, [R1+0x8c4] ;  /* 0x0008c40001197983 */ /* 0x000f280000300800 */
[----:B------:R-:W2:Y:S04]  /*69db0*/  LDL.LU R26, [R1+0x8c8] ;  /* 0x0008c800011a7983 */ /* 0x000ea80000300800 */
[----:B------:R-:W2:Y:S01]  /*69dc0*/  LDL.LU R27, [R1+0x8cc] ;  /* 0x0008cc00011b7983 */ /* 0x000ea20000300800 */
[----:B---3--:R-:W-:Y:S03]  /*69dd0*/  HMMA.16816.F32 R8, R16, R4, R8 ;  /* 0x000000041008723c */ /* 0x008fe60000001808 */
[----:B--2---:R-:W-:Y:S04]  /*69de0*/  STL.64 [R1+0x5b18], R26 ;  /* 0x005b181a01007387 */ /* 0x004fe80000100a00 */
[----:B----4-:R0:W-:Y:S02]  /*69df0*/  STL.64 [R1+0x5b10], R24 ;  /* 0x005b101801007387 */ /* 0x0101e40000100a00 */
[----:B0-----:R-:W-:-:S02]  /*69e00*/  IMAD.MOV.U32 R24, RZ, RZ, R3 ;  /* 0x000000ffff187224 */ /* 0x001fc400078e0003 */
[----:B------:R-:W2:Y:S08]  /*69e10*/  LDL.LU R3, [R1+0x5c40] ;  /* 0x005c400001037983 */ /* 0x000eb00000300800 */
[----:B------:R0:W-:Y:S04]  /*69e20*/  STL.64 [R1+0x1a0], R8 ;  /* 0x0001a00801007387 */ /* 0x0001e80000100a00 */
[----:B------:R1:W-:Y:S04]  /*69e30*/  STL.64 [R1+0x1a8], R10 ;  /* 0x0001a80a01007387 */ /* 0x0003e80000100a00 */
[----:B0-----:R-:W3:Y:S01]  /*69e40*/  LDL.LU.64 R8, [R1+0x5c38] ;  /* 0x005c380001087983 */ /* 0x001ee20000300a00 */
[----:B-1----:R-:W-:-:S02]  /*69e50*/  IMAD.MOV.U32 R11, RZ, RZ, R4 ;  /* 0x000000ffff0b7224 */ /* 0x002fc400078e0004 */
[----:B------:R-:W-:Y:S01]  /*69e60*/  IMAD.MOV.U32 R10, RZ, RZ, R5 ;  /* 0x000000ffff0a7224 */ /* 0x000fe200078e0005 */
[----:B------:R-:W4:Y:S04]  /*69e70*/  LDL.LU.64 R6, [R1+0x5c30] ;  /* 0x005c300001067983 */ /* 0x000f280000300a00 */
[----:B------:R-:W4:Y:S01]  /*69e80*/  LDL.LU.64 R4, [R1+0x5c28] ;  /* 0x005c280001047983 */ /* 0x000f220000300a00 */
[----:B------:R-:W-:-:S07]  /*69e90*/  IMAD.MOV.U32 R25, RZ, RZ, R2 ;  /* 0x000000ffff197224 */ /* 0x000fce00078e0002 */
[----:B----4-:R-:W-:-:S15]  /*69ea0*/  HMMA.16816.F32 R4, R16, R24, R4 ;  /* 0x000000181004723c */ /* 0x010fde0000001804 */
[----:B------:R-:W-:-:S04]  /*69eb0*/  NOP ;  /* 0x0000000000007918 */ /* 0x000fc80000000000 */
[----:B------:R0:W-:Y:S04]  /*69ec0*/  STL.64 [R1+0x190], R4 ;  /* 0x0001900401007387 */ /* 0x0001e80000100a00 */
[----:B------:R-:W-:Y:S04]  /*69ed0*/  STL.64 [R1+0x198], R6 ;  /* 0x0001980601007387 */ /* 0x000fe80000100a00 */
[----:B0-----:R-:W4:Y:S04]  /*69ee0*/  LDL.LU.64 R4, [R1+0x5c20] ;  /* 0x005c200001047983 */ /* 0x001f280000300a00 */
[----:B------:R0:W-:Y:S04]  /*69ef0*/  STL.64 [R1+0x5bb8], R24 ;  /* 0x005bb81801007387 */ /* 0x0001e80000100a00 */
[----:B0-----:R-:W3:Y:S04]  /*69f00*/  LDL.LU R24, [R1+0xa10] ;  /* 0x000a100001187983 */ /* 0x001ee80000300800 */
[----:B------:R-:W3:Y:S04]  /*69f10*/  LDL.LU R25, [R1+0xa14] ;  /* 0x000a140001197983 */ /* 0x000ee80000300800 */
[----:B------:R-:W3:Y:S04]  /*69f20*/  LDL.LU R26, [R1+0xa18] ;  /* 0x000a1800011a7983 */ /* 0x000ee80000300800 */
[----:B------:R-:W3:Y:S01]  /*69f30*/  LDL.LU R27, [R1+0xa1c] ;  /* 0x000a1c00011b7983 */ /* 0x000ee20000300800 */
[----:B----4-:R-:W-:Y:S03]  /*69f40*/  HMMA.16816.F32 R4, R16, R4, R12 ;  /* 0x000000041004723c */ /* 0x010fe6000000180c */
[----:B------:R-:W4:Y:S04]  /*69f50*/  LDL.LU.64 R14, [R1+0x5c18] ;  /* 0x005c1800010e7983 */ /* 0x000f280000300a00 */
[----:B------:R-:W4:-:S12]  /*69f60*/  LDL.LU.64 R12, [R1+0x5c10] ;  /* 0x005c1000010c7983 */ /* 0x000f180000300a00 */
        /* <DEDUP_REMOVED lines=9> */
[----:B------:R0:W-:Y:S04]  /*6a000*/  STL.64 [R1+0x5b98], R20 ;  /* 0x005b981401007387 */ /* 0x0001e80000100a00 */
[----:B0-----:R-:W2:Y:S04]  /*6a010*/  LDL.LU R20, [R1+0xaf0] ;  /* 0x000af00001147983 */ /* 0x001ea80000300800 */
[----:B------:R-:W2:Y:S04]  /*6a020*/  LDL.LU R21, [R1+0xaf4] ;  /* 0x000af40001157983 */ /* 0x000ea80000300800 */
[----:B------:R-:W2:Y:S04]  /*6a030*/  LDL.LU R22, [R1+0xaf8] ;  /* 0x000af80001167983 */ /* 0x000ea80000300800 */
[----:B------:R-:W2:Y:S01]  /*6a040*/  LDL.LU R23, [R1+0xafc] ;  /* 0x000afc0001177983 */ /* 0x000ea20000300800 */
        /* <DEDUP_REMOVED lines=12> */
[----:B------:R0:W-:Y:S04]  /*6a110*/  STL.64 [R1+0x150], R4 ;  /* 0x0001500401007387 */ /* 0x0001e80000100a00 */
[----:B------:R1:W-:Y:S04]  /*6a120*/  STL.64 [R1+0x158], R6 ;  /* 0x0001580601007387 */ /* 0x0003e80000100a00 */
[----:B0-----:R-:W2:Y:S04]  /*6a130*/  LDL.LU R4, [R1+0x8f0] ;  /* 0x0008f00001047983 */ /* 0x001ea80000300800 */
[----:B------:R-:W2:Y:S04]  /*6a140*/  LDL.LU R5, [R1+0x8f4] ;  /* 0x0008f40001057983 */ /* 0x000ea80000300800 */
[----:B-1----:R-:W2:Y:S04]  /*6a150*/  LDL.LU R6, [R1+0x8f8] ;  /* 0x0008f80001067983 */ /* 0x002ea80000300800 */
[----:B------:R-:W2:Y:S04]  /*6a160*/  LDL.LU R7, [R1+0x8fc] ;  /* 0x0008fc0001077983 */ /* 0x000ea80000300800 */
[----:B--2---:R-:W-:Y:S04]  /*6a170*/  STL.64 [R1+0x5b58], R6 ;  /* 0x005b580601007387 */ /* 0x004fe80000100a00 */
[----:B------:R0:W-:Y:S04]  /*6a180*/  STL.64 [R1+0x5b50], R4 ;  /* 0x005b500401007387 */ /* 0x0001e80000100a00 */
[----:B0-----:R-:W2:Y:S02]  /*6a190*/  LDL.64 R4, [R1+0xa0] ;  /* 0x0000a00001047983 */ /* 0x001ea40000100a00 */
[----:B--2---:R-:W-:-:S15]  /*6a1a0*/  HMMA.16816.F32 R20, R16, R4, R20 ;  /* 0x000000041014723c */ /* 0x004fde0000001814 */
[----:B------:R-:W-:-:S04]  /*6a1b0*/  NOP ;  /* 0x0000000000007918 */ /* 0x000fc80000000000 */
[----:B------:R0:W-:Y:S04]  /*6a1c0*/  STL.64 [R1+0x140], R20 ;  /* 0x0001401401007387 */ /* 0x0001e80000100a00 */
[----:B------:R-:W-:Y:S04]  /*6a1d0*/  STL.64 [R1+0x148], R22 ;  /* 0x0001481601007387 */ /* 0x000fe80000100a00 */
[----:B0-----:R-:W2:Y:S04]  /*6a1e0*/  LDL.64 R20, [R1+0xe0] ;  /* 0x0000e00001147983 */ /* 0x001ea80000100a00 */
[----:B--2---:R-:W-:Y:S04]  /*6a1f0*/  STL.64 [R1+0x5bb0], R20 ;  /* 0x005bb01401007387 */ /* 0x004fe80000100a00 */
[----:B------:R0:W-:Y:S04]  /*6a200*/  STL.64 [R1+0x5b68], R4 ;  /* 0x005b680401007387 */ /* 0x0001e80000100a00 */
[----:B0-----:R-:W2:Y:S04]  /*6a210*/  LDL.64 R4, [R1+0xb0] ;  /* 0x0000b00001047983 */ /* 0x001ea80000100a00 */
[----:B--2---:R3:W-:Y:S02]  /*6a220*/  STL.64 [R1+0x5b80], R4 ;  /* 0x005b800401007387 */ /* 0x0047e40000100a00 */
[----:B---3--:R-:W-:-:S15]  /*6a230*/  HMMA.16816.F32 R4, R16, R8, R24 ;  /* 0x000000081004723c */ /* 0x008fde0000001818 */
[----:B------:R-:W-:-:S04]  /*6a240*/  NOP ;  /* 0x0000000000007918 */ /* 0x000fc80000000000 */
[----:B------:R-:W-:Y:S04]  /*6a250*/  STL.64 [R1+0x130], R4 ;  /* 0x0001300401007387 */ /* 0x000fe80000100a00 */
[----:B------:R-:W-:Y:S04]  /*6a260*/  STL.64 [R1+0x138], R6 ;  /* 0x0001380601007387 */ /* 0x000fe80000100a00 */
[----:B------:R-:W2:Y:S04]  /*6a270*/  LDL.LU R20, [R1+0x9e0] ;  /* 0x0009e00001147983 */ /* 0x000ea80000300800 */
[----:B------:R-:W2:Y:S04]  /*6a280*/  LDL.LU R21, [R1+0x9e4] ;  /* 0x0009e40001157983 */ /* 0x000ea80000300800 */
[----:B------:R-:W3:Y:S04]  /*6a290*/  LDL.LU R22, [R1+0x9e8] ;  /* 0x0009e80001167983 */ /* 0x000ee80000300800 */
[----:B------:R-:W3:Y:S04]  /*6a2a0*/  LDL.LU R23, [R1+0x9ec] ;  /* 0x0009ec0001177983 */ /* 0x000ee80000300800 */
[----:B---3--:R-:W-:Y:S04]  /*6a2b0*/  STL.64 [R1+0x5bc8], R22 ;  /* 0x005bc81601007387 */ /* 0x008fe80000100a00 */
[----:B--2---:R0:W-:Y:S04]  /*6a2c0*/  STL.64 [R1+0x5bc0], R20 ;  /* 0x005bc01401007387 */ /* 0x0041e80000100a00 */
[----:B0-----:R-:W4:Y:S04]  /*6a2d0*/  LDL.LU R20, [R1+0x9f0] ;  /* 0x0009f00001147983 */ /* 0x001f280000300800 */
[----:B------:R-:W4:Y:S04]  /*6a2e0*/  LDL.LU R21, [R1+0x9f4] ;  /* 0x0009f40001157983 */ /* 0x000f280000300800 */
[----:B------:R-:W4:Y:S04]  /*6a2f0*/  LDL.LU R22, [R1+0x9f8] ;  /* 0x0009f80001167983 */ /* 0x000f280000300800 */
[----:B------:R-:W4:Y:S04]  /*6a300*/  LDL.LU R23, [R1+0x9fc] ;  /* 0x0009fc0001177983 */ /* 0x000f280000300800 */
[----:B------:R-:W2:Y:S04]  /*6a310*/  LDL.LU R4, [R1+0x9b0] ;  /* 0x0009b00001047983 */ /* 0x000ea80000300800 */
        /* <DEDUP_REMOVED lines=17> */
[----:B------:R0:W-:Y:S04]  /*6a430*/  STL.64 [R1+0x5b60], R8 ;  /* 0x005b600801007387 */ /* 0x0001e80000100a00 */
[----:B0-----:R-:W3:Y:S04]  /*6a440*/  LDL.LU R8, [R1+0x990] ;  /* 0x0009900001087983 */ /* 0x001ee80000300800 */
[----:B------:R-:W3:Y:S04]  /*6a450*/  LDL.LU R9, [R1+0x994] ;  /* 0x0009940001097983 */ /* 0x000ee80000300800 */
[----:B------:R-:W2:Y:S04]  /*6a460*/  LDL.LU R10, [R1+0x998] ;  /* 0x00099800010a7983 */ /* 0x000ea80000300800 */
        /* <DEDUP_REMOVED lines=18> */
[----:B------:R0:W-:Y:S01]  /*6a590*/  STL.64 [R1+0x5b28], R24 ;  /* 0x005b281801007387 */ /* 0x0001e20000100a00 */
[----:B------:R-:W-:-:S02]  /*6a5a0*/  IMAD.MOV.U32 R16, RZ, RZ, R2 ;  /* 0x000000ffff107224 */ /* 0x000fc400078e0002 */
[----:B------:R-:W-:Y:S01]  /*6a5b0*/  IMAD.MOV.U32 R17, RZ, RZ, R0 ;  /* 0x000000ffff117224 */ /* 0x000fe200078e0000 */
[----:B0-----:R-:W4:Y:S01]  /*6a5c0*/  LDL.64 R24, [R1+0x100] ;  /* 0x0001000001187983 */ /* 0x001f220000100a00 */
        /* <DEDUP_REMOVED lines=8> */
[----:B------:R-:W3:Y:S02]  /*6a650*/  LDL.LU.64 R20, [R1+0x5b98] ;  /* 0x005b980001147983 */ /* 0x000ee40000300a00 */
        /* <DEDUP_REMOVED lines=32> */
[----:B------:R0:W-:Y:S04]  /*6a860*/  STL.64 [R1+0x40], R8 ;  /* 0x0000400801007387 */ /* 0x0001e80000100a00 */
[----:B------:R1:W-:Y:S04]  /*6a870*/  STL.64 [R1+0x48], R10 ;  /* 0x0000480a01007387 */ /* 0x0003e80000100a00 */
[----:B0-----:R-:W3:Y:S01]  /*6a880*/  LDL.LU.64 R8, [R1+0x5b60] ;  /* 0x005b600001087983 */ /* 0x001ee20000300a00 */
[----:B-1----:R-:W-:Y:S02]  /*6a890*/  IMAD.MOV.U32 R11, RZ, RZ, R4 ;  /* 0x000000ffff0b7224 */ /* 0x002fe400078e0004 */
[----:B------:R-:W-:Y:S01]  /*6a8a0*/  IMAD.MOV.U32 R10, RZ, RZ, R5 ;  /* 0x000000ffff0a7224 */ /* 0x000fe200078e0005 */
[----:B------:R-:W3:Y:S04]  /*6a8b0*/  LDL.LU.64 R6, [R1+0x5b58] ;  /* 0x005b580001067983 */ /* 0x000ee80000300a00 */
[----:B------:R-:W3:Y:S02]  /*6a8c0*/  LDL.LU.64 R4, [R1+0x5b50] ;  /* 0x005b500001047983 */ /* 0x000ee40000300a00 */
[----:B---3--:R-:W-:Y:S02]  /*6a8d0*/  HMMA.16816.F32 R12, R12, R8, R4 ;  /* 0x000000080c0c723c */ /* 0x008fe40000001804 */
[----:B------:R-:W2:Y:S04]  /*6a8e0*/  LDL.LU.64 R6, [R1+0x5b48] ;  /* 0x005b480001067983 */ /* 0x000ea80000300a00 */
[----:B------:R-:W2:Y:S04]  /*6a8f0*/  LDL.LU.64 R4, [R1+0x5b40] ;  /* 0x005b400001047983 */ /* 0x000ea80000300a00 */
[----:B------:R-:W-:Y:S09]  /*6a900*/  STL.64 [R1+0x5ad8], R8 ;  /* 0x005ad80801007387 */ /* 0x000ff20000100a00 */
[----:B------:R0:W-:Y:S04]  /*6a910*/  STL.64 [R1+0x30], R12 ;  /* 0x0000300c01007387 */ /* 0x0001e80000100a00 */
[----:B------:R-:W-:Y:S01]  /*6a920*/  STL.64 [R1+0x38], R14 ;  /* 0x0000380e01007387 */ /* 0x000fe20000100a00 */
[----:B0-----:R-:W-:-:S02]  /*6a930*/  IMAD.MOV.U32 R12, RZ, RZ, R19 ;  /* 0x000000ffff0c7224 */ /* 0x001fc400078e0013 */
[----:B------:R-:W-:-:S05]  /*6a940*/  IMAD.MOV.U32 R13, RZ, RZ, R18 ;  /* 0x000000ffff0d7224 */ /* 0x000fca00078e0012 */
[----:B------:R0:W-:Y:S02]  /*6a950*/  STL.64 [R1+0x5af8], R12 ;  /* 0x005af80c01007387 */ /* 0x0001e40000100a00 */
[----:B0-----:R-:W-:Y:S02]  /*6a960*/  IMAD.MOV.U32 R12, RZ, RZ, R2 ;  /* 0x000000ffff0c7224 */ /* 0x001fe400078e0002 */
[----:B------:R-:W-:Y:S02]  /*6a970*/  IMAD.MOV.U32 R13, RZ, RZ, R0 ;  /* 0x000000ffff0d7224 */ /* 0x000fe400078e0000 */
[----:B----4-:R-:W-:Y:S02]  /*6a980*/  IMAD.MOV.U32 R2, RZ, RZ, R24 ;  /* 0x000000ffff027224 */ /* 0x010fe400078e0018 */
        /* <DEDUP_REMOVED lines=14> */
[----:B------:R-:W3:Y:S02]  /*6aa70*/  LDL.LU.64 R24, [R1+0x5b10] ;  /* 0x005b100001187983 */ /* 0x000ee40000300a00 */
[C---:B---3--:R-:W-:Y:S02]  /*6aa80*/  HMMA.16816.F32 R12, R4.reuse, R12, R24 ;  /* 0x0000000c040c723c */ /* 0x048fe40000001818 */
[----:B------:R-:W3:Y:S04]  /*6aa90*/  LDL.LU.64 R26, [R1+0x5b08] ;  /* 0x005b0800011a7983 */ /* 0x000ee80000300a00 */
[----:B------:R-:W3:Y:S04]  /*6aaa0*/  LDL.LU.64 R24, [R1+0x5b00] ;  /* 0x005b000001187983 */ /* 0x000ee80000300a00 */
[----:B--2---:R0:W-:Y:S09]  /*6aab0*/  STL.64 [R1+0x5a80], R20 ;  /* 0x005a801401007387 */ /* 0x0041f20000100a00 */
[----:B------:R-:W-:Y:S04]  /*6aac0*/  STL.64 [R1], R12 ;  /* 0x0000000c01007387 */ /* 0x000fe80000100a00 */
[----:B------:R-:W-:Y:S01]  /*6aad0*/  STL.64 [R1+0x8], R14 ;  /* 0x0000080e01007387 */ /* 0x000fe20000100a00 */
[----:B---3--:R-:W-:Y:S03]  /*6aae0*/  HMMA.16816.F32 R24, R4, R20, R24 ;  /* 0x000000140418723c */ /* 0x008fe60000001818 */
        /* <DEDUP_REMOVED lines=9> */
[----:B0-----:R-:W2:Y:S04]  /*6ab80*/  LDL.64 R20, [R1+0xf0] ;  /* 0x0000f00001147983 */ /* 0x001ea80000100a00 */
[----:B--2---:R0:W-:Y:S04]  /*6ab90*/  STL.64 [R1+0x5aa8], R20 ;  /* 0x005aa81401007387 */ /* 0x0041e80000100a00 */
[----:B------:R-:W2:Y:S04]  /*6aba0*/  LDL.LU R12, [R1+0x8a0] ;  /* 0x0008a000010c7983 */ /* 0x000ea80000300800 */
[----:B------:R-:W2:Y:S04]  /*6abb0*/  LDL.LU R13, [R1+0x8a4] ;  /* 0x0008a400010d7983 */ /* 0x000ea80000300800 */
[----:B------:R-:W2:Y:S04]  /*6abc0*/  LDL.LU R14, [R1+0x8a8] ;  /* 0x0008a800010e7983 */ /* 0x000ea80000300800 */
[----:B------:R-:W2:Y:S04]  /*6abd0*/  LDL.LU R15, [R1+0x8ac] ;  /* 0x0008ac00010f7983 */ /* 0x000ea80000300800 */
[----:B------:R-:W3:Y:S04]  /*6abe0*/  LDL.LU R8, [R1+0x560] ;  /* 0x0005600001087983 */ /* 0x000ee80000300800 */
[----:B------:R-:W3:Y:S04]  /*6abf0*/  LDL.LU R9, [R1+0x564] ;  /* 0x0005640001097983 */ /* 0x000ee80000300800 */
[----:B------:R-:W3:Y:S04]  /*6ac00*/  LDL.LU R10, [R1+0x568] ;  /* 0x00056800010a7983 */ /* 0x000ee80000300800 */
[----:B------:R-:W3:Y:S01]  /*6ac10*/  LDL.LU R11, [R1+0x56c] ;  /* 0x00056c00010b7983 */ /* 0x000ee20000300800 */
[----:B0-----:R-:W-:-:S02]  /*6ac20*/  IMAD.MOV.U32 R20, RZ, RZ, R2 ;  /* 0x000000ffff147224 */ /* 0x001fc400078e0002 */
[----:B------:R-:W-:-:S05]  /*6ac30*/  IMAD.MOV.U32 R21, RZ, RZ, R0 ;  /* 0x000000ffff157224 */ /* 0x000fca00078e0000 */
        /* <DEDUP_REMOVED lines=14> */
[----:B------:R-:W2:Y:S01]  /*6ad20*/  LDL.64 R26, [R1+0xe8] ;  /* 0x0000e800011a7983 */ /* 0x000ea20000100a00 */
[C---:B------:R-:W-:Y:S03]  /*6ad30*/  HMMA.16816.F32 R12, R4.reuse, R16, R12 ;  /* 0x00000010040c723c */ /* 0x040fe6000000180c */
        /* <DEDUP_REMOVED lines=18> */
[----:B------:R-:W4:Y:S04]  /*6ae60*/  LDL.LU R18, [R1+0x598] ;  /* 0x0005980001127983 */ /* 0x000f280000300800 */
[----:B------:R-:W4:Y:S01]  /*6ae70*/  LDL.LU R19, [R1+0x59c] ;  /* 0x00059c0001137983 */ /* 0x000f220000300800 */
[----:B---3--:R-:W-:-:S15]  /*6ae80*/  HMMA.16816.F32 R8, R4, R12, R8 ;  /* 0x0000000c0408723c */ /* 0x008fde0000001808 */
        /* <DEDUP_REMOVED lines=16> */
[----:B0-----:R-:W3:Y:S04]  /*6af90*/  LDL.LU R4, [R1+0x980] ;  /* 0x0009800001047983 */ /* 0x001ee80000300800 */
[----:B------:R-:W3:Y:S04]  /*6afa0*/  LDL.LU R5, [R1+0x984] ;  /* 0x0009840001057983 */ /* 0x000ee80000300800 */
[----:B-1----:R-:W3:Y:S04]  /*6afb0*/  LDL.LU R6, [R1+0x988] ;  /* 0x0009880001067983 */ /* 0x002ee80000300800 */
[----:B------:R-:W3:Y:S01]  /*6afc0*/  LDL.LU R7, [R1+0x98c] ;  /* 0x00098c0001077983 */ /* 0x000ee20000300800 */
[----:B--2---:R-:W-:Y:S03]  /*6afd0*/  HMMA.16816.F32 R20, R8, R20, R24 ;  /* 0x000000140814723c */ /* 0x004fe60000001818 */
[----:B------:R-:W2:Y:S04]  /*6afe0*/  LDL.LU.64 R26, [R1+0x5ab8] ;  /* 0x005ab800011a7983 */ /* 0x000ea80000300a00 */
[----:B------:R-:W2:-:S12]  /*6aff0*/  LDL.LU.64 R24, [R1+0x5ab0] ;  /* 0x005ab00001187983 */ /* 0x000e980000300a00 */
[----:B------:R0:W-:Y:S04]  /*6b000*/  STL.64 [R1+0x5d0], R20 ;  /* 0x0005d01401007387 */ /* 0x0001e80000100a00 */
[----:B------:R-:W-:Y:S04]  /*6b010*/  STL.64 [R1+0x5d8], R22 ;  /* 0x0005d81601007387 */ /* 0x000fe80000100a00 */
        /* <DEDUP_REMOVED lines=15> */
[----:B0-----:R-:W4:Y:S04]  /*6b110*/  LDL.LU.64 R20, [R1+0x5a80] ;  /* 0x005a800001147983 */ /* 0x001f280000300a00 */
[----:B------:R-:W-:Y:S04]  /*6b120*/  STL.64 [R1+0x5a28], R26 ;  /* 0x005a281a01007387 */ /* 0x000fe80000100a00 */
[----:B------:R0:W-:Y:S04]  /*6b130*/  STL.64 [R1+0x5a20], R24 ;  /* 0x005a201801007387 */ /* 0x0001e80000100a00 */
[----:B0-----:R-:W2:Y:S04]  /*6b140*/  LDL.LU R24, [R1+0x890] ;  /* 0x0008900001187983 */ /* 0x001ea80000300800 */
[----:B------:R-:W2:Y:S04]  /*6b150*/  LDL.LU R25, [R1+0x894] ;  /* 0x0008940001197983 */ /* 0x000ea80000300800 */
[----:B------:R-:W2:Y:S04]  /*6b160*/  LDL.LU R26, [R1+0x898] ;  /* 0x00089800011a7983 */ /* 0x000ea80000300800 */
[----:B------:R-:W2:Y:S01]  /*6b170*/  LDL.LU R27, [R1+0x89c] ;  /* 0x00089c00011b7983 */ /* 0x000ea20000300800 */
[----:B----4-:R-:W-:Y:S03]  /*6b180*/  HMMA.16816.F32 R20, R8, R20, R16 ;  /* 0x000000140814723c */ /* 0x010fe60000001810 */
[----:B------:R-:W2:-:S15]  /*6b190*/  LDL.LU.64 R16, [R1+0x5a78] ;  /* 0x005a780001107983 */ /* 0x000e9e0000300a00 */
[----:B------:R-:W-:Y:S01]  /*6b1a0*/  NOP ;  /* 0x0000000000007918 */ /* 0x000fe20000000000 */
[----:B------:R-:W-:Y:S04]  /*6b1b0*/  STL.64 [R1+0x610], R20 ;  /* 0x0006101401007387 */ /* 0x000fe80000100a00 */
[----:B------:R-:W-:Y:S04]  /*6b1c0*/  STL.64 [R1+0x618], R22 ;  /* 0x0006181601007387 */ /* 0x000fe80000100a00 */
[----:B------:R-:W0:Y:S04]  /*6b1d0*/  LDSM.16.MT88.4 R20, [R29+UR5+0x10200] ;  /* 0x010200051d14783b */ /* 0x000e280008004200 */
[----:B0-----:R-:W-:Y:S04]  /*6b1e0*/  STL.64 [R1+0x5a60], R22 ;  /* 0x005a601601007387 */ /* 0x001fe80000100a00 */
[----:B------:R2:W-:Y:S02]  /*6b1f0*/  STL.64 [R1+0x5a58], R20 ;  /* 0x005a581401007387 */ /* 0x0005e40000100a00 */
[----:B--2---:R-:W-:Y:S02]  /*6b200*/  HMMA.16816.F32 R20, R8, R16, R24 ;  /* 0x000000100814723c */ /* 0x004fe40000001818 */
[----:B------:R-:W0:Y:S04]  /*6b210*/  LDSM.16.MT88.4 R16, [R29+UR5+0x10280] ;  /* 0x010280051d10783b */ /* 0x000e280008004200 */
[----:B0-----:R-:W-:-:S13]  /*6b220*/  STL.64 [R1+0x59e8], R18 ;  /* 0x0059e81201007387 */ /* 0x001fda0000100a00 */
[----:B------:R-:W-:Y:S04]  /*6b230*/  STL.64 [R1+0x620], R20 ;  /* 0x0006201401007387 */ /* 0x000fe80000100a00 */
[----:B------:R-:W-:Y:S04]  /*6b240*/  STL.64 [R1+0x628], R22 ;  /* 0x0006281601007387 */ /* 0x000fe80000100a00 */
[----:B------:R0:W-:Y:S04]  /*6b250*/  STL.64 [R1+0x59e0], R16 ;  /* 0x0059e01001007387 */ /* 0x0001e80000100a00 */
[----:B0-----:R-:W2:Y:S01]  /*6b260*/  LDL.64 R16, [R1+0xc0] ;  /* 0x0000c00001107983 */ /* 0x001ea20000100a00 */
[----:B---3--:R-:W-:Y:S01]  /*6b270*/  HMMA.16816.F32 R4, R8, R12, R4 ;  /* 0x0000000c0804723c */ /* 0x008fe20000001804 */
[----:B------:R-:W-:-:S02]  /*6b280*/  IMAD.MOV.U32 R24, RZ, RZ, R2 ;  /* 0x000000ffff187224 */ /* 0x000fc400078e0002 */
[----:B------:R-:W-:Y:S01]  /*6b290*/  IMAD.MOV.U32 R25, RZ, RZ, R0 ;  /* 0x000000ffff197224 */ /* 0x000fe200078e0000 */
[----:B------:R-:W0:Y:S04]  /*6b2a0*/  LDSM.16.MT88.4 R12, [R29+UR5+0x10300] ;  /* 0x010300051d0c783b */ /* 0x000e280008004200 */
[----:B--2---:R1:W-:Y:S04]  /*6b2b0*/  STL.64 [R1+0x5a08], R16 ;  /* 0x005a081001007387 */ /* 0x0043e80000100a00 */
[----:B-1----:R-:W2:Y:S07]  /*6b2c0*/  LDL.LU R16, [R1+0xbc0] ;  /* 0x000bc00001107983 */ /* 0x002eae0000300800 */
[----:B------:R1:W-:Y:S04]  /*6b2d0*/  STL.64 [R1+0x640], R4 ;  /* 0x0006400401007387 */ /* 0x0003e80000100a00 */
[----:B------:R-:W-:Y:S04]  /*6b2e0*/  STL.64 [R1+0x648], R6 ;  /* 0x0006480601007387 */ /* 0x000fe80000100a00 */
[----:B------:R-:W2:Y:S04]  /*6b2f0*/  LDL.LU R17, [R1+0xbc4] ;  /* 0x000bc40001117983 */ /* 0x000ea80000300800 */
[----:B------:R-:W3:Y:S04]  /*6b300*/  LDL.LU R18, [R1+0xbc8] ;  /* 0x000bc80001127983 */ /* 0x000ee80000300800 */
[----:B------:R-:W3:Y:S04]  /*6b310*/  LDL.LU R19, [R1+0xbcc] ;  /* 0x000bcc0001137983 */ /* 0x000ee80000300800 */
[----:B------:R-:W4:Y:S04]  /*6b320*/  LDL.64 R20, [R1+0x90] ;  /* 0x0000900001147983 */ /* 0x000f280000100a00 */
[----:B-1----:R-:W2:Y:S04]  /*6b330*/  LDL.64 R4, [R1+0xa0] ;  /* 0x0000a00001047983 */ /* 0x002ea80000100a00 */
[----:B----4-:R1:W-:Y:S04]  /*6b340*/  STL.64 [R1+0x5a70], R20 ;  /* 0x005a701401007387 */ /* 0x0103e80000100a00 */
[----:B-1----:R-:W4:Y:S04]  /*6b350*/  LDL.LU R20, [R1+0xac0] ;  /* 0x000ac00001147983 */ /* 0x002f280000300800 */
[----:B------:R-:W4:Y:S04]  /*6b360*/  LDL.LU R21, [R1+0xac4] ;  /* 0x000ac40001157983 */ /* 0x000f280000300800 */
[----:B------:R-:W4:Y:S04]  /*6b370*/  LDL.LU R22, [R1+0xac8] ;  /* 0x000ac80001167983 */ /* 0x000f280000300800 */
[----:B------:R-:W4:Y:S04]  /*6b380*/  LDL.LU R23, [R1+0xacc] ;  /* 0x000acc0001177983 */ /* 0x000f280000300800 */
[----:B------:R1:W-:Y:S04]  /*6b390*/  STL.64 [R1+0x5a40], R24 ;  /* 0x005a401801007387 */ /* 0x0003e80000100a00 */
[----:B-1----:R-:W2:Y:S04]  /*6b3a0*/  LDL.64 R24, [R1+0x100] ;  /* 0x0001000001187983 */ /* 0x002ea80000100a00 */
[----:B--2---:R1:W-:Y:S04]  /*6b3b0*/  STL.64 [R1+0x5a68], R24 ;  /* 0x005a681801007387 */ /* 0x0043e80000100a00 */
[----:B-1----:R-:W2:Y:S04]  /*6b3c0*/  LDL.LU R24, [R1+0xab0] ;  /* 0x000ab00001187983 */ /* 0x002ea80000300800 */
[----:B------:R-:W2:Y:S04]  /*6b3d0*/  LDL.LU R25, [R1+0xab4] ;  /* 0x000ab40001197983 */ /* 0x000ea80000300800 */
[----:B------:R-:W2:Y:S04]  /*6b3e0*/  LDL.LU R26, [R1+0xab8] ;  /* 0x000ab800011a7983 */ /* 0x000ea80000300800 */
[----:B------:R-:W2:Y:S04]  /*6b3f0*/  LDL.LU R27, [R1+0xabc] ;  /* 0x000abc00011b7983 */ /* 0x000ea80000300800 */
[----:B---3--:R-:W-:Y:S04]  /*6b400*/  STL.64 [R1+0x5a18], R18 ;  /* 0x005a181201007387 */ /* 0x008fe80000100a00 */
[----:B------:R1:W-:Y:S04]  /*6b410*/  STL.64 [R1+0x5a10], R16 ;  /* 0x005a101001007387 */ /* 0x0003e80000100a00 */
[----:B-1----:R-:W3:Y:S04]  /*6b420*/  LDL.LU R16, [R1+0xbd0] ;  /* 0x000bd00001107983 */ /* 0x002ee80000300800 */
[----:B------:R-:W3:Y:S04]  /*6b430*/  LDL.LU R17, [R1+0xbd4] ;  /* 0x000bd40001117983 */ /* 0x000ee80000300800 */
[----:B------:R-:W2:Y:S04]  /*6b440*/  LDL.LU R18, [R1+0xbd8] ;  /* 0x000bd80001127983 */ /* 0x000ea80000300800 */
[----:B------:R-:W2:Y:S01]  /*6b450*/  LDL.LU R19, [R1+0xbdc] ;  /* 0x000bdc0001137983 */ /* 0x000ea20000300800 */
[----:B----4-:R-:W-:Y:S03]  /*6b460*/  HMMA.16816.F32 R20, R8, R4, R20 ;  /* 0x000000040814723c */ /* 0x010fe60000001814 */
[----:B--2---:R-:W-:Y:S04]  /*6b470*/  STL.64 [R1+0x5a38], R18 ;  /* 0x005a381201007387 */ /* 0x004fe80000100a00 */
[----:B---3--:R1:W-:Y:S04]  /*6b480*/  STL.64 [R1+0x5a30], R16 ;  /* 0x005a301001007387 */ /* 0x0083e80000100a00 */
[----:B-1----:R-:W2:Y:S04]  /*6b490*/  LDL.LU R16, [R1+0xbe0] ;  /* 0x000be00001107983 */ /* 0x002ea80000300800 */
[----:B------:R-:W2:Y:S04]  /*6b4a0*/  LDL.LU R17, [R1+0xbe4] ;  /* 0x000be40001117983 */ /* 0x000ea80000300800 */
[----:B------:R-:W3:Y:S04]  /*6b4b0*/  LDL.LU R18, [R1+0xbe8] ;  /* 0x000be80001127983 */ /* 0x000ee80000300800 */
[----:B------:R-:W3:Y:S01]  /*6b4c0*/  LDL.LU R19, [R1+0xbec] ;  /* 0x000bec0001137983 */ /* 0x000ee20000300800 */
[----:B------:R-:W-:-:S02]  /*6b4d0*/  IMAD.MOV.U32 R2, RZ, RZ, R4 ;  /* 0x000000ffff027224 */ /* 0x000fc400078e0004 */
[----:B------:R-:W-:Y:S02]  /*6b4e0*/  IMAD.MOV.U32 R0, RZ, RZ, R5 ;  /* 0x000000ffff007224 */ /* 0x000fe400078e0005 */
[----:B------:R-:W1:Y:S04]  /*6b4f0*/  LDSM.16.MT88.4 R4, [R29+UR5+0x10380] ;  /* 0x010380051d04783b */ /* 0x000e680008004200 */
[----:B---3--:R-:W-:Y:S04]  /*6b500*/  STL.64 [R1+0x5a50], R18 ;  /* 0x005a501201007387 */ /* 0x008fe80000100a00 */
[----:B--2---:R2:W-:Y:S04]  /*6b510*/  STL.64 [R1+0x5a48], R16 ;  /* 0x005a481001007387 */ /* 0x0045e80000100a00 */
[----:B--2---:R-:W2:Y:S04]  /*6b520*/  LDL.LU R16, [R1+0xbf0] ;  /* 0x000bf00001107983 */ /* 0x004ea80000300800 */
[----:B------:R-:W2:Y:S04]  /*6b530*/  LDL.LU R17, [R1+0xbf4] ;  /* 0x000bf40001117983 */ /* 0x000ea80000300800 */
[----:B------:R-:W2:Y:S04]  /*6b540*/  LDL.LU R18, [R1+0xbf8] ;  /* 0x000bf80001127983 */ /* 0x000ea80000300800 */
[----:B------:R-:W2:Y:S04]  /*6b550*/  LDL.LU R19, [R1+0xbfc] ;  /* 0x000bfc0001137983 */ /* 0x000ea80000300800 */
[----:B0-----:R-:W-:Y:S04]  /*6b560*/  STL.64 [R1+0x5978], R14 ;  /* 0x0059780e01007387 */ /* 0x001fe80000100a00 */
[----:B------:R0:W-:Y:S04]  /*6b570*/  STL.64 [R1+0x5970], R12 ;  /* 0x0059700c01007387 */ /* 0x0001e80000100a00 */
[----:B0-----:R-:W3:Y:S04]  /*6b580*/  LDL.64 R12, [R1+0xb0] ;  /* 0x0000b000010c7983 */ /* 0x001ee80000100a00 */
[----:B------:R0:W-:Y:S04]  /*6b590*/  STL.64 [R1+0x660], R20 ;  /* 0x0006601401007387 */ /* 0x0001e80000100a00 */
[----:B------:R-:W-:Y:S04]  /*6b5a0*/  STL.64 [R1+0x668], R22 ;  /* 0x0006681601007387 */ /* 0x000fe80000100a00 */
[----:B0-----:R-:W4:Y:S04]  /*6b5b0*/  LDL.LU.64 R20, [R1+0x5a70] ;  /* 0x005a700001147983 */ /* 0x001f280000300a00 */
[----:B-1----:R-:W-:Y:S04]  /*6b5c0*/  STL.64 [R1+0x58f0], R6 ;  /* 0x0058f00601007387 */ /* 0x002fe80000100a00 */
[----:B------:R0:W-:Y:S02]  /*6b5d0*/  STL.64 [R1+0x58e8], R4 ;  /* 0x0058e80401007387 */ /* 0x0001e40000100a00 */
[----:B0-----:R-:W-:-:S02]  /*6b5e0*/  IMAD.MOV.U32 R4, RZ, RZ, R2 ;  /* 0x000000ffff047224 */ /* 0x001fc400078e0002 */
[----:B------:R-:W-:Y:S01]  /*6b5f0*/  IMAD.MOV.U32 R5, RZ, RZ, R0 ;  /* 0x000000ffff057224 */ /* 0x000fe200078e0000 */
[----:B----4-:R-:W-:Y:S01]  /*6b600*/  HMMA.16816.F32 R8, R8, R20, R24 ;  /* 0x000000140808723c */ /* 0x010fe20000001818 */
[----:B------:R-:W2:Y:S01]  /*6b610*/  LDL.LU.64 R24, [R1+0x5a68] ;  /* 0x005a680001187983 */ /* 0x000ea20000300a00 */
[----:B------:R-:W-:Y:S02]  /*6b620*/  IMAD.MOV.U32 R2, RZ, RZ, R20 ;  /* 0x000000ffff027224 */ /* 0x000fe400078e0014 */
[----:B------:R-:W-:-:S15]  /*6b630*/  IMAD.MOV.U32 R0, RZ, RZ, R21 ;  /* 0x000000ffff007224 */ /* 0x000fde00078e0015 */
[----:B------:R-:W-:Y:S04]  /*6b640*/  STL.64 [R1+0x650], R8 ;  /* 0x0006500801007387 */ /* 0x000fe80000100a00 */
[----:B------:R-:W-:Y:S04]  /*6b650*/  STL.64 [R1+0x658], R10 ;  /* 0x0006580a01007387 */ /* 0x000fe80000100a00 */
[----:B------:R-:W2:Y:S04]  /*6b660*/  LDL.LU.64 R22, [R1+0x5a60] ;  /* 0x005a600001167983 */ /* 0x000ea80000300a00 */
[----:B------:R-:W2:Y:S04]  /*6b670*/  LDL.LU.64 R20, [R1+0x5a58] ;  /* 0x005a580001147983 */ /* 0x000ea80000300a00 */
[----:B------:R-:W0:Y:S04]  /*6b680*/  LDSM.16.MT88.4 R8, [R3+UR5+0x10000] ;  /* 0x010000050308783b */ /* 0x000e280008004200 */
[----:B0-----:R-:W-:Y:S04]  /*6b690*/  STL.64 [R1+0x5880], R10 ;  /* 0x0058800a01007387 */ /* 0x001fe80000100a00 */
[----:B------:R0:W-:Y:S02]  /*6b6a0*/  STL.64 [R1+0x5878], R8 ;  /* 0x0058780801007387 */ /* 0x0001e40000100a00 */
[----:B0-----:R-:W-:-:S02]  /*6b6b0*/  IMAD.MOV.U32 R8, RZ, RZ, R2 ;  /* 0x000000ffff087224 */ /* 0x001fc400078e0002 */
[----:B------:R-:W-:-:S05]  /*6b6c0*/  IMAD.MOV.U32 R9, RZ, RZ, R0 ;  /* 0x000000ffff097224 */ /* 0x000fca00078e0000 */
        /* <DEDUP_REMOVED lines=26> */
[----:B------:R-:W2:Y:S04]  /*6b870*/  LDL.LU.64 R16, [R1+0x5a10] ;  /* 0x005a100001107983 */ /* 0x000ea80000300a00 */
[----:B------:R-:W-:Y:S04]  /*6b880*/  STL.64 [R1+0x59b0], R26 ;  /* 0x0059b01a01007387 */ /* 0x000fe80000100a00 */
[----:B------:R0:W-:Y:S04]  /*6b890*/  STL.64 [R1+0x59a8], R24 ;  /* 0x0059a81801007387 */ /* 0x0001e80000100a00 */
[----:B0-----:R-:W2:Y:S04]  /*6b8a0*/  LDL.64 R24, [R1+0xf0] ;  /* 0x0000f00001187983 */ /* 0x001ea80000100a00 */
[----:B--2---:R0:W-:Y:S04]  /*6b8b0*/  STL.64 [R1+0x59c8], R24 ;  /* 0x0059c81801007387 */ /* 0x0041e80000100a00 */
[----:B0-----:R-:W2:Y:S02]  /*6b8c0*/  LDL.64 R24, [R1+0xd0] ;  /* 0x0000d00001187983 */ /* 0x001ea40000100a00 */
[----:B--2---:R-:W-:-:S15]  /*6b8d0*/  HMMA.16816.F32 R16, R20, R24, R16 ;  /* 0x000000181410723c */ /* 0x004fde0000001810 */
[----:B------:R-:W-:-:S04]  /*6b8e0*/  NOP ;  /* 0x0000000000007918 */ /* 0x000fc80000000000 */
[----:B------:R0:W-:Y:S04]  /*6b8f0*/  STL.64 [R1+0x6b0], R16 ;  /* 0x0006b01001007387 */ /* 0x0001e80000100a00 */
[----:B------:R-:W-:Y:S04]  /*6b900*/  STL.64 [R1+0x6b8], R18 ;  /* 0x0006b81201007387 */ /* 0x000fe80000100a00 */
[----:B0-----:R-:W4:Y:S02]  /*6b910*/  LDL.LU.64 R16, [R1+0x5a08] ;  /* 0x005a080001107983 */ /* 0x001f240000300a00 */
[----:B----4-:R-:W-:Y:S01]  /*6b920*/  HMMA.16816.F32 R8, R20, R16, R8 ;  /* 0x000000101408723c */ /* 0x010fe20000001808 */
[----:B------:R-:W-:-:S15]  /*6b930*/  IMAD.MOV.U32 R6, RZ, RZ, R16 ;  /* 0x000000ffff067224 */ /* 0x000fde00078e0010 */
[----:B------:R-:W-:-:S03]  /*6b940*/  NOP ;  /* 0x0000000000007918 */ /* 0x000fc60000000000 */
[----:B------:R-:W-:Y:S04]  /*6b950*/  STL.64 [R1+0x6c0], R8 ;  /* 0x0006c00801007387 */ /* 0x000fe80000100a00 */
[----:B------:R-:W-:Y:S04]  /*6b960*/  STL.64 [R1+0x6c8], R10 ;  /* 0x0006c80a01007387 */ /* 0x000fe80000100a00 */
[----:B------:R-:W-:Y:S04]  /*6b970*/  STL [R1+0x5a00], R6 ;  /* 0x005a000601007387 */ /* 0x000fe80000100800 */
        /* <DEDUP_REMOVED lines=8> */
[----:B------:R-:W2:Y:S01]  /*6ba00*/  LDL.LU R11, [R1+0xb9c] ;  /* 0x000b9c00010b7983 */ /* 0x000ea20000300800 */
[----:B------:R-:W-:-:S03]  /*6ba10*/  IMAD.MOV.U32 R3, RZ, RZ, R17 ;  /* 0x000000ffff037224 */ /* 0x000fc600078e0011 */
[----:B------:R-:W4:Y:S04]  /*6ba20*/  LDL.LU R16, [R1+0xaa0] ;  /* 0x000aa00001107983 */ /* 0x000f280000300800 */
[----:B------:R-:W4:Y:S04]  /*6ba30*/  LDL.LU R17, [R1+0xaa4] ;  /* 0x000aa40001117983 */ /* 0x000f280000300800 */
[----:B------:R-:W4:Y:S04]  /*6ba40*/  LDL.LU R18, [R1+0xaa8] ;  /* 0x000aa80001127983 */ /* 0x000f280000300800 */
[----:B------:R-:W4:Y:S01]  /*6ba50*/  LDL.LU R19, [R1+0xaac] ;  /* 0x000aac0001137983 */ /* 0x000f220000300800 */
[----:B---3--:R-:W-:-:S15]  /*6ba60*/  HMMA.16816.F32 R4, R20, R12, R4 ;  /* 0x0000000c1404723c */ /* 0x008fde0000001804 */
[----:B------:R-:W-:-:S04]  /*6ba70*/  NOP ;  /* 0x0000000000007918 */ /* 0x000fc80000000000 */
[----:B------:R-:W-:Y:S04]  /*6ba80*/  STL.64 [R1+0x6d0], R4 ;  /* 0x0006d00401007387 */ /* 0x000fe80000100a00 */
[----:B------:R0:W-:Y:S04]  /*6ba90*/  STL.64 [R1+0x6d8], R6 ;  /* 0x0006d80601007387 */ /* 0x0001e80000100a00 */
[----:B0-----:R-:W3:Y:S04]  /*6baa0*/  LDL.LU R6, [R1+0x5a00] ;  /* 0x005a000001067983 */ /* 0x001ee80000300800 */
[----:B------:R-:W2:Y:S04]  /*6bab0*/  LDL.LU.64 R4, [R1+0x59f8] ;  /* 0x0059f80001047983 */ /* 0x000ea80000300a00 */
[----:B------:R0:W-:Y:S01]  /*6bac0*/  STL.64 [R1+0x5980], R12 ;  /* 0x0059800c01007387 */ /* 0x0001e20000100a00 */
[----:B------:R-:W-:-:S02]  /*6bad0*/  IMAD.MOV.U32 R0, RZ, RZ, R25 ;  /* 0x000000ffff007224 */ /* 0x000fc400078e0019 */
[----:B------:R-:W-:Y:S02]  /*6bae0*/  IMAD.MOV.U32 R2, RZ, RZ, R24 ;  /* 0x000000ffff027224 */ /* 0x000fe400078e0018 */
[----:B------:R-:W-:Y:S02]  /*6baf0*/  IMAD.MOV.U32 R25, RZ, RZ, R14 ;  /* 0x000000ffff197224 */ /* 0x000fe400078e000e */
[----:B------:R-:W-:Y:S02]  /*6bb00*/  IMAD.MOV.U32 R24, RZ, RZ, R15 ;  /* 0x000000ffff187224 */ /* 0x000fe400078e000f */
[----:B0-----:R-:W-:Y:S02]  /*6bb10*/  IMAD.MOV.U32 R13, RZ, RZ, R3 ;  /* 0x000000ffff0d7224 */ /* 0x001fe400078e0003 */
[----:B---3--:R-:W-:-:S05]  /*6bb20*/  IMAD.MOV.U32 R12, RZ, RZ, R6 ;  /* 0x000000ffff0c7224 */ /* 0x008fca00078e0006 */
        /* <DEDUP_REMOVED lines=11> */
[C---:B------:R-:W-:Y:S03]  /*6bbe0*/  HMMA.16816.F32 R8, R20.reuse, R4, R8 ;  /* 0x000000041408723c */ /* 0x040fe60000001808 */
        /* <DEDUP_REMOVED lines=12> */
[----:B------:R0:W-:Y:S04]  /*6bcb0*/  STL.64 [R1+0x6f0], R8 ;  /* 0x0006f00801007387 */ /* 0x0001e80000100a00 */
[----:B------:R-:W-:Y:S04]  /*6bcc0*/  STL.64 [R1+0x6f8], R10 ;  /* 0x0006f80a01007387 */ /* 0x000fe80000100a00 */
[----:B0-----:R-:W4:Y:S02]  /*6bcd0*/  LDL.LU.64 R8, [R1+0x59f0] ;  /* 0x0059f00001087983 */ /* 0x001f240000300a00 */
[----:B----4-:R-:W-:Y:S02]  /*6bce0*/  HMMA.16816.F32 R20, R20, R8, R16 ;  /* 0x000000081414723c */ /* 0x010fe40000001810 */
[----:B------:R-:W2:Y:S04]  /*6bcf0*/  LDL.LU.64 R18, [R1+0x59e8] ;  /* 0x0059e80001127983 */ /* 0x000ea80000300a00 */
[----:B------:R-:W2:Y:S04]  /*6bd00*/  LDL.LU.64 R16, [R1+0x59e0] ;  /* 0x0059e00001107983 */ /* 0x000ea80000300a00 */
[----:B------:R0:W-:Y:S04]  /*6bd10*/  STL.64 [R1+0x5988], R8 ;  /* 0x0059880801007387 */ /* 0x0001e80000100a00 */
[----:B0-----:R-:W3:Y:S05]  /*6bd20*/  LDL.LU R8, [R1+0xa50] ;  /* 0x000a500001087983 */ /* 0x001eea0000300800 */
[----:B------:R-:W-:Y:S04]  /*6bd30*/  STL.64 [R1+0x6e0], R20 ;  /* 0x0006e01401007387 */ /* 0x000fe80000100a00 */
[----:B------:R-:W-:Y:S04]  /*6bd40*/  STL.64 [R1+0x6e8], R22 ;  /* 0x0006e81601007387 */ /* 0x000fe80000100a00 */
        /* <DEDUP_REMOVED lines=17> */
[----:B------:R-:W4:Y:S04]  /*6be60*/  LDL.LU.64 R26, [R1+0x59b0] ;  /* 0x0059b000011a7983 */ /* 0x000f280000300a00 */
[----:B------:R-:W2:Y:S02]  /*6be70*/  LDL.LU.64 R24, [R1+0x59a8] ;  /* 0x0059a80001187983 */ /* 0x000ea40000300a00 */
[----:B--2---:R-:W-:-:S15]  /*6be80*/  HMMA.16816.F32 R12, R16, R24, R12 ;  /* 0x00000018100c723c */ /* 0x004fde000000180c */
[----:B------:R-:W-:-:S04]  /*6be90*/  NOP ;  /* 0x0000000000007918 */ /* 0x000fc80000000000 */
[----:B------:R-:W-:Y:S04]  /*6bea0*/  STL.64 [R1+0x730], R12 ;  /* 0x0007300c01007387 */ /* 0x000fe80000100a00 */
[----:B------:R0:W-:Y:S04]  /*6beb0*/  STL.64 [R1+0x738], R14 ;  /* 0x0007380e01007387 */ /* 0x0001e80000100a00 */
[----:B0-----:R-:W2:Y:S04]  /*6bec0*/  LDL.LU.64 R14, [R1+0x59a0] ;  /* 0x0059a000010e7983 */ /* 0x001ea80000300a00 */
[----:B------:R-:W2:Y:S01]  /*6bed0*/  LDL.LU.64 R12, [R1+0x5998] ;  /* 0x00599800010c7983 */ /* 0x000ea20000300a00 */
[----:B------:R-:W-:-:S02]  /*6bee0*/  IMAD.MOV.U32 R20, RZ, RZ, R2 ;  /* 0x000000ffff147224 */ /* 0x000fc400078e0002 */
[----:B------:R-:W-:Y:S01]  /*6bef0*/  IMAD.MOV.U32 R21, RZ, RZ, R0 ;  /* 0x000000ffff157224 */ /* 0x000fe200078e0000 */
[----:B----4-:R-:W-:Y:S04]  /*6bf00*/  STL.64 [R1+0x5940], R26 ;  /* 0x0059401a01007387 */ /* 0x010fe80000100a00 */
[----:B------:R0:W-:Y:S04]  /*6bf10*/  STL.64 [R1+0x5938], R24 ;  /* 0x0059381801007387 */ /* 0x0001e80000100a00 */
[----:B0-----:R-:W4:Y:S04]  /*6bf20*/  LDL.LU R24, [R1+0xa30] ;  /* 0x000a300001187983 */ /* 0x001f280000300800 */
[----:B------:R-:W4:Y:S04]  /*6bf30*/  LDL.LU R25, [R1+0xa34] ;  /* 0x000a340001197983 */ /* 0x000f280000300800 */
[----:B------:R-:W4:Y:S04]  /*6bf40*/  LDL.LU R26, [R1+0xa38] ;  /* 0x000a3800011a7983 */ /* 0x000f280000300800 */
[----:B------:R-:W4:Y:S01]  /*6bf50*/  LDL.LU R27, [R1+0xa3c] ;  /* 0x000a3c00011b7983 */ /* 0x000f220000300800 */
[----:B--2---:R-:W-:-:S15]  /*6bf60*/  HMMA.16816.F32 R12, R16, R20, R12 ;  /* 0x00000014100c723c */ /* 0x004fde000000180c */
[----:B------:R-:W-:-:S04]  /*6bf70*/  NOP ;  /* 0x0000000000007918 */ /* 0x000fc80000000000 */
        /* <DEDUP_REMOVED lines=9> */
[----:B------:R-:W3:-:S15]  /*6c010*/  LDL.LU.64 R8, [R1+0x5988] ;  /* 0x0059880001087983 */ /* 0x000ede0000300a00 */
[----:B------:R-:W-:Y:S01]  /*6c020*/  NOP ;  /* 0x0000000000007918 */ /* 0x000fe20000000000 */
[----:B------:R0:W-:Y:S04]  /*6c030*/  STL.64 [R1+0x750], R12 ;  /* 0x0007500c01007387 */ /* 0x0001e80000100a00 */
[----:B------:R1:W-:Y:S04]  /*6c040*/  STL.64 [R1+0x758], R14 ;  /* 0x0007580e01007387 */ /* 0x0003e80000100a00 */
[----:B0-----:R-:W2:Y:S01]  /*6c050*/  LDL.LU.64 R12, [R1+0x5980] ;  /* 0x00598000010c7983 */ /* 0x001ea20000300a00 */
[C---:B----4-:R-:W-:Y:S08]  /*6c060*/  HMMA.16816.F32 R24, R16.reuse, R4, R24 ;  /* 0x000000041018723c */ /* 0x050ff00000001818 */
[----:B--2---:R-:W-:Y:S01]  /*6c070*/  HMMA.16816.F32 R20, R16, R12, R20 ;  /* 0x0000000c1014723c */ /* 0x004fe20000001814 */
[----:B------:R-:W-:-:S02]  /*6c080*/  IMAD.MOV.U32 R2, RZ, RZ, R12 ;  /* 0x000000ffff027224 */ /* 0x000fc400078e000c */
[----:B------:R-:W-:-:S15]  /*6c090*/  IMAD.MOV.U32 R0, RZ, RZ, R13 ;  /* 0x000000ffff007224 */ /* 0x000fde00078e000d */
[----:B------:R-:W-:Y:S01]  /*6c0a0*/  NOP ;  /* 0x0000000000007918 */ /* 0x000fe20000000000 */
[----:B------:R0:W-:Y:S04]  /*6c0b0*/  STL.64 [R1+0x760], R20 ;  /* 0x0007601401007387 */ /* 0x0001e80000100a00 */
[----:B------:R2:W-:Y:S04]  /*6c0c0*/  STL.64 [R1+0x768], R22 ;  /* 0x0007681601007387 */ /* 0x0005e80000100a00 */
[----:B-1----:R-:W4:Y:S04]  /*6c0d0*/  LDL.LU.64 R14, [R1+0x5978] ;  /* 0x00597800010e7983 */ /* 0x002f280000300a00 */
[----:B------:R-:W4:Y:S04]  /*6c0e0*/  LDL.LU.64 R12, [R1+0x5970] ;  /* 0x00597000010c7983 */ /* 0x000f280000300a00 */
[----:B0-----:R-:W3:Y:S04]  /*6c0f0*/  LDL.LU R20, [R1+0x940] ;  /* 0x0009400001147983 */ /* 0x001ee80000300800 */
[----:B------:R0:W-:Y:S04]  /*6c100*/  STL.64 [R1+0x790], R24 ;  /* 0x0007901801007387 */ /* 0x0001e80000100a00 */
[----:B------:R-:W-:Y:S04]  /*6c110*/  STL.64 [R1+0x798], R26 ;  /* 0x0007981a01007387 */ /* 0x000fe80000100a00 */
[----:B------:R-:W3:Y:S04]  /*6c120*/  LDL.LU R21, [R1+0x944] ;  /* 0x0009440001157983 */ /* 0x000ee80000300800 */
[----:B--2---:R-:W2:Y:S04]  /*6c130*/  LDL.LU R22, [R1+0x948] ;  /* 0x0009480001167983 */ /* 0x004ea80000300800 */
[----:B------:R-:W2:Y:S01]  /*6c140*/  LDL.LU R23, [R1+0x94c] ;  /* 0x00094c0001177983 */ /* 0x000ea20000300800 */
[----:B0-----:R-:W-:-:S02]  /*6c150*/  IMAD.MOV.U32 R24, RZ, RZ, R6 ;  /* 0x000000ffff187224 */ /* 0x001fc400078e0006 */
[----:B------:R-:W-:Y:S01]  /*6c160*/  IMAD.MOV.U32 R25, RZ, RZ, R3 ;  /* 0x000000ffff197224 */ /* 0x000fe200078e0003 */
[----:B--2---:R-:W-:Y:S04]  /*6c170*/  STL.64 [R1+0x5950], R22 ;  /* 0x0059501601007387 */ /* 0x004fe80000100a00 */
[----:B---3--:R-:W-:Y:S04]  /*6c180*/  STL.64 [R1+0x5948], R20 ;  /* 0x0059481401007387 */ /* 0x008fe80000100a00 */
[----:B------:R0:W-:Y:S04]  /*6c190*/  STL.64 [R1+0x5958], R24 ;  /* 0x0059581801007387 */ /* 0x0001e80000100a00 */
[----:B0-----:R-:W4:Y:S04]  /*6c1a0*/  LDL.64 R24, [R1+0x100] ;  /* 0x0001000001187983 */ /* 0x001f280000100a00 */
        /* <DEDUP_REMOVED lines=10> */
[----:B------:R0:W-:Y:S04]  /*6c250*/  STL.64 [R1+0x5900], R4 ;  /* 0x0059000401007387 */ /* 0x0001e80000100a00 */
[----:B0-----:R-:W2:Y:S04]  /*6c260*/  LDL.LU R4, [R1+0x970] ;  /* 0x0009700001047983 */ /* 0x001ea80000300800 */
[----:B------:R-:W2:Y:S04]  /*6c270*/  LDL.LU R5, [R1+0x974] ;  /* 0x0009740001057983 */ /* 0x000ea80000300800 */
[----:B------:R-:W2:Y:S04]  /*6c280*/  LDL.LU R6, [R1+0x978] ;  /* 0x0009780001067983 */ /* 0x000ea80000300800 */
[----:B------:R-:W2:Y:S02]  /*6c290*/  LDL.LU R7, [R1+0x97c] ;  /* 0x00097c0001077983 */ /* 0x000ea40000300800 */
[----:B--2---:R-:W-:Y:S01]  /*6c2a0*/  HMMA.16816.F32 R16, R16, R8, R4 ;  /* 0x000000081010723c */ /* 0x004fe20000001804 */
[----:B------:R-:W-:-:S02]  /*6c2b0*/  IMAD.MOV.U32 R4, RZ, RZ, R2 ;  /* 0x000000ffff047224 */ /* 0x000fc400078e0002 */
[----:B------:R-:W-:-:S15]  /*6c2c0*/  IMAD.MOV.U32 R5, RZ, RZ, R0 ;  /* 0x000000ffff057224 */ /* 0x000fde00078e0000 */
[----:B------:R-:W-:Y:S01]  /*6c2d0*/  NOP ;  /* 0x0000000000007918 */ /* 0x000fe20000000000 */
[----:B------:R-:W-:Y:S04]  /*6c2e0*/  STL.64 [R1+0x780], R16 ;  /* 0x0007801001007387 */ /* 0x000fe80000100a00 */
[----:B------:R-:W-:Y:S04]  /*6c2f0*/  STL.64 [R1+0x788], R18 ;  /* 0x0007881201007387 */ /* 0x000fe80000100a00 */
[----:B------:R0:W-:Y:S04]  /*6c300*/  STL.64 [R1+0x5918], R4 ;  /* 0x0059180401007387 */ /* 0x0001e80000100a00 */
        /* <DEDUP_REMOVED lines=14> */
[----:B------:R-:W4:Y:S04]  /*6c3f0*/  LDL.LU R10, [R1+0x908] ;  /* 0x00090800010a7983 */ /* 0x000f280000300800 */
[----:B------:R-:W4:Y:S01]  /*6c400*/  LDL.LU R11, [R1+0x90c] ;  /* 0x00090c00010b7983 */ /* 0x000f220000300800 */
[----:B------:R-:W-:-:S02]  /*6c410*/  IMAD.MOV.U32 R2, RZ, RZ, R24 ;  /* 0x000000ffff027224 */ /* 0x000fc400078e0018 */
[----:B------:R-:W-:Y:S01]  /*6c420*/  IMAD.MOV.U32 R0, RZ, RZ, R25 ;  /* 0x000000ffff007224 */ /* 0x000fe200078e0019 */
[----:B----4-:R-:W-:Y:S04]  /*6c430*/  STL.64 [R1+0x5910], R10 ;  /* 0x0059100a01007387 */ /* 0x010fe80000100a00 */
[----:B---3--:R0:W-:Y:S04]  /*6c440*/  STL.64 [R1+0x5908], R8 ;  /* 0x0059080801007387 */ /* 0x0081e80000100a00 */
[----:B0-----:R-:W3:Y:S04]  /*6c450*/  LDL.LU R8, [R1+0x910] ;  /* 0x0009100001087983 */ /* 0x001ee80000300800 */
[----:B------:R-:W3:Y:S04]  /*6c460*/  LDL.LU R9, [R1+0x914] ;  /* 0x0009140001097983 */ /* 0x000ee80000300800 */
[----:B------:R-:W3:Y:S04]  /*6c470*/  LDL.LU R10, [R1+0x918] ;  /* 0x00091800010a7983 */ /* 0x000ee80000300800 */
[----:B------:R-:W3:Y:S04]  /*6c480*/  LDL.LU R11, [R1+0x91c] ;  /* 0x00091c00010b7983 */ /* 0x000ee80000300800 */
[----:B------:R-:W4:Y:S04]  /*6c490*/  LDL.64 R16, [R1+0xc0] ;  /* 0x0000c00001107983 */ /* 0x000f280000100a00 */
        /* <DEDUP_REMOVED lines=19> */
[----:B0-----:R-:W3:Y:S04]  /*6c5d0*/  LDL.LU R24, [R1+0x5f0] ;  /* 0x0005f00001187983 */ /* 0x001ee80000300800 */
[----:B------:R-:W3:Y:S04]  /*6c5e0*/  LDL.LU R25, [R1+0x5f4] ;  /* 0x0005f40001197983 */ /* 0x000ee80000300800 */
[----:B------:R-:W3:Y:S04]  /*6c5f0*/  LDL.LU R26, [R1+0x5f8] ;  /* 0x0005f800011a7983 */ /* 0x000ee80000300800 */
[----:B------:R-:W3:Y:S01]  /*6c600*/  LDL.LU R27, [R1+0x5fc] ;  /* 0x0005fc00011b7983 */ /* 0x000ee20000300800 */
[----:B--2---:R-:W-:Y:S03]  /*6c610*/  HMMA.16816.F32 R4, R12, R20, R4 ;  /* 0x000000140c04723c */ /* 0x004fe60000001804 */
[----:B---3--:R-:W-:Y:S04]  /*6c620*/  STL.64 [R1+0x58d8], R26 ;  /* 0x0058d81a01007387 */ /* 0x008fe80000100a00 */
[----:B------:R-:W-:-:S12]  /*6c630*/  STL.64 [R1+0x58d0], R24 ;  /* 0x0058d01801007387 */ /* 0x000fd80000100a00 */
[----:B------:R-:W-:Y:S04]  /*6c640*/  STL.64 [R1+0x7d0], R4 ;  /* 0x0007d00401007387 */ /* 0x000fe80000100a00 */
[----:B------:R0:W-:Y:S04]  /*6c650*/  STL.64 [R1+0x7d8], R6 ;  /* 0x0007d80601007387 */ /* 0x0001e80000100a00 */
[----:B0-----:R-:W4:Y:S04]  /*6c660*/  LDL.LU.64 R6, [R1+0x5928] ;  /* 0x0059280001067983 */ /* 0x001f280000300a00 */
[----:B------:R-:W4:Y:S04]  /*6c670*/  LDL.LU.64 R4, [R1+0x5920] ;  /* 0x0059200001047983 */ /* 0x000f280000300a00 */
[----:B------:R0:W-:Y:S04]  /*6c680*/  STL.64 [R1+0x58e0], R20 ;  /* 0x0058e01401007387 */ /* 0x0001e80000100a00 */
[----:B0-----:R-:W2:Y:S04]  /*6c690*/  LDL.LU R20, [R1+0x870] ;  /* 0x0008700001147983 */ /* 0x001ea80000300800 */
[----:B------:R-:W2:Y:S04]  /*6c6a0*/  LDL.LU R21, [R1+0x874] ;  /* 0x0008740001157983 */ /* 0x000ea80000300800 */
[----:B------:R-:W2:Y:S04]  /*6c6b0*/  LDL.LU R22, [R1+0x878] ;  /* 0x0008780001167983 */ /* 0x000ea80000300800 */
[----:B------:R-:W2:Y:S01]  /*6c6c0*/  LDL.LU R23, [R1+0x87c] ;  /* 0x00087c0001177983 */ /* 0x000ea20000300800 */
[----:B----4-:R-:W-:-:S15]  /*6c6d0*/  HMMA.16816.F32 R4, R12, R16, R4 ;  /* 0x000000100c04723c */ /* 0x010fde0000001804 */
[----:B------:R-:W-:-:S04]  /*6c6e0*/  NOP ;  /* 0x0000000000007918 */ /* 0x000fc80000000000 */
        /* <DEDUP_REMOVED lines=8> */
[----:B---3--:R-:W-:Y:S03]  /*6c770*/  HMMA.16816.F32 R4, R12, R4, R8 ;  /* 0x000000040c04723c */ /* 0x008fe60000001808 */
[----:B------:R-:W3:Y:S04]  /*6c780*/  LDL.LU.64 R10, [R1+0x5910] ;  /* 0x00591000010a7983 */ /* 0x000ee80000300a00 */
[----:B------:R-:W3:-:S12]  /*6c790*/  LDL.LU.64 R8, [R1+0x5908] ;  /* 0x0059080001087983 */ /* 0x000ed80000300a00 */
[----:B------:R0:W-:Y:S04]  /*6c7a0*/  STL.64 [R1+0x810], R4 ;  /* 0x0008100401007387 */ /* 0x0001e80000100a00 */
[----:B------:R3:W-:Y:S04]  /*6c7b0*/  STL.64 [R1+0x818], R6 ;  /* 0x0008180601007387 */ /* 0x0007e80000100a00 */
[----:B0-----:R-:W3:Y:S02]  /*6c7c0*/  LDL.LU.64 R4, [R1+0x5900] ;  /* 0x0059000001047983 */ /* 0x001ee40000300a00 */
[----:B---3--:R-:W-:Y:S02]  /*6c7d0*/  HMMA.16816.F32 R4, R12, R4, R8 ;  /* 0x000000040c04723c */ /* 0x008fe40000001808 */
[----:B------:R-:W4:-:S15]  /*6c7e0*/  LDL.LU.64 R8, [R1+0x58f8] ;  /* 0x0058f80001087983 */ /* 0x000f1e0000300a00 */
[----:B------:R-:W-:Y:S02]  /*6c7f0*/  NOP ;  /* 0x0000000000007918 */ /* 0x000fe40000000000 */
[----:B------:R-:W-:Y:S04]  /*6c800*/  STL.64 [R1+0x840], R4 ;  /* 0x0008400401007387 */ /* 0x000fe80000100a00 */
[----:B------:R0:W-:Y:S04]  /*6c810*/  STL.64 [R1+0x848], R6 ;  /* 0x0008480601007387 */ /* 0x0001e80000100a00 */
[----:B0-----:R-:W2:Y:S04]  /*6c820*/  LDL.LU.64 R6, [R1+0x58f0] ;  /* 0x0058f00001067983 */ /* 0x001ea80000300a00 */
[----:B------:R-:W2:Y:S01]  /*6c830*/  LDL.LU.64 R4, [R1+0x58e8] ;  /* 0x0058e80001047983 */ /* 0x000ea20000300a00 */
[----:B----4-:R-:W-:Y:S03]  /*6c840*/  HMMA.16816.F32 R12, R12, R8, R16 ;  /* 0x000000080c0c723c */ /* 0x010fe60000001810 */
[----:B------:R-:W3:-:S15]  /*6c850*/  LDL.LU R16, [R1+0x570] ;  /* 0x0005700001107983 */ /* 0x000ede0000300800 */
[----:B------:R-:W-:Y:S01]  /*6c860*/  NOP ;  /* 0x0000000000007918 */ /* 0x000fe20000000000 */
[----:B------:R-:W-:Y:S04]  /*6c870*/  STL.64 [R1+0x820], R12 ;  /* 0x0008200c01007387 */ /* 0x000fe80000100a00 */
[----:B------:R-:W-:Y:S04]  /*6c880*/  STL.64 [R1+0x828], R14 ;  /* 0x0008280e01007387 */ /* 0x000fe80000100a00 */
[----:B------:R-:W3:Y:S04]  /*6c890*/  LDL.LU R17, [R1+0x574] ;  /* 0x0005740001117983 */ /* 0x000ee80000300800 */
[----:B------:R-:W3:Y:S04]  /*6c8a0*/  LDL.LU R18, [R1+0x578] ;  /* 0x0005780001127983 */ /* 0x000ee80000300800 */
[----:B------:R-:W3:Y:S04]  /*6c8b0*/  LDL.LU R19, [R1+0x57c] ;  /* 0x00057c0001137983 */ /* 0x000ee80000300800 */
[----:B------:R0:W-:Y:S04]  /*6c8c0*/  STL.64 [R1+0x5890], R8 ;  /* 0x0058900801007387 */ /* 0x0001e80000100a00 */
[----:B0-----:R-:W4:Y:S04]  /*6c8d0*/  LDL.LU R8, [R1+0x580] ;  /* 0x0005800001087983 */ /* 0x001f280000300800 */
[----:B------:R-:W4:Y:S04]  /*6c8e0*/  LDL.LU R9, [R1+0x584] ;  /* 0x0005840001097983 */ /* 0x000f280000300800 */
[----:B------:R-:W4:Y:S04]  /*6c8f0*/  LDL.LU R10, [R1+0x588] ;  /* 0x00058800010a7983 */ /* 0x000f280000300800 */
[----:B------:R-:W4:Y:S04]  /*6c900*/  LDL.LU R11, [R1+0x58c] ;  /* 0x00058c00010b7983 */ /* 0x000f280000300800 */
[----:B------:R-:W3:Y:S01]  /*6c910*/  LDL.64 R12, [R1+0xb0] ;  /* 0x0000b000010c7983 */ /* 0x000ee20000100a00 */
[----:B------:R-:W-:-:S02]  /*6c920*/  IMAD.MOV.U32 R24, RZ, RZ, R2 ;  /* 0x000000ffff187224 */ /* 0x000fc400078e0002 */
[----:B------:R-:W-:-:S07]  /*6c930*/  IMAD.MOV.U32 R25, RZ, RZ, R0 ;  /* 0x000000ffff197224 */ /* 0x000fce00078e0000 */
[C---:B--2---:R-:W-:Y:S01]  /*6c940*/  HMMA.16816.F32 R24, R4.reuse, R24, R20 ;  /* 0x000000180418723c */ /* 0x044fe20000001814 */
[----:B---3--:R0:W-:Y:S04]  /*6c950*/  STL.64 [R1+0x58b0], R12 ;  /* 0x0058b00c01007387 */ /* 0x0081e80000100a00 */
[----:B0-----:R-:W2:Y:S04]  /*6c960*/  LDL.64 R12, [R1+0xf0] ;  /* 0x0000f000010c7983 */ /* 0x001ea80000100a00 */
[----:B------:R-:W3:Y:S10]  /*6c970*/  LDL.LU.64 R20, [R1+0x58e0] ;  /* 0x0058e00001147983 */ /* 0x000ef40000300a00 */
        /* <DEDUP_REMOVED lines=9> */
[----:B------:R-:W4:Y:S01]  /*6ca10*/  LDL.LU.64 R24, [R1+0x58c0] ;  /* 0x0058c00001187983 */ /* 0x000f220000300a00 */
[----:B------:R-:W-:-:S02]  /*6ca20*/  IMAD.MOV.U32 R2, RZ, RZ, R12 ;  /* 0x000000ffff027224 */ /* 0x000fc400078e000c */
[----:B------:R-:W-:Y:S01]  /*6ca30*/  IMAD.MOV.U32 R0, RZ, RZ, R13 ;  /* 0x000000ffff007224 */ /* 0x000fe200078e000d */
[----:B----4-:R-:W-:Y:S01]  /*6ca40*/  HMMA.16816.F32 R8, R4, R24, R8 ;  /* 0x000000180408723c */ /* 0x010fe20000001808 */
[----:B--2---:R-:W-:Y:S04]  /*6ca50*/  STL.64 [R1+0x5848], R26 ;  /* 0x0058481a01007387 */ /* 0x004fe80000100a00 */
[----:B------:R-:W-:-:S14]  /*6ca60*/  STL.64 [R1+0x5840], R24 ;  /* 0x0058401801007387 */ /* 0x000fdc0000100a00 */
[----:B------:R0:W-:Y:S04]  /*6ca70*/  STL.64 [R1+0x880], R8 ;  /* 0x0008800801007387 */ /* 0x0001e80000100a00 */
[----:B------:R-:W-:Y:S04]  /*6ca80*/  STL.64 [R1+0x888], R10 ;  /* 0x0008880a01007387 */ /* 0x000fe80000100a00 */
[----:B------:R-:W2:Y:S04]  /*6ca90*/  LDL.LU R12, [R1+0x550] ;  /* 0x00055000010c7983 */ /* 0x000ea80000300800 */
[----:B------:R-:W2:Y:S04]  /*6caa0*/  LDL.LU R13, [R1+0x554] ;  /* 0x00055400010d7983 */ /* 0x000ea80000300800 */
[----:B------:R-:W2:Y:S04]  /*6cab0*/  LDL.LU R14, [R1+0x558] ;  /* 0x00055800010e7983 */ /* 0x000ea80000300800 */
[----:B------:R-:W2:Y:S04]  /*6cac0*/  LDL.LU R15, [R1+0x55c] ;  /* 0x00055c00010f7983 */ /* 0x000ea80000300800 */
[----:B0-----:R-:W4:Y:S01]  /*6cad0*/  LDL.64 R8, [R1+0xa0] ;  /* 0x0000a00001087983 */ /* 0x001f220000100a00 */
[----:B------:R-:W-:-:S02]  /*6cae0*/  IMAD.MOV.U32 R24, RZ, RZ, R2 ;  /* 0x000000ffff187224 */ /* 0x000fc400078e0002 */
[----:B------:R-:W-:Y:S01]  /*6caf0*/  IMAD.MOV.U32 R25, RZ, RZ, R0 ;  /* 0x000000ffff197224 */ /* 0x000fe200078e0000 */
[----:B----4-:R-:W-:Y:S04]  /*6cb00*/  STL.64 [R1+0x58a8], R8 ;  /* 0x0058a80801007387 */ /* 0x010fe80000100a00 */
[----:B------:R0:W-:Y:S04]  /*6cb10*/  STL.64 [R1+0x5860], R24 ;  /* 0x0058601801007387 */ /* 0x0001e80000100a00 */
[----:B0-----:R-:W4:Y:S01]  /*6cb20*/  LDL.64 R24, [R1+0x100] ;  /* 0x0001000001187983 */ /* 0x001f220000100a00 */
[C---:B---3--:R-:W-:Y:S03]  /*6cb30*/  HMMA.16816.F32 R16, R4.reuse, R20, R16 ;  /* 0x000000140410723c */ /* 0x048fe60000001810 */
[----:B----4-:R0:W-:Y:S04]  /*6cb40*/  STL.64 [R1+0x5888], R24 ;  /* 0x0058881801007387 */ /* 0x0101e80000100a00 */
[----:B0-----:R-:W3:Y:S04]  /*6cb50*/  LDL.LU R24, [R1+0x520] ;  /* 0x0005200001187983 */ /* 0x001ee80000300800 */
[----:B------:R-:W3:Y:S04]  /*6cb60*/  LDL.LU R25, [R1+0x524] ;  /* 0x0005240001197983 */ /* 0x000ee80000300800 */
[----:B------:R-:W4:Y:S04]  /*6cb70*/  LDL.LU R26, [R1+0x528] ;  /* 0x00052800011a7983 */ /* 0x000f280000300800 */
[----:B------:R-:W4:Y:S04]  /*6cb80*/  LDL.LU R27, [R1+0x52c] ;  /* 0x00052c00011b7983 */ /* 0x000f280000300800 */
[----:B------:R-:W2:Y:S04]  /*6cb90*/  LDL.LU R8, [R1+0x540] ;  /* 0x0005400001087983 */ /* 0x000ea80000300800 */
[----:B------:R-:W2:Y:S04]  /*6cba0*/  LDL.LU R9, [R1+0x544] ;  /* 0x0005440001097983 */ /* 0x000ea80000300800 */
[----:B------:R-:W2:Y:S04]  /*6cbb0*/  LDL.LU R10, [R1+0x548] ;  /* 0x00054800010a7983 */ /* 0x000ea80000300800 */
[----:B------:R-:W2:Y:S04]  /*6cbc0*/  LDL.LU R11, [R1+0x54c] ;  /* 0x00054c00010b7983 */ /* 0x000ea80000300800 */
[----:B----4-:R-:W-:Y:S04]  /*6cbd0*/  STL.64 [R1+0x58a0], R26 ;  /* 0x0058a01a01007387 */ /* 0x010fe80000100a00 */
[----:B---3--:R0:W-:Y:S04]  /*6cbe0*/  STL.64 [R1+0x5898], R24 ;  /* 0x0058981801007387 */ /* 0x0081e80000100a00 */
[----:B0-----:R-:W3:Y:S04]  /*6cbf0*/  LDL.LU R24, [R1+0x530] ;  /* 0x0005300001187983 */ /* 0x001ee80000300800 */
[----:B------:R-:W3:Y:S04]  /*6cc00*/  LDL.LU R25, [R1+0x534] ;  /* 0x0005340001197983 */ /* 0x000ee80000300800 */
[----:B------:R-:W3:Y:S04]  /*6cc10*/  LDL.LU R26, [R1+0x538] ;  /* 0x00053800011a7983 */ /* 0x000ee80000300800 */
[----:B------:R-:W3:Y:S04]  /*6cc20*/  LDL.LU R27, [R1+0x53c] ;  /* 0x00053c00011b7983 */ /* 0x000ee80000300800 */
[----:B------:R0:W-:Y:S04]  /*6cc30*/  STL.64 [R1+0x870], R16 ;  /* 0x0008701001007387 */ /* 0x0001e80000100a00 */
[----:B------:R-:W-:Y:S04]  /*6cc40*/  STL.64 [R1+0x878], R18 ;  /* 0x0008781201007387 */ /* 0x000fe80000100a00 */
[----:B0-----:R-:W2:Y:S04]  /*6cc50*/  LDL.LU.64 R16, [R1+0x58b8] ;  /* 0x0058b80001107983 */ /* 0x001ea80000300a00 */
        /* <DEDUP_REMOVED lines=45> */
[----:B------:R1:W-:Y:S04]  /*6cf30*/  STL.64 [R1+0x8c8], R6 ;  /* 0x0008c80601007387 */ /* 0x0003e80000100a00 */
[----:B0-----:R-:W3:Y:S04]  /*6cf40*/  LDL.LU R4, [R1+0x4d0] ;  /* 0x0004d00001047983 */ /* 0x001ee80000300800 */
[----:B------:R-:W3:Y:S04]  /*6cf50*/  LDL.LU R5, [R1+0x4d4] ;  /* 0x0004d40001057983 */ /* 0x000ee80000300800 */
[----:B-1----:R-:W3:Y:S04]  /*6cf60*/  LDL.LU R6, [R1+0x4d8] ;  /* 0x0004d80001067983 */ /* 0x002ee80000300800 */
[----:B------:R-:W3:Y:S01]  /*6cf70*/  LDL.LU R7, [R1+0x4dc] ;  /* 0x0004dc0001077983 */ /* 0x000ee20000300800 */
        /* <DEDUP_REMOVED lines=20> */
[----:B0-----:R-:W2:Y:S04]  /*6d0c0*/  LDL.LU.64 R20, [R1+0x5838] ;  /* 0x0058380001147983 */ /* 0x001ea80000300a00 */
[----:B----4-:R0:W-:Y:S04]  /*6d0d0*/  STL.64 [R1+0x57e8], R26 ;  /* 0x0057e81a01007387 */ /* 0x0101e80000100a00 */
[----:B------:R-:W-:Y:S01]  /*6d0e0*/  STL.64 [R1+0x57e0], R24 ;  /* 0x0057e01801007387 */ /* 0x000fe20000100a00 */
[----:B0-----:R-:W-:Y:S01]  /*6d0f0*/  LOP3.LUT R27, R29, 0x40, RZ, 0x3c, !PT ;  /* 0x000000401d1b7812 */ /* 0x001fe200078e3cff */
        /* <DEDUP_REMOVED lines=17> */
[----:B------:R-:W2:Y:S01]  /*6d210*/  LDL.LU R23, [R1+0xa0c] ;  /* 0x000a0c0001177983 */ /* 0x000ea20000300800 */
[----:B---3--:R-:W-:-:S15]  /*6d220*/  HMMA.16816.F32 R4, R8, R16, R4 ;  /* 0x000000100804723c */ /* 0x008fde0000001804 */
        /* <DEDUP_REMOVED lines=8> */
[----:B0-----:R-:W3:Y:S04]  /*6d2b0*/  LDL.LU R16, [R1+0xad0] ;  /* 0x000ad00001107983 */ /* 0x001ee80000300800 */
[----:B------:R-:W3:Y:S04]  /*6d2c0*/  LDL.LU R17, [R1+0xad4] ;  /* 0x000ad40001117983 */ /* 0x000ee80000300800 */
[----:B------:R-:W3:Y:S04]  /*6d2d0*/  LDL.LU R18, [R1+0xad8] ;  /* 0x000ad80001127983 */ /* 0x000ee80000300800 */
[----:B------:R-:W3:Y:S01]  /*6d2e0*/  LDL.LU R19, [R1+0xadc] ;  /* 0x000adc0001137983 */ /* 0x000ee20000300800 */
[----:B--2---:R-:W-:-:S15]  /*6d2f0*/  HMMA.16816.F32 R20, R8, R12, R20 ;  /* 0x0000000c0814723c */ /* 0x004fde0000001814 */
[----:B------:R-:W-:-:S04]  /*6d300*/  NOP ;  /* 0x0000000000007918 */ /* 0x000fc80000000000 */
[----:B------:R-:W-:Y:S04]  /*6d310*/  STL.64 [R1+0x920], R20 ;  /* 0x0009201401007387 */ /* 0x000fe80000100a00 */
[----:B------:R0:W-:Y:S04]  /*6d320*/  STL.64 [R1+0x928], R22 ;  /* 0x0009281601007387 */ /* 0x0001e80000100a00 */
[----:B0-----:R-:W2:Y:S04]  /*6d330*/  LDL.LU.64 R22, [R1+0x5828] ;  /* 0x0058280001167983 */ /* 0x001ea80000300a00 */
[----:B------:R-:W2:Y:S01]  /*6d340*/  LDL.LU.64 R20, [R1+0x5820] ;  /* 0x0058200001147983 */ /* 0x000ea20000300a00 */
[----:B------:R-:W-:-:S02]  /*6d350*/  IMAD.MOV.U32 R7, RZ, RZ, R12 ;  /* 0x000000ffff077224 */ /* 0x000fc400078e000c */
[----:B------:R-:W-:Y:S02]  /*6d360*/  IMAD.MOV.U32 R6, RZ, RZ, R13 ;  /* 0x000000ffff067224 */ /* 0x000fe400078e000d */
[----:B------:R-:W0:Y:S04]  /*6d370*/  LDSM.16.MT88.4 R12, [R27+UR5+0x10180] ;  /* 0x010180051b0c783b */ /* 0x000e280008004200 */
[----:B0-----:R-:W-:Y:S04]  /*6d380*/  STL.64 [R1+0x5718], R14 ;  /* 0x0057180e01007387 */ /* 0x001fe80000100a00 */
[----:B------:R0:W-:Y:S02]  /*6d390*/  STL.64 [R1+0x5710], R12 ;  /* 0x0057100c01007387 */ /* 0x0001e40000100a00 */
[----:B0-----:R-:W-:-:S02]  /*6d3a0*/  IMAD.MOV.U32 R12, RZ, RZ, R0 ;  /* 0x000000ffff0c7224 */ /* 0x001fc400078e0000 */
[----:B------:R-:W-:Y:S01]  /*6d3b0*/  IMAD.MOV.U32 R13, RZ, RZ, R28 ;  /* 0x000000ffff0d7224 */ /* 0x000fe200078e001c */
[----:B------:R-:W4:Y:S04]  /*6d3c0*/  LDL.LU R0, [R1+0x581c] ;  /* 0x00581c0001007983 */ /* 0x000f280000300800 */
[----:B------:R-:W3:Y:S02]  /*6d3d0*/  LDL.LU R28, [R1+0x5818] ;  /* 0x00581800011c7983 */ /* 0x000ee40000300800 */
[----:B--2---:R-:W-:-:S15]  /*6d3e0*/  HMMA.16816.F32 R20, R8, R12, R20 ;  /* 0x0000000c0814723c */ /* 0x004fde0000001814 */
[----:B------:R-:W-:-:S04]  /*6d3f0*/  NOP ;  /* 0x0000000000007918 */ /* 0x000fc80000000000 */
[----:B------:R-:W-:Y:S04]  /*6d400*/  STL.64 [R1+0x970], R20 ;  /* 0x0009701401007387 */ /* 0x000fe80000100a00 */
[----:B------:R0:W-:Y:S04]  /*6d410*/  STL.64 [R1+0x978], R22 ;  /* 0x0009781601007387 */ /* 0x0001e80000100a00 */
[----:B0-----:R-:W2:Y:S04]  /*6d420*/  LDL.LU.64 R22, [R1+0x5810] ;  /* 0x0058100001167983 */ /* 0x001ea80000300a00 */
[----:B------:R-:W2:Y:S04]  /*6d430*/  LDL.LU.64 R20, [R1+0x5808] ;  /* 0x0058080001147983 */ /* 0x000ea80000300a00 */
[----:B------:R0:W-:Y:S02]  /*6d440*/  STL.64 [R1+0x5798], R12 ;  /* 0x0057980c01007387 */ /* 0x0001e40000100a00 */
[----:B0-----:R-:W-:-:S02]  /*6d450*/  IMAD.MOV.U32 R12, RZ, RZ, R7 ;  /* 0x000000ffff0c7224 */ /* 0x001fc400078e0007 */
[----:B------:R-:W-:-:S05]  /*6d460*/  IMAD.MOV.U32 R13, RZ, RZ, R6 ;  /* 0x000000ffff0d7224 */ /* 0x000fca00078e0006 */
[----:B------:R0:W-:Y:S02]  /*6d470*/  STL.64 [R1+0x57a8], R12 ;  /* 0x0057a80c01007387 */ /* 0x0001e40000100a00 */
[----:B0-----:R-:W-:Y:S02]  /*6d480*/  IMAD.MOV.U32 R12, RZ, RZ, R5 ;  /* 0x000000ffff0c7224 */ /* 0x001fe400078e0005 */
[----:B------:R-:W-:Y:S02]  /*6d490*/  IMAD.MOV.U32 R13, RZ, RZ, R4 ;  /* 0x000000ffff0d7224 */ /* 0x000fe400078e0004 */
[----:B------:R-:W0:Y:S04]  /*6d4a0*/  LDSM.16.MT88.4 R4, [R27+UR5+0x10200] ;  /* 0x010200051b04783b */ /* 0x000e280008004200 */
[----:B------:R1:W-:Y:S04]  /*6d4b0*/  STL.64 [R1+0x57c0], R12 ;  /* 0x0057c00c01007387 */ /* 0x0003e80000100a00 */
[----:B-1----:R-:W3:Y:S04]  /*6d4c0*/  LDL.64 R12, [R1+0x90] ;  /* 0x00009000010c7983 */ /* 0x002ee80000100a00 */
[----:B0-----:R-:W-:Y:S04]  /*6d4d0*/  STL.64 [R1+0x5688], R6 ;  /* 0x0056880601007387 */ /* 0x001fe80000100a00 */
[----:B------:R3:W-:Y:S02]  /*6d4e0*/  STL.64 [R1+0x5680], R4 ;  /* 0x0056800401007387 */ /* 0x0007e40000100a00 */
[----:B---3--:R-:W-:Y:S01]  /*6d4f0*/  HMMA.16816.F32 R4, R8, R12, R16 ;  /* 0x0000000c0804723c */ /* 0x008fe20000001810 */
[----:B------:R-:W-:-:S02]  /*6d500*/  IMAD.MOV.U32 R16, RZ, RZ, R2 ;  /* 0x000000ffff107224 */ /* 0x000fc400078e0002 */
[----:B------:R-:W-:Y:S01]  /*6d510*/  IMAD.MOV.U32 R17, RZ, RZ, R3 ;  /* 0x000000ffff117224 */ /* 0x000fe200078e0003 */
[----:B------:R-:W0:-:S15]  /*6d520*/  LDSM.16.MT88.4 R8, [R27+UR5+0x10280] ;  /* 0x010280051b08783b */ /* 0x000e1e0008004200 */
[----:B------:R1:W-:Y:S04]  /*6d530*/  STL.64 [R1+0x950], R4 ;  /* 0x0009500401007387 */ /* 0x0003e80000100a00 */
[----:B------:R3:W-:Y:S04]  /*6d540*/  STL.64 [R1+0x958], R6 ;  /* 0x0009580601007387 */ /* 0x0007e80000100a00 */
[----:B------:R-:W2:Y:S04]  /*6d550*/  LDL.LU R2, [R1+0x5804] ;  /* 0x0058040001027983 */ /* 0x000ea80000300800 */
[----:B------:R-:W2:Y:S04]  /*6d560*/  LDL.LU R3, [R1+0x5800] ;  /* 0x0058000001037983 */ /* 0x000ea80000300800 */
[----:B-1----:R-:W2:Y:S04]  /*6d570*/  LDL.LU R4, [R1+0xc50] ;  /* 0x000c500001047983 */ /* 0x002ea80000300800 */
[----:B------:R-:W2:Y:S04]  /*6d580*/  LDL.LU R5, [R1+0xc54] ;  /* 0x000c540001057983 */ /* 0x000ea80000300800 */
[----:B---3--:R-:W3:Y:S04]  /*6d590*/  LDL.LU R6, [R1+0xc58] ;  /* 0x000c580001067983 */ /* 0x008ee80000300800 */
[----:B------:R-:W3:Y:S01]  /*6d5a0*/  LDL.LU R7, [R1+0xc5c] ;  /* 0x000c5c0001077983 */ /* 0x000ee20000300800 */
[----:B------:R-:W-:-:S02]  /*6d5b0*/  IMAD.MOV.U32 R19, RZ, RZ, R12 ;  /* 0x000000ffff137224 */ /* 0x000fc400078e000c */
[----:B------:R-:W-:Y:S01]  /*6d5c0*/  IMAD.MOV.U32 R18, RZ, RZ, R13 ;  /* 0x000000ffff127224 */ /* 0x000fe200078e000d */
[----:B---3--:R-:W-:Y:S04]  /*6d5d0*/  STL.64 [R1+0x57f8], R6 ;  /* 0x0057f80601007387 */ /* 0x008fe80000100a00 */
[----:B--2---:R1:W-:Y:S04]  /*6d5e0*/  STL.64 [R1+0x57f0], R4 ;  /* 0x0057f00401007387 */ /* 0x0043e80000100a00 */
[----:B-1----:R-:W2:Y:S04]  /*6d5f0*/  LDL.LU R4, [R1+0xc60] ;  /* 0x000c600001047983 */ /* 0x002ea80000300800 */
[----:B------:R-:W2:Y:S04]  /*6d600*/  LDL.LU R5, [R1+0xc64] ;  /* 0x000c640001057983 */ /* 0x000ea80000300800 */
[----:B------:R-:W2:Y:S04]  /*6d610*/  LDL.LU R6, [R1+0xc68] ;  /* 0x000c680001067983 */ /* 0x000ea80000300800 */
[----:B------:R-:W2:Y:S04]  /*6d620*/  LDL.LU R7, [R1+0xc6c] ;  /* 0x000c6c0001077983 */ /* 0x000ea80000300800 */
[----:B------:R-:W3:Y:S04]  /*6d630*/  LDL.64 R12, [R1+0xd0] ;  /* 0x0000d000010c7983 */ /* 0x000ee80000100a00 */
[----:B------:R-:W2:Y:S04]  /*6d640*/  LDL.64 R24, [R1+0xf0] ;  /* 0x0000f00001187983 */ /* 0x000ea80000100a00 */
[----:B---3--:R1:W-:Y:S04]  /*6d650*/  STL.64 [R1+0x57d8], R12 ;  /* 0x0057d80c01007387 */ /* 0x0083e80000100a00 */
[----:B-1----:R-:W3:Y:S04]  /*6d660*/  LDL.LU R12, [R1+0xc40] ;  /* 0x000c4000010c7983 */ /* 0x002ee80000300800 */
[----:B------:R-:W3:Y:S04]  /*6d670*/  LDL.LU R13, [R1+0xc44] ;  /* 0x000c4400010d7983 */ /* 0x000ee80000300800 */
[----:B------:R-:W3:Y:S04]  /*6d680*/  LDL.LU R14, [R1+0xc48] ;  /* 0x000c4800010e7983 */ /* 0x000ee80000300800 */
[----:B------:R-:W3:Y:S04]  /*6d690*/  LDL.LU R15, [R1+0xc4c] ;  /* 0x000c4c00010f7983 */ /* 0x000ee80000300800 */
[----:B0-----:R-:W-:Y:S04]  /*6d6a0*/  STL.64 [R1+0x5620], R10 ;  /* 0x0056200a01007387 */ /* 0x001fe80000100a00 */
[----:B------:R0:W-:Y:S02]  /*6d6b0*/  STL.64 [R1+0x5618], R8 ;  /* 0x0056180801007387 */ /* 0x0001e40000100a00 */
[----:B0-----:R-:W-:-:S02]  /*6d6c0*/  IMAD.MOV.U32 R8, RZ, RZ, R19 ;  /* 0x000000ffff087224 */ /* 0x001fc400078e0013 */
[----:B------:R-:W-:-:S05]  /*6d6d0*/  IMAD.MOV.U32 R9, RZ, RZ, R18 ;  /* 0x000000ffff097224 */ /* 0x000fca00078e0012 */
        /* <DEDUP_REMOVED lines=30> */
[----:B------:R-:W2:Y:S01]  /*6d8c0*/  LDL.LU.64 R26, [R1+0x57e8] ;  /* 0x0057e800011a7983 */ /* 0x000ea20000300a00 */
[----:B0-----:R-:W-:Y:S02]  /*6d8d0*/  IMAD.MOV.U32 R7, RZ, RZ, R24 ;  /* 0x000000ffff077224 */ /* 0x001fe400078e0018 */
[----:B------:R-:W-:-:S02]  /*6d8e0*/  IMAD.MOV.U32 R6, RZ, RZ, R25 ;  /* 0x000000ffff067224 */ /* 0x000fc400078e0019 */
        /* <DEDUP_REMOVED lines=8> */
[----:B0-----:R-:W2:Y:S04]  /*6d970*/  LDL.LU R24, [R1+0xc00] ;  /* 0x000c000001187983 */ /* 0x001ea80000300800 */
[----:B------:R-:W2:Y:S04]  /*6d980*/  LDL.LU R25, [R1+0xc04] ;  /* 0x000c040001197983 */ /* 0x000ea80000300800 */
[----:B------:R-:W2:Y:S04]  /*6d990*/  LDL.LU R26, [R1+0xc08] ;  /* 0x000c0800011a7983 */ /* 0x000ea80000300800 */
[----:B------:R-:W2:Y:S01]  /*6d9a0*/  LDL.LU R27, [R1+0xc0c] ;  /* 0x000c0c00011b7983 */ /* 0x000ea20000300800 */
        /* <DEDUP_REMOVED lines=13> */
[----:B------:R3:W-:Y:S04]  /*6da80*/  STL.64 [R1+0xa88], R14 ;  /* 0x000a880e01007387 */ /* 0x0007e80000100a00 */
[----:B0-----:R-:W3:Y:S02]  /*6da90*/  LDL.LU.64 R12, [R1+0x57a8] ;  /* 0x0057a800010c7983 */ /* 0x001ee40000300a00 */
[----:B---3--:R-:W-:Y:S02]  /*6daa0*/  HMMA.16816.F32 R12, R20, R12, R8 ;  /* 0x0000000c140c723c */ /* 0x008fe40000001808 */
[----:B------:R-:W3:-:S15]  /*6dab0*/  LDL.LU.64 R8, [R1+0x57a0] ;  /* 0x0057a00001087983 */ /* 0x000ede0000300a00 */
[----:B------:R-:W-:Y:S02]  /*6dac0*/  NOP ;  /* 0x0000000000007918 */ /* 0x000fe40000000000 */
[----:B------:R0:W-:Y:S04]  /*6dad0*/  STL.64 [R1+0xb30], R12 ;  /* 0x000b300c01007387 */ /* 0x0001e80000100a00 */
[----:B------:R2:W-:Y:S04]  /*6dae0*/  STL.64 [R1+0xb38], R14 ;  /* 0x000b380e01007387 */ /* 0x0005e80000100a00 */
[----:B0-----:R-:W2:Y:S02]  /*6daf0*/  LDL.LU.64 R12, [R1+0x5798] ;  /* 0x00579800010c7983 */ /* 0x001ea40000300a00 */
[----:B--2---:R-:W-:Y:S01]  /*6db00*/  HMMA.16816.F32 R12, R20, R12, R24 ;  /* 0x0000000c140c723c */ /* 0x004fe20000001818 */
[----:B------:R-:W-:-:S02]  /*6db10*/  IMAD.MOV.U32 R24, RZ, RZ, R7 ;  /* 0x000000ffff187224 */ /* 0x000fc400078e0007 */
[----:B------:R-:W-:-:S15]  /*6db20*/  IMAD.MOV.U32 R25, RZ, RZ, R6 ;  /* 0x000000ffff197224 */ /* 0x000fde00078e0006 */
[----:B------:R-:W-:Y:S01]  /*6db30*/  NOP ;  /* 0x0000000000007918 */ /* 0x000fe20000000000 */
[----:B------:R-:W-:Y:S04]  /*6db40*/  STL.64 [R1+0xb50], R12 ;  /* 0x000b500c01007387 */ /* 0x000fe80000100a00 */
[----:B------:R-:W-:Y:S04]  /*6db50*/  STL.64 [R1+0xb58], R14 ;  /* 0x000b580e01007387 */ /* 0x000fe80000100a00 */
[----:B------:R0:W-:Y:S04]  /*6db60*/  STL.64 [R1+0x5770], R24 ;  /* 0x0057701801007387 */ /* 0x0001e80000100a00 */
[----:B0-----:R-:W2:Y:S04]  /*6db70*/  LDL.64 R24, [R1+0x100] ;  /* 0x0001000001187983 */ /* 0x001ea80000100a00 */
[----:B------:R-:W2:Y:S04]  /*6db80*/  LDL.LU R12, [R1+0x410] ;  /* 0x00041000010c7983 */ /* 0x000ea80000300800 */
[----:B------:R-:W2:Y:S04]  /*6db90*/  LDL.LU R13, [R1+0x414] ;  /* 0x00041400010d7983 */ /* 0x000ea80000300800 */
[----:B------:R-:W2:Y:S04]  /*6dba0*/  LDL.LU R14, [R1+0x418] ;  /* 0x00041800010e7983 */ /* 0x000ea80000300800 */
[----:B------:R-:W2:Y:S01]  /*6dbb0*/  LDL.LU R15, [R1+0x41c] ;  /* 0x00041c00010f7983 */ /* 0x000ea20000300800 */
[----:B---3--:R-:W-:Y:S03]  /*6dbc0*/  HMMA.16816.F32 R20, R20, R8, R16 ;  /* 0x000000081414723c */ /* 0x008fe60000001810 */
[----:B--2---:R-:W-:Y:S04]  /*6dbd0*/  STL.64 [R1+0x5768], R14 ;  /* 0x0057680e01007387 */ /* 0x004fe80000100a00 */
        /* <DEDUP_REMOVED lines=11> */
[----:B------:R-:W2:Y:S04]  /*6dc90*/  LDL.LU.64 R18, [R1+0x5790] ;  /* 0x0057900001127983 */ /* 0x000ea80000300a00 */
[----:B------:R-:W2:Y:S04]  /*6dca0*/  LDL.LU.64 R16, [R1+0x5788] ;  /* 0x0057880001107983 */ /* 0x000ea80000300a00 */
[----:B------:R0:W-:Y:S04]  /*6dcb0*/  STL.64 [R1+0xb20], R20 ;  /* 0x000b201401007387 */ /* 0x0001e80000100a00 */
[----:B------:R-:W-:Y:S01]  /*6dcc0*/  STL.64 [R1+0xb28], R22 ;  /* 0x000b281601007387 */ /* 0x000fe20000100a00 */
[----:B0-----:R-:W-:-:S02]  /*6dcd0*/  IMAD.MOV.U32 R21, RZ, RZ, R4 ;  /* 0x000000ffff157224 */ /* 0x001fc400078e0004 */
[----:B------:R-:W-:Y:S01]  /*6dce0*/  IMAD.MOV.U32 R20, RZ, RZ, R5 ;  /* 0x000000ffff147224 */ /* 0x000fe200078e0005 */
[----:B------:R-:W3:Y:S04]  /*6dcf0*/  LDL.LU R4, [R1+0x2f0] ;  /* 0x0002f00001047983 */ /* 0x000ee80000300800 */
[----:B------:R-:W3:Y:S04]  /*6dd00*/  LDL.LU R5, [R1+0x2f4] ;  /* 0x0002f40001057983 */ /* 0x000ee80000300800 */
[----:B------:R-:W2:Y:S04]  /*6dd10*/  LDL.LU R6, [R1+0x2f8] ;  /* 0x0002f80001067983 */ /* 0x000ea80000300800 */
[----:B------:R-:W2:Y:S04]  /*6dd20*/  LDL.LU R7, [R1+0x2fc] ;  /* 0x0002fc0001077983 */ /* 0x000ea80000300800 */
[----:B--2---:R-:W-:Y:S04]  /*6dd30*/  STL.64 [R1+0x5698], R6 ;  /* 0x0056980601007387 */ /* 0x004fe80000100a00 */
[----:B---3--:R0:W-:Y:S04]  /*6dd40*/  STL.64 [R1+0x5690], R4 ;  /* 0x0056900401007387 */ /* 0x0081e80000100a00 */
[----:B0-----:R-:W2:Y:S01]  /*6dd50*/  LDL.64 R4, [R1+0xa0] ;  /* 0x0000a00001047983 */ /* 0x001ea20000100a00 */
[----:B------:R-:W-:Y:S03]  /*6dd60*/  HMMA.16816.F32 R12, R16, R24, R12 ;  /* 0x00000018100c723c */ /* 0x000fe6000000180c */
        /* <DEDUP_REMOVED lines=17> */
[----:B------:R-:W3:Y:S04]  /*6de80*/  LDL.LU.64 R24, [R1+0x5770] ;  /* 0x0057700001187983 */ /* 0x000ee80000300a00 */
[----:B------:R-:W-:Y:S04]  /*6de90*/  STL.64 [R1+0x5728], R10 ;  /* 0x0057280a01007387 */ /* 0x000fe80000100a00 */
[----:B------:R0:W-:Y:S04]  /*6dea0*/  STL.64 [R1+0x5720], R8 ;  /* 0x0057200801007387 */ /* 0x0001e80000100a00 */
[----:B0-----:R-:W2:Y:S01]  /*6deb0*/  LDL.64 R8, [R1+0xb0] ;  /* 0x0000b00001087983 */ /* 0x001ea20000100a00 */
[C---:B---3--:R-:W-:Y:S03]  /*6dec0*/  HMMA.16816.F32 R24, R16.reuse, R24, R12 ;  /* 0x000000181018723c */ /* 0x048fe6000000180c */
[----:B--2---:R0:W-:Y:S04]  /*6ded0*/  STL.64 [R1+0x5730], R8 ;  /* 0x0057300801007387 */ /* 0x0041e80000100a00 */
[----:B0-----:R-:W2:Y:S04]  /*6dee0*/  LDL.64 R8, [R1+0xc0] ;  /* 0x0000c00001087983 */ /* 0x001ea80000100a00 */
[----:B------:R-:W3:Y:S04]  /*6def0*/  LDL.LU.64 R14, [R1+0x5768] ;  /* 0x00576800010e7983 */ /* 0x000ee80000300a00 */
[----:B------:R-:W3:Y:S04]  /*6df00*/  LDL.LU.64 R12, [R1+0x5760] ;  /* 0x00576000010c7983 */ /* 0x000ee80000300a00 */
[----:B------:R-:W-:Y:S04]  /*6df10*/  STL.64 [R1+0xb00], R24 ;  /* 0x000b001801007387 */ /* 0x000fe80000100a00 */
[----:B------:R0:W-:Y:S04]  /*6df20*/  STL.64 [R1+0xb08], R26 ;  /* 0x000b081a01007387 */ /* 0x0001e80000100a00 */
[----:B0-----:R-:W2:Y:S04]  /*6df30*/  LDL.LU.64 R26, [R1+0x5758] ;  /* 0x00575800011a7983 */ /* 0x001ea80000300a00 */
[----:B------:R-:W3:Y:S01]  /*6df40*/  LDL.LU.64 R24, [R1+0x5750] ;  /* 0x0057500001187983 */ /* 0x000ee20000300a00 */
[C---:B------:R-:W-:Y:S08]  /*6df50*/  HMMA.16816.F32 R4, R16.reuse, R20, R4 ;  /* 0x000000141004723c */ /* 0x040ff00000001804 */
        /* <DEDUP_REMOVED lines=18> */
[----:B------:R0:W-:Y:S04]  /*6e080*/  STL.64 [R1+0x56f0], R20 ;  /* 0x0056f01401007387 */ /* 0x0001e80000100a00 */
[----:B0-----:R-:W3:Y:S04]  /*6e090*/  LDL.LU R20, [R1+0x3e0] ;  /* 0x0003e00001147983 */ /* 0x001ee80000300800 */
[----:B------:R-:W3:Y:S04]  /*6e0a0*/  LDL.LU R21, [R1+0x3e4] ;  /* 0x0003e40001157983 */ /* 0x000ee80000300800 */
[----:B------:R-:W3:Y:S04]  /*6e0b0*/  LDL.LU R22, [R1+0x3e8] ;  /* 0x0003e80001167983 */ /* 0x000ee80000300800 */
[----:B------:R-:W3:Y:S01]  /*6e0c0*/  LDL.LU R23, [R1+0x3ec] ;  /* 0x0003ec0001177983 */ /* 0x000ee20000300800 */
        /* <DEDUP_REMOVED lines=8> */
[C---:B---3--:R-:W-:Y:S08]  /*6e150*/  HMMA.16816.F32 R20, R16.reuse, R8, R20 ;  /* 0x000000081014723c */ /* 0x048ff00000001814 */
[----:B--2---:R-:W-:Y:S11]  /*6e160*/  HMMA.16816.F32 R24, R16, R4, R24 ;  /* 0x000000041018723c */ /* 0x004ff60000001818 */
[----:B------:R0:W-:Y:S04]  /*6e170*/  STL.64 [R1+0xac0], R20 ;  /* 0x000ac01401007387 */ /* 0x0001e80000100a00 */
[----:B------:R-:W-:Y:S04]  /*6e180*/  STL.64 [R1+0xac8], R22 ;  /* 0x000ac81601007387 */ /* 0x000fe80000100a00 */
[----:B------:R-:W2:Y:S01]  /*6e190*/  LDL.LU.64 R10, [R1+0x5728] ;  /* 0x00572800010a7983 */ /* 0x000ea20000300a00 */
[----:B0-----:R-:W-:-:S02]  /*6e1a0*/  IMAD.MOV.U32 R20, RZ, RZ, R9 ;  /* 0x000000ffff147224 */ /* 0x001fc400078e0009 */
[----:B------:R-:W-:Y:S02]  /*6e1b0*/  IMAD.MOV.U32 R21, RZ, RZ, R8 ;  /* 0x000000ffff157224 */ /* 0x000fe400078e0008 */
[----:B------:R-:W3:Y:S04]  /*6e1c0*/  LDL.LU.64 R8, [R1+0x5720] ;  /* 0x0057200001087983 */ /* 0x000ee80000300a00 */
[----:B------:R0:W-:Y:S04]  /*6e1d0*/  STL.64 [R1+0x56a8], R4 ;  /* 0x0056a80401007387 */ /* 0x0001e80000100a00 */
[----:B------:R1:W-:Y:S04]  /*6e1e0*/  STL.64 [R1+0xa90], R24 ;  /* 0x000a901801007387 */ /* 0x0003e80000100a00 */
[----:B------:R-:W-:Y:S01]  /*6e1f0*/  STL.64 [R1+0xa98], R26 ;  /* 0x000a981a01007387 */ /* 0x000fe20000100a00 */
[----:B0-----:R-:W-:-:S02]  /*6e200*/  IMAD.MOV.U32 R5, RZ, RZ, R20 ;  /* 0x000000ffff057224 */ /* 0x001fc400078e0014 */
[----:B------:R-:W-:Y:S01]  /*6e210*/  IMAD.MOV.U32 R4, RZ, RZ, R21 ;  /* 0x000000ffff047224 */ /* 0x000fe200078e0015 */
[----:B------:R-:W2:Y:S04]  /*6e220*/  LDL.LU R20, [R1+0x370] ;  /* 0x0003700001147983 */ /* 0x000ea80000300800 */
[----:B------:R-:W2:Y:S04]  /*6e230*/  LDL.LU R21, [R1+0x374] ;  /* 0x0003740001157983 */ /* 0x000ea80000300800 */
[----:B------:R-:W2:Y:S04]  /*6e240*/  LDL.LU R22, [R1+0x378] ;  /* 0x0003780001167983 */ /* 0x000ea80000300800 */
[----:B------:R-:W2:Y:S04]  /*6e250*/  LDL.LU R23, [R1+0x37c] ;  /* 0x00037c0001177983 */ /* 0x000ea80000300800 */
[----:B--2---:R-:W-:Y:S04]  /*6e260*/  STL.64 [R1+0x5700], R22 ;  /* 0x0057001601007387 */ /* 0x004fe80000100a00 */
[----:B------:R0:W-:Y:S04]  /*6e270*/  STL.64 [R1+0x56f8], R20 ;  /* 0x0056f81401007387 */ /* 0x0001e80000100a00 */
[----:B-1----:R-:W2:Y:S01]  /*6e280*/  LDL.64 R24, [R1+0xf0] ;  /* 0x0000f00001187983 */ /* 0x002ea20000100a00 */
[----:B---3--:R-:W-:Y:S01]  /*6e290*/  HMMA.16816.F32 R16, R16, R8, R12 ;  /* 0x000000081010723c */ /* 0x008fe2000000180c */
[----:B0-----:R-:W-:-:S02]  /*6e2a0*/  IMAD.MOV.U32 R21, RZ, RZ, R10 ;  /* 0x000000ffff157224 */ /* 0x001fc400078e000a */
[----:B------:R-:W-:Y:S01]  /*6e2b0*/  IMAD.MOV.U32 R20, RZ, RZ, R11 ;  /* 0x000000ffff147224 */ /* 0x000fe200078e000b */
        /* <DEDUP_REMOVED lines=16> */
[----:B------:R1:W-:Y:S04]  /*6e3c0*/  STL.64 [R1+0xa78], R18 ;  /* 0x000a781201007387 */ /* 0x0003e80000100a00 */
[----:B0-----:R-:W2:Y:S04]  /*6e3d0*/  LDL.LU R16, [R1+0x360] ;  /* 0x0003600001107983 */ /* 0x001ea80000300800 */
[----:B------:R-:W2:Y:S04]  /*6e3e0*/  LDL.LU R17, [R1+0x364] ;  /* 0x0003640001117983 */ /* 0x000ea80000300800 */
[----:B-1----:R-:W2:Y:S04]  /*6e3f0*/  LDL.LU R18, [R1+0x368] ;  /* 0x0003680001127983 */ /* 0x002ea80000300800 */
[----:B------:R-:W2:Y:S04]  /*6e400*/  LDL.LU R19, [R1+0x36c] ;  /* 0x00036c0001137983 */ /* 0x000ea80000300800 */
        /* <DEDUP_REMOVED lines=25> */
[----:B------:R0:W-:Y:S04]  /*6e5a0*/  STL.64 [R1+0xa50], R20 ;  /* 0x000a501401007387 */ /* 0x0001e80000100a00 */
[----:B------:R1:W-:Y:S04]  /*6e5b0*/  STL.64 [R1+0xa58], R22 ;  /* 0x000a581601007387 */ /* 0x0003e80000100a00 */
[----:B0-----:R-:W3:Y:S01]  /*6e5c0*/  LDL.LU.64 R20, [R1+0x56f0] ;  /* 0x0056f00001147983 */ /* 0x001ee20000300a00 */
[----:B-1----:R-:W-:Y:S02]  /*6e5d0*/  IMAD.MOV.U32 R23, RZ, RZ, R24 ;  /* 0x000000ffff177224 */ /* 0x002fe400078e0018 */
[----:B------:R-:W-:Y:S01]  /*6e5e0*/  IMAD.MOV.U32 R22, RZ, RZ, R25 ;  /* 0x000000ffff167224 */ /* 0x000fe200078e0019 */
[----:B------:R-:W2:Y:S04]  /*6e5f0*/  LDL.LU.64 R26, [R1+0x56e8] ;  /* 0x0056e800011a7983 */ /* 0x000ea80000300a00 */
[----:B------:R-:W2:Y:S02]  /*6e600*/  LDL.LU.64 R24, [R1+0x56e0] ;  /* 0x0056e00001187983 */ /* 0x000ea40000300a00 */
[----:B--2---:R-:W-:-:S15]  /*6e610*/  HMMA.16816.F32 R16, R12, R24, R16 ;  /* 0x000000180c10723c */ /* 0x004fde0000001810 */
[----:B------:R-:W-:-:S04]  /*6e620*/  NOP ;  /* 0x0000000000007918 */ /* 0x000fc80000000000 */
[----:B------:R0:W-:Y:S04]  /*6e630*/  STL.64 [R1+0xa40], R16 ;  /* 0x000a401001007387 */ /* 0x0001e80000100a00 */
[----:B------:R1:W-:Y:S04]  /*6e640*/  STL.64 [R1+0xa48], R18 ;  /* 0x000a481201007387 */ /* 0x0003e80000100a00 */
[----:B0-----:R-:W2:Y:S04]  /*6e650*/  LDL.LU R16, [R1+0x220] ;  /* 0x0002200001107983 */ /* 0x001ea80000300800 */
[----:B------:R-:W2:Y:S04]  /*6e660*/  LDL.LU R17, [R1+0x224] ;  /* 0x0002240001117983 */ /* 0x000ea80000300800 */
[----:B-1----:R-:W2:Y:S04]  /*6e670*/  LDL.LU R18, [R1+0x228] ;  /* 0x0002280001127983 */ /* 0x002ea80000300800 */
[----:B------:R-:W2:Y:S01]  /*6e680*/  LDL.LU R19, [R1+0x22c] ;  /* 0x00022c0001137983 */ /* 0x000ea20000300800 */
[----:B---3--:R-:W-:Y:S03]  /*6e690*/  HMMA.16816.F32 R4, R12, R20, R4 ;  /* 0x000000140c04723c */ /* 0x008fe60000001804 */
[----:B--2---:R-:W-:Y:S04]  /*6e6a0*/  STL.64 [R1+0x55e8], R18 ;  /* 0x0055e81201007387 */ /* 0x004fe80000100a00 */
[----:B------:R-:W-:-:S12]  /*6e6b0*/  STL.64 [R1+0x55e0], R16 ;  /* 0x0055e01001007387 */ /* 0x000fd80000100a00 */
[----:B------:R0:W-:Y:S04]  /*6e6c0*/  STL.64 [R1+0xa30], R4 ;  /* 0x000a300401007387 */ /* 0x0001e80000100a00 */
[----:B------:R-:W-:Y:S04]  /*6e6d0*/  STL.64 [R1+0xa38], R6 ;  /* 0x000a380601007387 */ /* 0x000fe80000100a00 */
[----:B0-----:R-:W2:Y:S04]  /*6e6e0*/  LDL.LU.64 R4, [R1+0x56d8] ;  /* 0x0056d80001047983 */ /* 0x001ea80000300a00 */
[----:B------:R0:W-:Y:S01]  /*6e6f0*/  STL.64 [R1+0x5678], R20 ;  /* 0x0056781401007387 */ /* 0x0001e20000100a00 */
[----:B------:R-:W-:-:S02]  /*6e700*/  IMAD.MOV.U32 R17, RZ, RZ, R22 ;  /* 0x000000ffff117224 */ /* 0x000fc400078e0016 */
[----:B------:R-:W-:Y:S01]  /*6e710*/  IMAD.MOV.U32 R16, RZ, RZ, R23 ;  /* 0x000000ffff107224 */ /* 0x000fe200078e0017 */
        /* <DEDUP_REMOVED lines=24> */
[----:B------:R-:W2:Y:S02]  /*6e8a0*/  LDL.LU.64 R4, [R1+0x5690] ;  /* 0x0056900001047983 */ /* 0x000ea40000300a00 */
[----:B--2---:R-:W-:Y:S02]  /*6e8b0*/  HMMA.16816.F32 R12, R12, R8, R4 ;  /* 0x000000080c0c723c */ /* 0x004fe40000001804 */
[----:B------:R-:W2:Y:S04]  /*6e8c0*/  LDL.LU.64 R6, [R1+0x5688] ;  /* 0x0056880001067983 */ /* 0x000ea80000300a00 */
[----:B------:R-:W2:Y:S04]  /*6e8d0*/  LDL.LU.64 R4, [R1+0x5680] ;  /* 0x0056800001047983 */ /* 0x000ea80000300a00 */
[----:B------:R0:W-:Y:S04]  /*6e8e0*/  STL.64 [R1+0x5630], R8 ;  /* 0x0056300801007387 */ /* 0x0001e80000100a00 */
[----:B0-----:R-:W2:Y:S05]  /*6e8f0*/  LDL.LU R8, [R1+0x2e0] ;  /* 0x0002e00001087983 */ /* 0x001eaa0000300800 */
[----:B------:R0:W-:Y:S04]  /*6e900*/  STL.64 [R1+0x9e0], R12 ;  /* 0x0009e00c01007387 */ /* 0x0001e80000100a00 */
[----:B------:R-:W-:Y:S04]  /*6e910*/  STL.64 [R1+0x9e8], R14 ;  /* 0x0009e80e01007387 */ /* 0x000fe80000100a00 */
[----:B------:R-:W2:Y:S04]  /*6e920*/  LDL.LU R9, [R1+0x2e4] ;  /* 0x0002e40001097983 */ /* 0x000ea80000300800 */
[----:B------:R-:W2:Y:S04]  /*6e930*/  LDL.LU R10, [R1+0x2e8] ;  /* 0x0002e800010a7983 */ /* 0x000ea80000300800 */
[----:B------:R-:W2:Y:S04]  /*6e940*/  LDL.LU R11, [R1+0x2ec] ;  /* 0x0002ec00010b7983 */ /* 0x000ea80000300800 */
[----:B0-----:R-:W2:Y:S04]  /*6e950*/  LDL.LU.64 R12, [R1+0xb0] ;  /* 0x0000b000010c7983 */ /* 0x001ea80000300a00 */
[----:B--2---:R0:W-:Y:S04]  /*6e960*/  STL.64 [R1+0x5658], R12 ;  /* 0x0056580c01007387 */ /* 0x0041e80000100a00 */
[----:B0-----:R-:W2:Y:S02]  /*6e970*/  LDL.64 R12, [R1+0x100] ;  /* 0x00010000010c7983 */ /* 0x001ea40000100a00 */
[----:B--2---:R-:W-:-:S15]  /*6e980*/  HMMA.16816.F32 R8, R4, R12, R8 ;  /* 0x0000000c0408723c */ /* 0x004fde0000001808 */
[----:B------:R-:W-:-:S04]  /*6e990*/  NOP ;  /* 0x0000000000007918 */ /* 0x000fc80000000000 */
[----:B------:R-:W-:Y:S04]  /*6e9a0*/  STL.64 [R1+0x9d0], R8 ;  /* 0x0009d00801007387 */ /* 0x000fe80000100a00 */
[----:B------:R0:W-:Y:S02]  /*6e9b0*/  STL.64 [R1+0x9d8], R10 ;  /* 0x0009d80a01007387 */ /* 0x0001e40000100a00 */
[----:B0-----:R-:W-:Y:S02]  /*6e9c0*/  IMAD.MOV.U32 R11, RZ, RZ, R12 ;  /* 0x000000ffff0b7224 */ /* 0x001fe400078e000c */
[----:B------:R-:W-:Y:S02]  /*6e9d0*/  IMAD.MOV.U32 R10, RZ, RZ, R13 ;  /* 0x000000ffff0a7224 */ /* 0x000fe400078e000d */
[----:B---3--:R-:W-:Y:S01]  /*6e9e0*/  HMMA.16816.F32 R12, R4, R16, R20 ;  /* 0x00000010040c723c */ /* 0x008fe20000001814 */
[----:B------:R-:W-:-:S02]  /*6e9f0*/  IMAD.MOV.U32 R8, RZ, RZ, R19 ;  /* 0x000000ffff087224 */ /* 0x000fc400078e0013 */
[----:B------:R-:W-:-:S15]  /*6ea00*/  IMAD.MOV.U32 R9, RZ, RZ, R18 ;  /* 0x000000ffff097224 */ /* 0x000fde00078e0012 */
[----:B------:R-:W-:Y:S01]  /*6ea10*/  NOP ;  /* 0x0000000000007918 */ /* 0x000fe20000000000 */
[----:B------:R-:W-:Y:S04]  /*6ea20*/  STL.64 [R1+0x9b0], R12 ;  /* 0x0009b00c01007387 */ /* 0x000fe80000100a00 */
[----:B------:R-:W-:Y:S04]  /*6ea30*/  STL.64 [R1+0x9b8], R14 ;  /* 0x0009b80e01007387 */ /* 0x000fe80000100a00 */
[----:B------:R-:W2:Y:S04]  /*6ea40*/  LDL.LU R20, [R1+0x2c0] ;  /* 0x0002c00001147983 */ /* 0x000ea80000300800 */
[----:B------:R-:W2:Y:S04]  /*6ea50*/  LDL.LU R21, [R1+0x2c4] ;  /* 0x0002c40001157983 */ /* 0x000ea80000300800 */
[----:B------:R-:W2:Y:S04]  /*6ea60*/  LDL.LU R22, [R1+0x2c8] ;  /* 0x0002c80001167983 */ /* 0x000ea80000300800 */
[----:B------:R-:W2:Y:S04]  /*6ea70*/  LDL.LU R23, [R1+0x2cc] ;  /* 0x0002cc0001177983 */ /* 0x000ea80000300800 */
[----:B------:R0:W-:Y:S04]  /*6ea80*/  STL.64 [R1+0x5660], R8 ;  /* 0x0056600801007387 */ /* 0x0001e80000100a00 */
[----:B------:R1:W-:Y:S04]  /*6ea90*/  STL.64 [R1+0x5600], R16 ;  /* 0x0056001001007387 */ /* 0x0003e80000100a00 */
[----:B0-----:R-:W3:Y:S01]  /*6eaa0*/  LDL.LU R8, [R1+0x2a0] ;  /* 0x0002a00001087983 */ /* 0x001ee20000300800 */
[----:B-1----:R-:W-:-:S03]  /*6eab0*/  IMAD.MOV.U32 R17, RZ, RZ, R10 ;  /* 0x000000ffff117224 */ /* 0x002fc600078e000a */
[----:B------:R-:W3:Y:S01]  /*6eac0*/  LDL.LU R9, [R1+0x2a4] ;  /* 0x0002a40001097983 */ /* 0x000ee20000300800 */
[----:B------:R-:W-:-:S03]  /*6ead0*/  IMAD.MOV.U32 R16, RZ, RZ, R11 ;  /* 0x000000ffff107224 */ /* 0x000fc600078e000b */
[----:B------:R-:W2:Y:S04]  /*6eae0*/  LDL.LU R10, [R1+0x2a8] ;  /* 0x0002a800010a7983 */ /* 0x000ea80000300800 */
[----:B------:R-:W2:Y:S04]  /*6eaf0*/  LDL.LU R11, [R1+0x2ac] ;  /* 0x0002ac00010b7983 */ /* 0x000ea80000300800 */
[----:B--2---:R-:W-:Y:S04]  /*6eb00*/  STL.64 [R1+0x5670], R10 ;  /* 0x0056700a01007387 */ /* 0x004fe80000100a00 */
[----:B---3--:R0:W-:Y:S04]  /*6eb10*/  STL.64 [R1+0x5668], R8 ;  /* 0x0056680801007387 */ /* 0x0081e80000100a00 */
[----:B0-----:R-:W2:Y:S04]  /*6eb20*/  LDL.LU R8, [R1+0x2b0] ;  /* 0x0002b00001087983 */ /* 0x001ea80000300800 */
[----:B------:R-:W2:Y:S04]  /*6eb30*/  LDL.LU R9, [R1+0x2b4] ;  /* 0x0002b40001097983 */ /* 0x000ea80000300800 */
[----:B------:R-:W2:Y:S04]  /*6eb40*/  LDL.LU R10, [R1+0x2b8] ;  /* 0x0002b800010a7983 */ /* 0x000ea80000300800 */
[----:B------:R-:W2:Y:S04]  /*6eb50*/  LDL.LU R11, [R1+0x2bc] ;  /* 0x0002bc00010b7983 */ /* 0x000ea80000300800 */
[----:B------:R-:W3:Y:S04]  /*6eb60*/  LDL.64 R12, [R1+0xc0] ;  /* 0x0000c000010c7983 */ /* 0x000ee80000100a00 */
        /* <DEDUP_REMOVED lines=37> */
[----:B------:R-:W3:Y:S02]  /*6edc0*/  LDL.LU.64 R8, [R1+0x5668] ;  /* 0x0056680001087983 */ /* 0x000ee40000300a00 */
[----:B---3--:R-:W-:-:S15]  /*6edd0*/  HMMA.16816.F32 R8, R4, R12, R8 ;  /* 0x0000000c0408723c */ /* 0x008fde0000001808 */
[----:B------:R-:W-:-:S04]  /*6ede0*/  NOP ;  /* 0x0000000000007918 */ /* 0x000fc80000000000 */
[----:B------:R0:W-:Y:S04]  /*6edf0*/  STL.64 [R1+0x940], R8 ;  /* 0x0009400801007387 */ /* 0x0001e80000100a00 */
[----:B------:R1:W-:Y:S04]  /*6ee00*/  STL.64 [R1+0x948], R10 ;  /* 0x0009480a01007387 */ /* 0x0003e80000100a00 */
[----:B0-----:R-:W3:Y:S01]  /*6ee10*/  LDL.LU.64 R8, [R1+0x5660] ;  /* 0x0056600001087983 */ /* 0x001ee20000300a00 */
[----:B-1----:R-:W-:Y:S02]  /*6ee20*/  IMAD.MOV.U32 R11, RZ, RZ, R12 ;  /* 0x000000ffff0b7224 */ /* 0x002fe400078e000c */
[----:B------:R-:W-:-:S02]  /*6ee30*/  IMAD.MOV.U32 R10, RZ, RZ, R13 ;  /* 0x000000ffff0a7224 */ /* 0x000fc400078e000d */
[----:B------:R-:W2:Y:S02]  /*6ee40*/  LDL.LU.64 R12, [R1+0x5658] ;  /* 0x00565800010c7983 */ /* 0x000ea40000300a00 */
[----:B--2---:R-:W-:-:S15]  /*6ee50*/  HMMA.16816.F32 R16, R4, R12, R16 ;  /* 0x0000000c0410723c */ /* 0x004fde0000001810 */
[----:B------:R-:W-:-:S04]  /*6ee60*/  NOP ;  /* 0x0000000000007918 */ /* 0x000fc80000000000 */
[----:B------:R-:W-:Y:S04]  /*6ee70*/  STL.64 [R1+0x930], R16 ;  /* 0x0009301001007387 */ /* 0x000fe80000100a00 */
[----:B------:R0:W-:Y:S04]  /*6ee80*/  STL.64 [R1+0x938], R18 ;  /* 0x0009381201007387 */ /* 0x0001e80000100a00 */
[----:B0-----:R-:W3:Y:S04]  /*6ee90*/  LDL.LU.64 R18, [R1+0x5650] ;  /* 0x0056500001127983 */ /* 0x001ee80000300a00 */
[----:B------:R-:W3:Y:S04]  /*6eea0*/  LDL.LU.64 R16, [R1+0x5648] ;  /* 0x0056480001107983 */ /* 0x000ee80000300a00 */
[----:B------:R0:W-:Y:S02]  /*6eeb0*/  STL.64 [R1+0x55c8], R12 ;  /* 0x0055c80c01007387 */ /* 0x0001e40000100a00 */
[----:B0-----:R-:W-:-:S02]  /*6eec0*/  IMAD.MOV.U32 R12, RZ, RZ, R11 ;  /* 0x000000ffff0c7224 */ /* 0x001fc400078e000b */
[----:B------:R-:W-:-:S05]  /*6eed0*/  IMAD.MOV.U32 R13, RZ, RZ, R10 ;  /* 0x000000ffff0d7224 */ /* 0x000fca00078e000a */
        /* <DEDUP_REMOVED lines=8> */
[----:B------:R0:W-:Y:S04]  /*6ef60*/  STL.64 [R1+0xab0], R8 ;  /* 0x000ab00801007387 */ /* 0x0001e80000100a00 */
[----:B------:R1:W-:Y:S04]  /*6ef70*/  STL.64 [R1+0xab8], R10 ;  /* 0x000ab80a01007387 */ /* 0x0003e80000100a00 */
[----:B0-----:R-:W3:Y:S02]  /*6ef80*/  LDL.LU.64 R8, [R1+0x5630] ;  /* 0x0056300001087983 */ /* 0x001ee40000300a00 */
[----:B---3--:R-:W-:Y:S02]  /*6ef90*/  HMMA.16816.F32 R4, R4, R8, R16 ;  /* 0x000000080404723c */ /* 0x008fe40000001810 */
[----:B------:R-:W3:Y:S04]  /*6efa0*/  LDL.LU.64 R16, [R1+0x5628] ;  /* 0x0056280001107983 */ /* 0x000ee80000300a00 */
[----:B-1----:R-:W3:Y:S04]  /*6efb0*/  LDL.LU.64 R10, [R1+0x5620] ;  /* 0x00562000010a7983 */ /* 0x002ee80000300a00 */
[----:B------:R-:W3:Y:S09]  /*6efc0*/  LDL.LU.64 R8, [R1+0x5618] ;  /* 0x0056180001087983 */ /* 0x000ef20000300a00 */
[----:B------:R0:W-:Y:S04]  /*6efd0*/  STL.64 [R1+0xaa0], R4 ;  /* 0x000aa00401007387 */ /* 0x0001e80000100a00 */
[----:B------:R-:W-:Y:S04]  /*6efe0*/  STL.64 [R1+0xaa8], R6 ;  /* 0x000aa80601007387 */ /* 0x000fe80000100a00 */
[----:B0-----:R-:W2:Y:S01]  /*6eff0*/  LDL.LU.64 R4, [R1+0xa0] ;  /* 0x0000a00001047983 */ /* 0x001ea20000300a00 */
[C---:B---3--:R-:W-:Y:S03]  /*6f000*/  HMMA.16816.F32 R16, R8.reuse, R16, R24 ;  /* 0x000000100810723c */ /* 0x048fe60000001818 */
[----:B--2---:R0:W-:Y:S04]  /*6f010*/  STL.64 [R1+0x55d0], R4 ;  /* 0x0055d00401007387 */ /* 0x0041e80000100a00 */
[----:B0-----:R-:W2:Y:S04]  /*6f020*/  LDL.LU R4, [R1+0x270] ;  /* 0x0002700001047983 */ /* 0x001ea80000300800 */
[----:B------:R-:W2:Y:S04]  /*6f030*/  LDL.LU R5, [R1+0x274] ;  /* 0x0002740001057983 */ /* 0x000ea80000300800 */
[----:B------:R-:W2:Y:S04]  /*6f040*/  LDL.LU R6, [R1+0x278] ;  /* 0x0002780001067983 */ /* 0x000ea80000300800 */
[----:B------:R-:W2:Y:S04]  /*6f050*/  LDL.LU R7, [R1+0x27c] ;  /* 0x00027c0001077983 */ /* 0x000ea80000300800 */
[----:B------:R-:W3:Y:S04]  /*6f060*/  LDL.LU.64 R26, [R1+0x5610] ;  /* 0x00561000011a7983 */ /* 0x000ee80000300a00 */
[----:B------:R-:W3:Y:S04]  /*6f070*/  LDL.LU.64 R24, [R1+0x5608] ;  /* 0x0056080001187983 */ /* 0x000ee80000300a00 */
[----:B------:R0:W-:Y:S04]  /*6f080*/  STL.64 [R1+0xbe0], R16 ;  /* 0x000be01001007387 */ /* 0x0001e80000100a00 */
[----:B------:R3:W-:Y:S04]  /*6f090*/  STL.64 [R1+0xbe8], R18 ;  /* 0x000be81201007387 */ /* 0x0007e80000100a00 */
[----:B0-----:R-:W3:Y:S02]  /*6f0a0*/  LDL.LU.64 R16, [R1+0x5600] ;  /* 0x0056000001107983 */ /* 0x001ee40000300a00 */
[----:B---3--:R-:W-:Y:S02]  /*6f0b0*/  HMMA.16816.F32 R16, R8, R16, R24 ;  /* 0x000000100810723c */ /* 0x008fe40000001818 */
[----:B------:R-:W3:Y:S04]  /*6f0c0*/  LDL.LU.64 R26, [R1+0x55f8] ;  /* 0x0055f800011a7983 */ /* 0x000ee80000300a00 */
[----:B------:R-:W2:-:S13]  /*6f0d0*/  LDL.LU.64 R24, [R1+0x55f0] ;  /* 0x0055f00001187983 */ /* 0x000e9a0000300a00 */
[----:B------:R-:W-:Y:S04]  /*6f0e0*/  STL.64 [R1+0xbd0], R16 ;  /* 0x000bd01001007387 */ /* 0x000fe80000100a00 */
[----:B------:R0:W-:Y:S04]  /*6f0f0*/  STL.64 [R1+0xbd8], R18 ;  /* 0x000bd81201007387 */ /* 0x0001e80000100a00 */
[----:B0-----:R-:W4:Y:S04]  /*6f100*/  LDL.LU.64 R18, [R1+0x55e8] ;  /* 0x0055e80001127983 */ /* 0x001f280000300a00 */
[----:B------:R-:W4:Y:S01]  /*6f110*/  LDL.LU.64 R16, [R1+0x55e0] ;  /* 0x0055e00001107983 */ /* 0x000f220000300a00 */
[C---:B------:R-:W-:Y:S03]  /*6f120*/  HMMA.16816.F32 R20, R8.reuse, R20, R12 ;  /* 0x000000140814723c */ /* 0x040fe6000000180c */
[----:B---3--:R-:W-:Y:S04]  /*6f130*/  STL.64 [R1+0x5590], R26 ;  /* 0x0055901a01007387 */ /* 0x008fe80000100a00 */
[----:B--2---:R0:W-:Y:S01]  /*6f140*/  STL.64 [R1+0x5588], R24 ;  /* 0x0055881801007387 */ /* 0x0041e20000100a00 */
[----:B----4-:R-:W-:-:S15]  /*6f150*/  HMMA.16816.F32 R16, R8, R24, R16 ;  /* 0x000000180810723c */ /* 0x010fde0000001810 */
[----:B------:R-:W-:-:S04]  /*6f160*/  NOP ;  /* 0x0000000000007918 */ /* 0x000fc80000000000 */
[----:B------:R-:W-:Y:S04]  /*6f170*/  STL.64 [R1+0xbc0], R16 ;  /* 0x000bc01001007387 */ /* 0x000fe80000100a00 */
[----:B------:R1:W-:Y:S04]  /*6f180*/  STL.64 [R1+0xbc8], R18 ;  /* 0x000bc81201007387 */ /* 0x0003e80000100a00 */
[----:B0-----:R-:W2:Y:S04]  /*6f190*/  LDL.LU R24, [R1+0x3c0] ;  /* 0x0003c00001187983 */ /* 0x001ea80000300800 */
[----:B------:R-:W2:Y:S04]  /*6f1a0*/  LDL.LU R25, [R1+0x3c4] ;  /* 0x0003c40001197983 */ /* 0x000ea80000300800 */
[----:B------:R-:W2:Y:S04]  /*6f1b0*/  LDL.LU R26, [R1+0x3c8] ;  /* 0x0003c800011a7983 */ /* 0x000ea80000300800 */
[----:B------:R-:W2:Y:S04]  /*6f1c0*/  LDL.LU R27, [R1+0x3cc] ;  /* 0x0003cc00011b7983 */ /* 0x000ea80000300800 */
[----:B------:R-:W3:Y:S04]  /*6f1d0*/  LDL.LU.64 R12, [R1+0x55d8] ;  /* 0x0055d800010c7983 */ /* 0x000ee80000300a00 */
[----:B------:R-:W-:Y:S04]  /*6f1e0*/  STL.64 [R1+0xbb0], R20 ;  /* 0x000bb01401007387 */ /* 0x000fe80000100a00 */
[----:B------:R-:W-:Y:S01]  /*6f1f0*/  STL.64 [R1+0xbb8], R22 ;  /* 0x000bb81601007387 */ /* 0x000fe20000100a00 */
[----:B-1----:R-:W-:-:S05]  /*6f200*/  LOP3.LUT R19, R29, 0x40, RZ, 0x3c, !PT ;  /* 0x000000401d137812 */ /* 0x002fca00078e3cff */
[----:B------:R-:W0:Y:S04]  /*6f210*/  LDSM.16.MT88.4 R20, [R19+UR5+0x10300] ;  /* 0x010300051314783b */ /* 0x000e280008004200 */
[----:B------:R-:W1:Y:S04]  /*6f220*/  LDSM.16.MT88.4 R16, [R19+UR5+0x10380] ;  /* 0x010380051310783b */ /* 0x000e680008004200 */
[----:B0-----:R-:W-:Y:S04]  /*6f230*/  STL.64 [R1+0x55b0], R22 ;  /* 0x0055b01601007387 */ /* 0x001fe80000100a00 */
[----:B------:R0:W-:Y:S04]  /*6f240*/  STL.64 [R1+0x55a8], R20 ;  /* 0x0055a81401007387 */ /* 0x0001e80000100a00 */
[----:B0-----:R-:W4:Y:S04]  /*6f250*/  LDL.LU R20, [R1+0x310] ;  /* 0x0003100001147983 */ /* 0x001f280000300800 */
[----:B------:R-:W4:Y:S01]  /*6f260*/  LDL.LU R21, [R1+0x314] ;  /* 0x0003140001157983 */ /* 0x000f220000300800 */
[----:B---3--:R-:W-:Y:S03]  /*6f270*/  HMMA.16816.F32 R12, R8, R12, R4 ;  /* 0x0000000c080c723c */ /* 0x008fe60000001804 */
[----:B------:R-:W2:-:S15]  /*6f280*/  LDL.LU.64 R4, [R1+0x55d0] ;  /* 0x0055d00001047983 */ /* 0x000e9e0000300a00 */
[----:B------:R-:W-:Y:S01]  /*6f290*/  NOP ;  /* 0x0000000000007918 */ /* 0x000fe20000000000 */
[----:B------:R0:W-:Y:S04]  /*6f2a0*/  STL.64 [R1+0xba0], R12 ;  /* 0x000ba00c01007387 */ /* 0x0001e80000100a00 */
[----:B0-----:R-:W4:Y:S01]  /*6f2b0*/  LDL.LU.64 R12, [R1+0x55c8] ;  /* 0x0055c800010c7983 */ /* 0x001f220000300a00 */
[----:B------:R-:W-:Y:S02]  /*6f2c0*/  IMAD.MOV.U32 R23, RZ, RZ, R2 ;  /* 0x000000ffff177224 */ /* 0x000fe400078e0002 */
[----:B------:R-:W-:Y:S02]  /*6f2d0*/  IMAD.MOV.U32 R22, RZ, RZ, R3 ;  /* 0x000000ffff167224 */ /* 0x000fe400078e0003 */
[----:B------:R-:W-:Y:S02]  /*6f2e0*/  IMAD.MOV.U32 R2, RZ, RZ, R15 ;  /* 0x000000ffff027224 */ /* 0x000fe400078e000f */
[----:B------:R-:W-:-:S03]  /*6f2f0*/  IMAD.MOV.U32 R3, RZ, RZ, R14 ;  /* 0x000000ffff037224 */ /* 0x000fc600078e000e */
[----:B------:R-:W-:Y:S04]  /*6f300*/  STL [R1+0x4ea4], R2 ;  /* 0x004ea40201007387 */ /* 0x000fe80000100800 */
[----:B------:R-:W-:Y:S04]  /*6f310*/  STL [R1+0x4ea0], R3 ;  /* 0x004ea00301007387 */ /* 0x000fe80000100800 */
[----:B-1----:R-:W-:Y:S04]  /*6f320*/  STL.64 [R1+0x5538], R18 ;  /* 0x0055381201007387 */ /* 0x002fe80000100a00 */
[----:B------:R4:W-:Y:S02]  /*6f330*/  STL.64 [R1+0x5530], R16 ;  /* 0x0055301001007387 */ /* 0x0009e40000100a00 */
[----:B----4-:R-:W-:Y:S01]  /*6f340*/  HMMA.16816.F32 R16, R8, R12, R20 ;  /* 0x0000000c0810723c */ /* 0x010fe20000001814 */
[----:B------:R-:W-:-:S02]  /*6f350*/  IMAD.MOV.U32 R3, RZ, RZ, R12 ;  /* 0x000000ffff037224 */ /* 0x000fc400078e000c */
[----:B------:R-:W-:Y:S02]  /*6f360*/  IMAD.MOV.U32 R2, RZ, RZ, R13 ;  /* 0x000000ffff027224 */ /* 0x000fe400078e000d */
[----:B------:R-:W0:-:S14]  /*6f370*/  LDSM.16.MT88.4 R12, [R29+UR5+0x14000] ;  /* 0x014000051d0c783b */ /* 0x000e1c0008004200 */
[----:B------:R-:W-:Y:S04]  /*6f380*/  STL.64 [R1+0xb90], R16 ;  /* 0x000b901001007387 */ /* 0x000fe80000100a00 */
[----:B------:R-:W-:Y:S04]  /*6f390*/  STL.64 [R1+0xb98], R18 ;  /* 0x000b981201007387 */ /* 0x000fe80000100a00 */
[----:B0-----:R-:W-:Y:S04]  /*6f3a0*/  STL.64 [R1+0x54b0], R14 ;  /* 0x0054b00e01007387 */ /* 0x001fe80000100a00 */
[----:B------:R0:W-:Y:S02]  /*6f3b0*/  STL.64 [R1+0x54a8], R12 ;  /* 0x0054a80c01007387 */ /* 0x0001e40000100a00 */
[----:B0-----:R-:W-:-:S02]  /*6f3c0*/  IMAD.MOV.U32 R12, RZ, RZ, R3 ;  /* 0x000000ffff0c7224 */ /* 0x001fc400078e0003 */
[----:B------:R-:W-:-:S05]  /*6f3d0*/  IMAD.MOV.U32 R13, RZ, RZ, R2 ;  /* 0x000000ffff0d7224 */ /* 0x000fca00078e0002 */
[----:B------:R2:W-:Y:S02]  /*6f3e0*/  STL.64 [R1+0x5550], R12 ;  /* 0x0055500c01007387 */ /* 0x0005e40000100a00 */
[----:B--2---:R-:W-:-:S15]  /*6f3f0*/  HMMA.16816.F32 R12, R8, R4, R24 ;  /* 0x00000004080c723c */ /* 0x004fde0000001818 */
[----:B------:R-:W-:-:S04]  /*6f400*/  NOP ;  /* 0x0000000000007918 */ /* 0x000fc80000000000 */
[----:B------:R0:W-:Y:S04]  /*6f410*/  STL.64 [R1+0xb80], R12 ;  /* 0x000b800c01007387 */ /* 0x0001e80000100a00 */
[----:B------:R-:W-:Y:S04]  /*6f420*/  STL.64 [R1+0xb88], R14 ;  /* 0x000b880e01007387 */ /* 0x000fe80000100a00 */
[----:B------:R-:W2:Y:S04]  /*6f430*/  LDL.LU.64 R20, [R1+0x90] ;  /* 0x0000900001147983 */ /* 0x000ea80000300a00 */
[----:B0-----:R-:W3:Y:S04]  /*6f440*/  LDL.LU.64 R12, [R1+0xc0] ;  /* 0x0000c000010c7983 */ /* 0x001ee80000300a00 */
[----:B---3--:R0:W-:Y:S04]  /*6f450*/  STL.64 [R1+0x5568], R12 ;  /* 0x0055680c01007387 */ /* 0x0081e80000100a00 */
[----:B0-----:R-:W3:Y:S01]  /*6f460*/  LDL.LU.64 R12, [R1+0xd0] ;  /* 0x0000d000010c7983 */ /* 0x001ee20000300a00 */
[----:B------:R-:W-:-:S02]  /*6f470*/  IMAD.MOV.U32 R3, RZ, RZ, R4 ;  /* 0x000000ffff037224 */ /* 0x000fc400078e0004 */
[----:B------:R-:W-:Y:S02]  /*6f480*/  IMAD.MOV.U32 R2, RZ, RZ, R5 ;  /* 0x000000ffff027224 */ /* 0x000fe400078e0005 */
[----:B------:R-:W0:Y:S04]  /*6f490*/  LDSM.16.MT88.4 R4, [R29+UR5+0x14080] ;  /* 0x014080051d04783b */ /* 0x000e280008004200 */
[----:B---3--:R1:W-:Y:S04]  /*6f4a0*/  STL.64 [R1+0x5580], R12 ;  /* 0x0055800c01007387 */ /* 0x0083e80000100a00 */
[----:B-1----:R-:W3:Y:S04]  /*6f4b0*/  LDL.LU R12, [R1+0x490] ;  /* 0x00049000010c7983 */ /* 0x002ee80000300800 */
[----:B------:R-:W3:Y:S04]  /*6f4c0*/  LDL.LU R13, [R1+0x494] ;  /* 0x00049400010d7983 */ /* 0x000ee80000300800 */
        /* <DEDUP_REMOVED lines=12> */
[----:B----4-:R-:W-:Y:S04]  /*6f590*/  STL.64 [R1+0x55a0], R14 ;  /* 0x0055a00e01007387 */ /* 0x010fe80000100a00 */
[----:B---3--:R1:W-:Y:S04]  /*6f5a0*/  STL.64 [R1+0x5598], R12 ;  /* 0x0055980c01007387 */ /* 0x0083e80000100a00 */
[----:B-1----:R-:W3:Y:S04]  /*6f5b0*/  LDL.LU.64 R12, [R1+0x100] ;  /* 0x00010000010c7983 */ /* 0x002ee80000300a00 */
[----:B------:R-:W4:Y:S04]  /*6f5c0*/  LDL.LU.64 R24, [R1+0xf0] ;  /* 0x0000f00001187983 */ /* 0x000f280000300a00 */
[----:B0-----:R0:W-:Y:S04]  /*6f5d0*/  STL.64 [R1+0x5430], R6 ;  /* 0x0054300601007387 */ /* 0x0011e80000100a00 */
[----:B------:R1:W-:Y:S04]  /*6f5e0*/  STL.64 [R1+0x5428], R4 ;  /* 0x0054280401007387 */ /* 0x0003e80000100a00 */
[----:B0-----:R-:W2:Y:S04]  /*6f5f0*/  LDL R6, [R1+0xa8] ;  /* 0x0000a80001067983 */ /* 0x001ea80000100800 */
[----:B------:R-:W2:Y:S01]  /*6f600*/  LDL R7, [R1+0xac] ;  /* 0x0000ac0001077983 */ /* 0x000ea20000100800 */
[----:B-1----:R-:W-:-:S02]  /*6f610*/  IMAD.MOV.U32 R4, RZ, RZ, R3 ;  /* 0x000000ffff047224 */ /* 0x002fc400078e0003 */
[----:B------:R-:W-:Y:S01]  /*6f620*/  IMAD.MOV.U32 R5, RZ, RZ, R2 ;  /* 0x000000ffff057224 */ /* 0x000fe200078e0002 */
[----:B--2---:R-:W-:Y:S04]  /*6f630*/  STL.64 [R1+0x5560], R6 ;  /* 0x0055600601007387 */ /* 0x004fe80000100a00 */
        /* <DEDUP_REMOVED lines=19> */
[----:B------:R-:W3:Y:S04]  /*6f770*/  LDL.LU.64 R22, [R1+0x55b0] ;  /* 0x0055b00001167983 */ /* 0x000ee80000300a00 */
[----:B------:R-:W3:Y:S04]  /*6f780*/  LDL.LU.64 R20, [R1+0x55a8] ;  /* 0x0055a80001147983 */ /* 0x000ee80000300a00 */
        /* <DEDUP_REMOVED lines=15> */
[----:B------:R-:W-:Y:S04]  /*6f880*/  STL.64 [R1+0xb68], R18 ;  /* 0x000b681201007387 */ /* 0x000fe80000100a00 */
[----:B------:R-:W2:Y:S01]  /*6f890*/  LDL.LU.64 R14, [R1+0x55a0] ;  /* 0x0055a000010e7983 */ /* 0x000ea20000300a00 */
[----:B0-----:R-:W-:Y:S02]  /*6f8a0*/  IMAD.MOV.U32 R17, RZ, RZ, R12 ;  /* 0x000000ffff117224 */ /* 0x001fe400078e000c */
[----:B------:R-:W-:-:S02]  /*6f8b0*/  IMAD.MOV.U32 R16, RZ, RZ, R13 ;  /* 0x000000ffff107224 */ /* 0x000fc400078e000d */
[----:B------:R-:W2:Y:S01]  /*6f8c0*/  LDL.LU.64 R12, [R1+0x5598] ;  /* 0x00559800010c7983 */ /* 0x000ea20000300a00 */
[----:B----4-:R-:W-:-:S15]  /*6f8d0*/  HMMA.16816.F32 R8, R20, R24, R8 ;  /* 0x000000181408723c */ /* 0x010fde0000001808 */
[----:B------:R-:W-:-:S04]  /*6f8e0*/  NOP ;  /* 0x0000000000007918 */ /* 0x000fc80000000000 */
[----:B------:R0:W-:Y:S04]  /*6f8f0*/  STL.64 [R1+0xb40], R8 ;  /* 0x000b400801007387 */ /* 0x0001e80000100a00 */
[----:B------:R-:W-:Y:S04]  /*6f900*/  STL.64 [R1+0xb48], R10 ;  /* 0x000b480a01007387 */ /* 0x000fe80000100a00 */
[----:B------:R-:W3:Y:S01]  /*6f910*/  LDL.LU.64 R26, [R1+0x5590] ;  /* 0x00559000011a7983 */ /* 0x000ee20000300a00 */
[----:B0-----:R-:W-:Y:S02]  /*6f920*/  IMAD.MOV.U32 R9, RZ, RZ, R24 ;  /* 0x000000ffff097224 */ /* 0x001fe400078e0018 */
[----:B------:R-:W-:-:S02]  /*6f930*/  IMAD.MOV.U32 R8, RZ, RZ, R25 ;  /* 0x000000ffff087224 */ /* 0x000fc400078e0019 */
[----:B------:R-:W2:Y:S02]  /*6f940*/  LDL.LU.64 R24, [R1+0x5588] ;  /* 0x0055880001187983 */ /* 0x000ea40000300a00 */
[----:B--2---:R-:W-:-:S15]  /*6f950*/  HMMA.16816.F32 R12, R20, R24, R12 ;  /* 0x00000018140c723c */ /* 0x004fde000000180c */
[----:B------:R-:W-:-:S04]  /*6f960*/  NOP ;  /* 0x0000000000007918 */ /* 0x000fc80000000000 */
[----:B------:R0:W-:Y:S04]  /*6f970*/  STL.64 [R1+0x850], R12 ;  /* 0x0008500c01007387 */ /* 0x0001e80000100a00 */
[----:B------:R-:W-:Y:S04]  /*6f980*/  STL.64 [R1+0x858], R14 ;  /* 0x0008580e01007387 */ /* 0x000fe80000100a00 */
[----:B0-----:R-:W2:Y:S04]  /*6f990*/  LDL.LU.64 R12, [R1+0x5580] ;  /* 0x00558000010c7983 */ /* 0x001ea80000300a00 */
[----:B---3--:R-:W-:Y:S04]  /*6f9a0*/  STL.64 [R1+0x5500], R26 ;  /* 0x0055001a01007387 */ /* 0x008fe80000100a00 */
[----:B------:R0:W-:Y:S04]  /*6f9b0*/  STL.64 [R1+0x54f8], R24 ;  /* 0x0054f81801007387 */ /* 0x0001e80000100a00 */
        /* <DEDUP_REMOVED lines=20> */
[----:B------:R-:W4:Y:S04]  /*6fb00*/  LDL.LU.64 R4, [R1+0x5558] ;  /* 0x0055580001047983 */ /* 0x000f280000300a00 */
[----:B------:R-:W3:Y:S02]  /*6fb10*/  LDL.LU.64 R12, [R1+0x5550] ;  /* 0x00555000010c7983 */ /* 0x000ee40000300a00 */
[----:B---3--:R-:W-:Y:S02]  /*6fb20*/  HMMA.16816.F32 R24, R20, R12, R24 ;  /* 0x0000000c1418723c */ /* 0x008fe40000001818 */
[----:B------:R0:W-:Y:S02]  /*6fb30*/  STL.64 [R1+0x54c8], R12 ;  /* 0x0054c80c01007387 */ /* 0x0001e40000100a00 */
[----:B0-----:R-:W-:-:S02]  /*6fb40*/  IMAD.MOV.U32 R12, RZ, RZ, R11 ;  /* 0x000000ffff0c7224 */ /* 0x001fc400078e000b */
[----:B------:R-:W-:-:S13]  /*6fb50*/  IMAD.MOV.U32 R13, RZ, RZ, R10 ;  /* 0x000000ffff0d7224 */ /* 0x000fda00078e000a */
[----:B------:R0:W-:Y:S04]  /*6fb60*/  STL.64 [R1+0x7e0], R24 ;  /* 0x0007e01801007387 */ /* 0x0001e80000100a00 */
[----:B------:R-:W-:Y:S01]  /*6fb70*/  STL.64 [R1+0x7e8], R26 ;  /* 0x0007e81a01007387 */ /* 0x000fe20000100a00 */
[----:B0-----:R-:W-:Y:S02]  /*6fb80*/  IMAD.MOV.U32 R24, RZ, RZ, R9 ;  /* 0x000000ffff187224 */ /* 0x001fe400078e0009 */
[----:B------:R-:W-:Y:S02]  /*6fb90*/  IMAD.MOV.U32 R25, RZ, RZ, R8 ;  /* 0x000000ffff197224 */ /* 0x000fe400078e0008 */
[----:B------:R-:W4:Y:S04]  /*6fba0*/  LDL.LU R8, [R1+0x450] ;  /* 0x0004500001087983 */ /* 0x000f280000300800 */
[----:B------:R-:W4:Y:S04]  /*6fbb0*/  LDL.LU R9, [R1+0x454] ;  /* 0x0004540001097983 */ /* 0x000f280000300800 */
[----:B------:R-:W4:Y:S04]  /*6fbc0*/  LDL.LU R10, [R1+0x458] ;  /* 0x00045800010a7983 */ /* 0x000f280000300800 */
[----:B------:R-:W4:Y:S04]  /*6fbd0*/  LDL.LU R11, [R1+0x45c] ;  /* 0x00045c00010b7983 */ /* 0x000f280000300800 */
[----:B------:R-:W-:Y:S04]  /*6fbe0*/  STL.64 [R1+0x5518], R24 ;  /* 0x0055181801007387 */ /* 0x000fe80000100a00 */
[----:B------:R0:W-:Y:S04]  /*6fbf0*/  STL.64 [R1+0x54e0], R12 ;  /* 0x0054e00c01007387 */ /* 0x0001e80000100a00 */
[----:B0-----:R-:W3:Y:S04]  /*6fc00*/  LDL.LU R12, [R1+0x1f0] ;  /* 0x0001f000010c7983 */ /* 0x001ee80000300800 */
[----:B------:R-:W3:Y:S04]  /*6fc10*/  LDL.LU R13, [R1+0x1f4] ;  /* 0x0001f400010d7983 */ /* 0x000ee80000300800 */
[----:B------:R-:W2:Y:S04]  /*6fc20*/  LDL.LU R14, [R1+0x1f8] ;  /* 0x0001f800010e7983 */ /* 0x000ea80000300800 */
[----:B------:R-:W2:Y:S01]  /*6fc30*/  LDL.LU R15, [R1+0x1fc] ;  /* 0x0001fc00010f7983 */ /* 0x000ea20000300800 */
[----:B------:R-:W-:-:S02]  /*6fc40*/  IMAD.MOV.U32 R25, RZ, RZ, R16 ;  /* 0x000000ffff197224 */ /* 0x000fc400078e0010 */
[----:B------:R-:W-:Y:S01]  /*6fc50*/  IMAD.MOV.U32 R24, RZ, RZ, R17 ;  /* 0x000000ffff187224 */ /* 0x000fe200078e0011 */
[----:B------:R-:W3:Y:S04]  /*6fc60*/  LDL.LU R16, [R1+0x3a0] ;  /* 0x0003a00001107983 */ /* 0x000ee80000300800 */
[----:B------:R-:W4:Y:S04]  /*6fc70*/  LDL.LU R17, [R1+0x3a4] ;  /* 0x0003a40001117983 */ /* 0x000f280000300800 */
[----:B------:R-:W4:Y:S04]  /*6fc80*/  LDL.LU R18, [R1+0x3a8] ;  /* 0x0003a80001127983 */ /* 0x000f280000300800 */
[----:B------:R-:W4:Y:S04]  /*6fc90*/  LDL.LU R19, [R1+0x3ac] ;  /* 0x0003ac0001137983 */ /* 0x000f280000300800 */
[----:B--2---:R-:W-:Y:S04]  /*6fca0*/  STL.64 [R1+0x54f0], R14 ;  /* 0x0054f00e01007387 */ /* 0x004fe80000100a00 */
[----:B---3--:R0:W-:Y:S04]  /*6fcb0*/  STL.64 [R1+0x54e8], R12 ;  /* 0x0054e80c01007387 */ /* 0x0081e80000100a00 */
        /* <DEDUP_REMOVED lines=21> */
[----:B------:R-:W-:Y:S04]  /*6fe10*/  STL.64 [R1+0x54c0], R6 ;  /* 0x0054c00601007387 */ /* 0x000fe80000100a00 */
        /* <DEDUP_REMOVED lines=16> */
[----:B0-----:R-:W2:Y:S04]  /*6ff20*/  LDL R22, [R1+0xd8] ;  /* 0x0000d80001167983 */ /* 0x001ea80000100800 */
[----:B------:R-:W2:Y:S01]  /*6ff30*/  LDL R23, [R1+0xdc] ;  /* 0x0000dc0001177983 */ /* 0x000ea20000100800 */
[----:B----4-:R-:W-:Y:S03]  /*6ff40*/  HMMA.16816.F32 R24, R16, R24, R12 ;  /* 0x000000181018723c */ /* 0x010fe6000000180c */
[----:B------:R-:W4:Y:S04]  /*6ff50*/  LDL.LU.64 R14, [R1+0x5528] ;  /* 0x00552800010e7983 */ /* 0x000f280000300a00 */
[----:B------:R-:W4:-:S12]  /*6ff60*/  LDL.LU.64 R12, [R1+0x5520] ;  /* 0x00552000010c7983 */ /* 0x000f180000300a00 */
[----:B------:R0:W-:Y:S04]  /*6ff70*/  STL.64 [R1+0x690], R24 ;  /* 0x0006901801007387 */ /* 0x0001e80000100a00 */
[----:B------:R4:W-:Y:S04]  /*6ff80*/  STL.64 [R1+0x698], R26 ;  /* 0x0006981a01007387 */ /* 0x0009e80000100a00 */
[----:B0-----:R-:W4:Y:S02]  /*6ff90*/  LDL.LU.64 R24, [R1+0x5518] ;  /* 0x0055180001187983 */ /* 0x001f240000300a00 */
        /* <DEDUP_REMOVED lines=12> */
[----:B------:R-:W4:Y:S01]  /*70060*/  LDL.LU.64 R12, [R1+0x54e8] ;  /* 0x0054e800010c7983 */ /* 0x000f220000300a00 */
[----:B------:R-:W-:-:S02]  /*70070*/  IMAD.MOV.U32 R20, RZ, RZ, R3 ;  /* 0x000000ffff147224 */ /* 0x000fc400078e0003 */
[----:B------:R-:W-:Y:S01]  /*70080*/  IMAD.MOV.U32 R21, RZ, RZ, R2 ;  /* 0x000000ffff157224 */ /* 0x000fe200078e0002 */
[----:B--2---:R0:W-:Y:S04]  /*70090*/  STL.64 [R1+0x5478], R26 ;  /* 0x0054781a01007387 */ /* 0x0041e80000100a00 */
[----:B------:R-:W2:Y:S04]  /*700a0*/  LDL.LU R24, [R1+0x1b0] ;  /* 0x0001b00001187983 */ /* 0x000ea80000300800 */
[----:B------:R-:W2:Y:S04]  /*700b0*/  LDL.LU R25, [R1+0x1b4] ;  /* 0x0001b40001197983 */ /* 0x000ea80000300800 */
[----:B0-----:R-:W2:Y:S04]  /*700c0*/  LDL.LU R26, [R1+0x1b8] ;  /* 0x0001b800011a7983 */ /* 0x001ea80000300800 */
[----:B------:R-:W2:Y:S01]  /*700d0*/  LDL.LU R27, [R1+0x1bc] ;  /* 0x0001bc00011b7983 */ /* 0x000ea20000300800 */
[----:B----4-:R-:W-:-:S15]  /*700e0*/  HMMA.16816.F32 R12, R16, R20, R12 ;  /* 0x00000014100c723c */ /* 0x010fde000000180c */
[----:B------:R-:W-:-:S04]  /*700f0*/  NOP ;  /* 0x0000000000007918 */ /* 0x000fc80000000000 */
[----:B------:R0:W-:Y:S04]  /*70100*/  STL.64 [R1+0x5c0], R12 ;  /* 0x0005c00c01007387 */ /* 0x0001e80000100a00 */
[----:B------:R1:W-:Y:S04]  /*70110*/  STL.64 [R1+0x5c8], R14 ;  /* 0x0005c80e01007387 */ /* 0x0003e80000100a00 */
[----:B0-----:R-:W1:Y:S04]  /*70120*/  LDL.LU.64 R12, [R1+0x54e0] ;  /* 0x0054e000010c7983 */ /* 0x001e680000300a00 */
[----:B------:R-:W-:Y:S04]  /*70130*/  STL.64 [R1+0x5470], R22 ;  /* 0x0054701601007387 */ /* 0x000fe80000100a00 */
[----:B------:R-:W4:Y:S04]  /*70140*/  LDL.LU R20, [R1+0x1c0] ;  /* 0x0001c00001147983 */ /* 0x000f280000300800 */
[----:B------:R-:W4:Y:S01]  /*70150*/  LDL.LU R21, [R1+0x1c4] ;  /* 0x0001c40001157983 */ /* 0x000f220000300800 */
[----:B-1----:R-:W-:Y:S03]  /*70160*/  HMMA.16816.F32 R12, R16, R12, R4 ;  /* 0x0000000c100c723c */ /* 0x002fe60000001804 */
[----:B------:R-:W2:Y:S04]  /*70170*/  LDL.LU.64 R6, [R1+0x54d8] ;  /* 0x0054d80001067983 */ /* 0x000ea80000300a00 */
[----:B------:R-:W2:-:S12]  /*70180*/  LDL.LU.64 R4, [R1+0x54d0] ;  /* 0x0054d00001047983 */ /* 0x000e980000300a00 */
[----:B------:R0:W-:Y:S04]  /*70190*/  STL.64 [R1+0x590], R12 ;  /* 0x0005900c01007387 */ /* 0x0001e80000100a00 */
[----:B------:R2:W-:Y:S04]  /*701a0*/  STL.64 [R1+0x598], R14 ;  /* 0x0005980e01007387 */ /* 0x0005e80000100a00 */
[----:B0-----:R-:W2:Y:S01]  /*701b0*/  LDL.LU.64 R12, [R1+0x54c8] ;  /* 0x0054c800010c7983 */ /* 0x001ea20000300a00 */
[----:B------:R-:W-:Y:S02]  /*701c0*/  IMAD.MOV.U32 R22, RZ, RZ, R28 ;  /* 0x000000ffff167224 */ /* 0x000fe400078e001c */
[----:B------:R-:W-:Y:S01]  /*701d0*/  IMAD.MOV.U32 R23, RZ, RZ, R0 ;  /* 0x000000ffff177224 */ /* 0x000fe200078e0000 */
[----:B--2---:R-:W-:Y:S01]  /*701e0*/  HMMA.16816.F32 R12, R16, R12, R4 ;  /* 0x0000000c100c723c */ /* 0x004fe20000001804 */
[----:B------:R-:W2:Y:S04]  /*701f0*/  LDL.LU.64 R6, [R1+0x54c0] ;  /* 0x0054c00001067983 */ /* 0x000ea80000300a00 */
[----:B------:R-:W4:-:S14]  /*70200*/  LDL.LU.64 R4, [R1+0x54b8] ;  /* 0x0054b80001047983 */ /* 0x000f1c0000300a00 */
[----:B------:R-:W-:Y:S04]  /*70210*/  STL.64 [R1+0x580], R12 ;  /* 0x0005800c01007387 */ /* 0x000fe80000100a00 */
[----:B------:R0:W-:Y:S04]  /*70220*/  STL.64 [R1+0x588], R14 ;  /* 0x0005880e01007387 */ /* 0x0001e80000100a00 */
[----:B0-----:R-:W3:Y:S04]  /*70230*/  LDL.LU.64 R14, [R1+0x54b0] ;  /* 0x0054b000010e7983 */ /* 0x001ee80000300a00 */
[----:B------:R-:W3:Y:S01]  /*70240*/  LDL.LU.64 R12, [R1+0x54a8] ;  /* 0x0054a800010c7983 */ /* 0x000ee20000300a00 */
[----:B----4-:R-:W-:Y:S03]  /*70250*/  HMMA.16816.F32 R20, R16, R4, R20 ;  /* 0x000000041014723c */ /* 0x010fe60000001814 */
[----:B--2---:R-:W-:-:S15]  /*70260*/  STL.64 [R1+0x5440], R6 ;  /* 0x0054400601007387 */ /* 0x004fde0000100a00 */
[----:B------:R-:W-:Y:S01]  /*70270*/  NOP ;  /* 0x0000000000007918 */ /* 0x000fe20000000000 */
[----:B------:R-:W-:Y:S04]  /*70280*/  STL.64 [R1+0x570], R20 ;  /* 0x0005701401007387 */ /* 0x000fe80000100a00 */
[----:B------:R0:W-:Y:S02]  /*70290*/  STL.64 [R1+0x578], R22 ;  /* 0x0005781601007387 */ /* 0x0001e40000100a00 */
[----:B0-----:R-:W-:-:S15]  /*702a0*/  HMMA.16816.F32 R20, R16, R8, R24 ;  /* 0x000000081014723c */ /* 0x001fde0000001818 */
[----:B------:R-:W-:-:S04]  /*702b0*/  NOP ;  /* 0x0000000000007918 */ /* 0x000fc80000000000 */
[----:B------:R0:W-:Y:S04]  /*702c0*/  STL.64 [R1+0x550], R20 ;  /* 0x0005501401007387 */ /* 0x0001e80000100a00 */
[----:B------:R-:W2:Y:S04]  /*702d0*/  LDL R26, [R1+0xf8] ;  /* 0x0000f800011a7983 */ /* 0x000ea80000100800 */
[----:B------:R-:W2:Y:S04]  /*702e0*/  LDL R27, [R1+0xfc] ;  /* 0x0000fc00011b7983 */ /* 0x000ea80000100800 */
[----:B------:R-:W4:Y:S04]  /*702f0*/  LDL R6, [R1+0xb8] ;  /* 0x0000b80001067983 */ /* 0x000f280000100800 */
[----:B------:R-:W4:Y:S01]  /*70300*/  LDL R7, [R1+0xbc] ;  /* 0x0000bc0001077983 */ /* 0x000f220000100800 */
[----:B------:R-:W-:-:S02]  /*70310*/  IMAD.MOV.U32 R28, RZ, RZ, R22 ;  /* 0x000000ffff1c7224 */ /* 0x000fc400078e0016 */
[----:B------:R-:W-:Y:S01]  /*70320*/  IMAD.MOV.U32 R0, RZ, RZ, R23 ;  /* 0x000000ffff007224 */ /* 0x000fe200078e0017 */
[----:B--2---:R1:W-:Y:S04]  /*70330*/  STL.64 [R1+0x5490], R26 ;  /* 0x0054901a01007387 */ /* 0x0043e80000100a00 */
[----:B0-----:R-:W2:Y:S04]  /*70340*/  LDL.LU R20, [R1+0x180] ;  /* 0x0001800001147983 */ /* 0x001ea80000300800 */
[----:B------:R-:W2:Y:S04]  /*70350*/  LDL.LU R21, [R1+0x184] ;  /* 0x0001840001157983 */ /* 0x000ea80000300800 */
[----:B------:R-:W2:Y:S04]  /*70360*/  LDL.LU R22, [R1+0x188] ;  /* 0x0001880001167983 */ /* 0x000ea80000300800 */
[----:B------:R-:W2:Y:S04]  /*70370*/  LDL.LU R23, [R1+0x18c] ;  /* 0x00018c0001177983 */ /* 0x000ea80000300800 */
[----:B-1----:R-:W3:Y:S04]  /*70380*/  LDL.64 R26, [R1+0x108] ;  /* 0x00010800011a7983 */ /* 0x002ee80000100a00 */
        /* <DEDUP_REMOVED lines=12> */
[----:B----4-:R0:W-:Y:S04]  /*70450*/  STL.64 [R1+0x5458], R6 ;  /* 0x0054580601007387 */ /* 0x0101e80000100a00 */
        /* <DEDUP_REMOVED lines=8> */
[----:B------:R-:W2:Y:S04]  /*704e0*/  LDL.LU R6, [R1+0x178] ;  /* 0x0001780001067983 */ /* 0x000ea80000300800 */
[----:B------:R-:W2:Y:S04]  /*704f0*/  LDL.LU R7, [R1+0x17c] ;  /* 0x00017c0001077983 */ /* 0x000ea80000300800 */
[----:B---3--:R0:W-:Y:S04]  /*70500*/  STL.64 [R1+0x5438], R10 ;  /* 0x0054380a01007387 */ /* 0x0081e80000100a00 */
[----:B------:R-:W3:Y:S04]  /*70510*/  LDL.LU R8, [R1+0x140] ;  /* 0x0001400001087983 */ /* 0x000ee80000300800 */
[----:B------:R-:W3:Y:S04]  /*70520*/  LDL.LU R9, [R1+0x144] ;  /* 0x0001440001097983 */ /* 0x000ee80000300800 */
[----:B0-----:R-:W4:Y:S04]  /*70530*/  LDL.LU R10, [R1+0x148] ;  /* 0x00014800010a7983 */ /* 0x001f280000300800 */
[----:B------:R-:W4:Y:S01]  /*70540*/  LDL.LU R11, [R1+0x14c] ;  /* 0x00014c00010b7983 */ /* 0x000f220000300800 */
[----:B------:R-:W-:Y:S01]  /*70550*/  HMMA.16816.F32 R20, R12, R26, R20 ;  /* 0x0000001a0c14723c */ /* 0x000fe20000001814 */
[----:B------:R-:W-:-:S02]  /*70560*/  IMAD.MOV.U32 R2, RZ, RZ, R26 ;  /* 0x000000ffff027224 */ /* 0x000fc400078e001a */
[----:B----4-:R-:W-:Y:S04]  /*70570*/  STL.64 [R1+0x5450], R10 ;  /* 0x0054500a01007387 */ /* 0x010fe80000100a00 */
[----:B---3--:R0:W-:Y:S04]  /*70580*/  STL.64 [R1+0x5448], R8 ;  /* 0x0054480801007387 */ /* 0x0081e80000100a00 */
[----:B0-----:R-:W3:Y:S04]  /*70590*/  LDL.LU R8, [R1+0x150] ;  /* 0x0001500001087983 */ /* 0x001ee80000300800 */
[----:B------:R-:W3:Y:S04]  /*705a0*/  LDL.LU R9, [R1+0x154] ;  /* 0x0001540001097983 */ /* 0x000ee80000300800 */
[----:B------:R-:W3:Y:S04]  /*705b0*/  LDL.LU R10, [R1+0x158] ;  /* 0x00015800010a7983 */ /* 0x000ee80000300800 */
[----:B------:R-:W3:Y:S04]  /*705c0*/  LDL.LU R11, [R1+0x15c] ;  /* 0x00015c00010b7983 */ /* 0x000ee80000300800 */
[----:B------:R-:W4:Y:S04]  /*705d0*/  LDL R18, [R1+0xc8] ;  /* 0x0000c80001127983 */ /* 0x000f280000100800 */
[----:B------:R-:W4:Y:S04]  /*705e0*/  LDL R19, [R1+0xcc] ;  /* 0x0000cc0001137983 */ /* 0x000f280000100800 */
[----:B------:R0:W-:Y:S04]  /*705f0*/  STL [R1+0x4e44], R0 ;  /* 0x004e440001007387 */ /* 0x0001e80000100800 */
[----:B------:R-:W-:Y:S04]  /*70600*/  STL [R1+0x4e40], R28 ;  /* 0x004e401c01007387 */ /* 0x000fe80000100800 */
[----:B------:R-:W-:Y:S04]  /*70610*/  STL.64 [R1+0x540], R20 ;  /* 0x0005401401007387 */ /* 0x000fe80000100a00 */
[----:B------:R1:W-:Y:S01]  /*70620*/  STL.64 [R1+0x548], R22 ;  /* 0x0005481601007387 */ /* 0x0003e20000100a00 */
[----:B0-----:R-:W-:-:S03]  /*70630*/  IMAD.MOV.U32 R0, RZ, RZ, R27 ;  /* 0x000000ffff007224 */ /* 0x001fc600078e001b */
[----:B-1----:R-:W2:Y:S04]  /*70640*/  LDL.LU.64 R22, [R1+0x54a0] ;  /* 0x0054a00001167983 */ /* 0x002ea80000300a00 */
        /* <DEDUP_REMOVED lines=12> */
[----:B0-----:R-:W2:Y:S04]  /*70710*/  LDL.LU.64 R22, [R1+0x5470] ;  /* 0x0054700001167983 */ /* 0x001ea80000300a00 */
[----:B------:R0:W-:Y:S04]  /*70720*/  STL.64 [R1+0x5408], R26 ;  /* 0x0054081a01007387 */ /* 0x0001e80000100a00 */
[----:B------:R-:W3:Y:S04]  /*70730*/  LDL.LU R24, [R1+0x110] ;  /* 0x0001100001187983 */ /* 0x000ee80000300800 */
[----:B------:R-:W3:Y:S04]  /*70740*/  LDL.LU R25, [R1+0x114] ;  /* 0x0001140001197983 */ /* 0x000ee80000300800 */
[----:B0-----:R-:W3:Y:S04]  /*70750*/  LDL.LU R26, [R1+0x118] ;  /* 0x00011800011a7983 */ /* 0x001ee80000300800 */
        /* <DEDUP_REMOVED lines=12> */
[----:B------:R-:W2:Y:S01]  /*70820*/  LDL.LU R23, [R1+0x12c] ;  /* 0x00012c0001177983 */ /* 0x000ea20000300800 */
        /* <DEDUP_REMOVED lines=32> */
[----:B------:R-:W4:Y:S04]  /*70a30*/  LDL.LU R8, [R1+0x80] ;  /* 0x0000800001087983 */ /* 0x000f280000300800 */
[----:B------:R-:W4:Y:S04]  /*70a40*/  LDL.LU R9, [R1+0x84] ;  /* 0x0000840001097983 */ /* 0x000f280000300800 */
[----:B0-----:R-:W4:Y:S04]  /*70a50*/  LDL.LU R10, [R1+0x88] ;  /* 0x00008800010a7983 */ /* 0x001f280000300800 */
        /* <DEDUP_REMOVED lines=16> */
[----:B0-----:R-:W4:Y:S02]  /*70b60*/  LDL.LU.64 R26, [R1+0x5408] ;  /* 0x00540800011a7983 */ /* 0x001f240000300a00 */
[----:B----4-:R-:W-:Y:S02]  /*70b70*/  HMMA.16816.F32 R8, R4, R26, R8 ;  /* 0x0000001a0408723c */ /* 0x010fe40000001808 */
[----:B------:R-:W-:-:S15]  /*70b80*/  STL.64 [R1+0x5390], R26 ;  /* 0x0053901a01007387 */ /* 0x000fde0000100a00 */
[----:B------:R-:W-:Y:S02]  /*70b90*/  NOP ;  /* 0x0000000000007918 */ /* 0x000fe40000000000 */
[----:B------:R-:W-:Y:S04]  /*70ba0*/  STL.64 [R1+0x470], R8 ;  /* 0x0004700801007387 */ /* 0x000fe80000100a00 */
[----:B------:R0:W-:Y:S04]  /*70bb0*/  STL.64 [R1+0x478], R10 ;  /* 0x0004780a01007387 */ /* 0x0001e80000100a00 */
[----:B0-----:R-:W2:Y:S01]  /*70bc0*/  LDL.64 R10, [R1+0xa8] ;  /* 0x0000a800010a7983 */ /* 0x001ea20000100a00 */
[----:B------:R-:W-:Y:S02]  /*70bd0*/  IMAD.MOV.U32 R2, RZ, RZ, R14 ;  /* 0x000000ffff027224 */ /* 0x000fe400078e000e */
[----:B------:R-:W-:-:S02]  /*70be0*/  IMAD.MOV.U32 R0, RZ, RZ, R15 ;  /* 0x000000ffff007224 */ /* 0x000fc400078e000f */
[----:B------:R-:W-:Y:S02]  /*70bf0*/  IMAD.MOV.U32 R26, RZ, RZ, R2 ;  /* 0x000000ffff1a7224 */ /* 0x000fe400078e0002 */
[----:B------:R-:W-:Y:S01]  /*70c00*/  IMAD.MOV.U32 R27, RZ, RZ, R0 ;  /* 0x000000ffff1b7224 */ /* 0x000fe200078e0000 */
[----:B--2---:R0:W-:Y:S04]  /*70c10*/  STL.64 [R1+0x53f0], R10 ;  /* 0x0053f00a01007387 */ /* 0x0041e80000100a00 */
[----:B------:R-:W2:Y:S04]  /*70c20*/  LDL.LU R8, [R1+0x50] ;  /* 0x0000500001087983 */ /* 0x000ea80000300800 */
[----:B------:R-:W2:Y:S04]  /*70c30*/  LDL.LU R9, [R1+0x54] ;  /* 0x0000540001097983 */ /* 0x000ea80000300800 */
[----:B0-----:R-:W2:Y:S04]  /*70c40*/  LDL.LU R10, [R1+0x58] ;  /* 0x00005800010a7983 */ /* 0x001ea80000300800 */
[----:B------:R-:W2:Y:S04]  /*70c50*/  LDL.LU R11, [R1+0x5c] ;  /* 0x00005c00010b7983 */ /* 0x000ea80000300800 */
[----:B------:R-:W4:Y:S04]  /*70c60*/  LDL.LU R12, [R1+0x60] ;  /* 0x00006000010c7983 */ /* 0x000f280000300800 */
[----:B------:R-:W4:Y:S04]  /*70c70*/  LDL.LU R13, [R1+0x64] ;  /* 0x00006400010d7983 */ /* 0x000f280000300800 */
[----:B------:R-:W4:Y:S04]  /*70c80*/  LDL.LU R14, [R1+0x68] ;  /* 0x00006800010e7983 */ /* 0x000f280000300800 */
[----:B------:R-:W4:Y:S04]  /*70c90*/  LDL.LU R15, [R1+0x6c] ;  /* 0x00006c00010f7983 */ /* 0x000f280000300800 */
[----:B------:R0:W-:Y:S04]  /*70ca0*/  STL.64 [R1+0x53a8], R26 ;  /* 0x0053a81a01007387 */ /* 0x0001e80000100a00 */
[----:B0-----:R-:W2:Y:S01]  /*70cb0*/  LDL.64 R26, [R1+0x108] ;  /* 0x00010800011a7983 */ /* 0x001ea20000100a00 */
[C---:B---3--:R-:W-:Y:S03]  /*70cc0*/  HMMA.16816.F32 R16, R4.reuse, R22, R16 ;  /* 0x000000160410723c */ /* 0x048fe60000001810 */
[----:B--2---:R0:W-:Y:S04]  /*70cd0*/  STL.64 [R1+0x53d0], R26 ;  /* 0x0053d01a01007387 */ /* 0x0041e80000100a00 */
        /* <DEDUP_REMOVED lines=14> */
[----:B------:R-:W3:Y:S04]  /*70dc0*/  LDL.LU R20, [R1] ;  /* 0x0000000001147983 */ /* 0x000ee80000300800 */
[----:B------:R-:W3:Y:S04]  /*70dd0*/  LDL.LU R21, [R1+0x4] ;  /* 0x0000040001157983 */ /* 0x000ee80000300800 */
[----:B0-----:R-:W2:Y:S04]  /*70de0*/  LDL.LU R22, [R1+0x8] ;  /* 0x0000080001167983 */ /* 0x001ea80000300800 */
[----:B------:R-:W2:Y:S04]  /*70df0*/  LDL.LU R23, [R1+0xc] ;  /* 0x00000c0001177983 */ /* 0x000ea80000300800 */
        /* <DEDUP_REMOVED lines=71> */
[----:B------:R-:W2:Y:S01]  /*71270*/  LDL.LU.64 R24, [R1+0x5378] ;  /* 0x0053780001187983 */ /* 0x000ea20000300a00 */
[C---:B----4-:R-:W-:Y:S08]  /*71280*/  HMMA.16816.F32 R16, R8.reuse, R18, R12 ;  /* 0x000000120810723c */ /* 0x050ff0000000180c */
[----:B--2---:R-:W-:Y:S01]  /*71290*/  HMMA.16816.F32 R20, R8, R22, R24 ;  /* 0x000000160814723c */ /* 0x004fe20000001818 */
[----:B------:R-:W-:-:S02]  /*712a0*/  IMAD.MOV.U32 R26, RZ, RZ, R2 ;  /* 0x000000ffff1a7224 */ /* 0x000fc400078e0002 */
[----:B------:R-:W-:-:S15]  /*712b0*/  IMAD.MOV.U32 R27, RZ, RZ, R0 ;  /* 0x000000ffff1b7224 */ /* 0x000fde00078e0000 */
[----:B------:R-:W-:Y:S01]  /*712c0*/  NOP ;  /* 0x0000000000007918 */ /* 0x000fe20000000000 */
[----:B------:R-:W-:Y:S04]  /*712d0*/  STL.64 [R1+0x3d0], R20 ;  /* 0x0003d01401007387 */ /* 0x000fe80000100a00 */
[----:B------:R-:W-:Y:S04]  /*712e0*/  STL.64 [R1+0x3d8], R22 ;  /* 0x0003d81601007387 */ /* 0x000fe80000100a00 */
[----:B------:R0:W-:Y:S04]  /*712f0*/  STL.64 [R1+0x5360], R26 ;  /* 0x0053601a01007387 */ /* 0x0001e80000100a00 */
[----:B------:R-:W2:Y:S04]  /*71300*/  LDL.LU R24, [R1+0x5a0] ;  /* 0x0005a00001187983 */ /* 0x000ea80000300800 */
[----:B------:R-:W2:Y:S04]  /*71310*/  LDL.LU R25, [R1+0x5a4] ;  /* 0x0005a40001197983 */ /* 0x000ea80000300800 */
[----:B------:R-:W-:Y:S04]  /*71320*/  LDSM.16.MT88.4 R20, [R29+UR5+0x14180] ;  /* 0x014180051d14783b */ /* 0x000fe80008004200 */
[----:B0-----:R-:W2:Y:S04]  /*71330*/  LDL.LU R26, [R1+0x5a8] ;  /* 0x0005a800011a7983 */ /* 0x001ea80000300800 */
[----:B------:R-:W2:Y:S04]  /*71340*/  LDL.LU R27, [R1+0x5ac] ;  /* 0x0005ac00011b7983 */ /* 0x000ea80000300800 */
[----:B------:R-:W3:Y:S04]  /*71350*/  LDL.LU.64 R14, [R1+0x5370] ;  /* 0x00537000010e7983 */ /* 0x000ee80000300a00 */
        /* <DEDUP_REMOVED lines=8> */
[----:B------:R-:W4:Y:S01]  /*713e0*/  LDL.LU R19, [R1+0x5dc] ;  /* 0x0005dc0001137983 */ /* 0x000f220000300800 */
        /* <DEDUP_REMOVED lines=8> */
[----:B0-----:R0:W-:Y:S04]  /*71470*/  STL.64 [R1+0x5268], R14 ;  /* 0x0052680e01007387 */ /* 0x0011e80000100a00 */
[----:B------:R-:W-:Y:S04]  /*71480*/  STL.64 [R1+0x5260], R12 ;  /* 0x0052600c01007387 */ /* 0x000fe80000100a00 */
[----:B0-----:R-:W3:Y:S01]  /*71490*/  LDL.64 R14, [R1+0x98] ;  /* 0x00009800010e7983 */ /* 0x001ee20000100a00 */
        /* <DEDUP_REMOVED lines=8> */
[----:B0-----:R-:W3:Y:S04]  /*71520*/  LDL.LU R4, [R1+0x5b0] ;  /* 0x0005b00001047983 */ /* 0x001ee80000300800 */
[----:B------:R-:W3:Y:S04]  /*71530*/  LDL.LU R5, [R1+0x5b4] ;  /* 0x0005b40001057983 */ /* 0x000ee80000300800 */
[----:B------:R-:W3:Y:S04]  /*71540*/  LDL.LU R6, [R1+0x5b8] ;  /* 0x0005b80001067983 */ /* 0x000ee80000300800 */
[----:B------:R-:W3:Y:S02]  /*71550*/  LDL.LU R7, [R1+0x5bc] ;  /* 0x0005bc0001077983 */ /* 0x000ee40000300800 */
[----:B---3--:R-:W-:-:S15]  /*71560*/  HMMA.16816.F32 R8, R8, R14, R4 ;  /* 0x0000000e0808723c */ /* 0x008fde0000001804 */
[----:B------:R-:W-:-:S04]  /*71570*/  NOP ;  /* 0x0000000000007918 */ /* 0x000fc80000000000 */
[----:B------:R-:W-:Y:S04]  /*71580*/  STL.64 [R1+0x300], R8 ;  /* 0x0003000801007387 */ /* 0x000fe80000100a00 */
[----:B------:R-:W-:Y:S04]  /*71590*/  STL.64 [R1+0x308], R10 ;  /* 0x0003080a01007387 */ /* 0x000fe80000100a00 */
[----:B------:R-:W0:Y:S01]  /*715a0*/  LDSM.16.MT88.4 R8, [R29+UR5+0x14380] ;  /* 0x014380051d08783b */ /* 0x000e220008004200 */
[----:B------:R-:W-:Y:S02]  /*715b0*/  IMAD.MOV.U32 R5, RZ, RZ, R14 ;  /* 0x000000ffff057224 */ /* 0x000fe400078e000e */
[----:B------:R-:W-:Y:S01]  /*715c0*/  IMAD.MOV.U32 R4, RZ, RZ, R15 ;  /* 0x000000ffff047224 */ /* 0x000fe200078e000f */
[----:B0-----:R0:W-:Y:S02]  /*715d0*/  STL.64 [R1+0x5178], R10 ;  /* 0x0051780a01007387 */ /* 0x0011e40000100a00 */
[----:B0-----:R-:W-:-:S02]  /*715e0*/  IMAD.MOV.U32 R10, RZ, RZ, R5 ;  /* 0x000000ffff0a7224 */ /* 0x001fc400078e0005 */
[----:B------:R-:W-:Y:S02]  /*715f0*/  IMAD.MOV.U32 R11, RZ, RZ, R4 ;  /* 0x000000ffff0b7224 */ /* 0x000fe400078e0004 */
[----:B----4-:R-:W-:Y:S01]  /*71600*/  HMMA.16816.F32 R4, R20, R26, R16 ;  /* 0x0000001a1404723c */ /* 0x010fe20000001810 */
[----:B------:R-:W-:Y:S04]  /*71610*/  STL.64 [R1+0x5170], R8 ;  /* 0x0051700801007387 */ /* 0x000fe80000100a00 */
[----:B------:R-:W-:Y:S04]  /*71620*/  STL.64 [R1+0x52e8], R10 ;  /* 0x0052e80a01007387 */ /* 0x000fe80000100a00 */
[----:B------:R0:W-:Y:S04]  /*71630*/  STL.64 [R1+0x52f0], R26 ;  /* 0x0052f01a01007387 */ /* 0x0001e80000100a00 */
[----:B------:R-:W2:Y:S06]  /*71640*/  LDL.LU R12, [R1+0x6f0] ;  /* 0x0006f000010c7983 */ /* 0x000eac0000300800 */
[----:B------:R1:W-:Y:S04]  /*71650*/  STL.64 [R1+0x2f0], R4 ;  /* 0x0002f00401007387 */ /* 0x0003e80000100a00 */
[----:B------:R3:W-:Y:S04]  /*71660*/  STL.64 [R1+0x2f8], R6 ;  /* 0x0002f80601007387 */ /* 0x0007e80000100a00 */
[----:B------:R-:W2:Y:S04]  /*71670*/  LDL.LU R13, [R1+0x6f4] ;  /* 0x0006f400010d7983 */ /* 0x000ea80000300800 */
[----:B------:R-:W4:Y:S04]  /*71680*/  LDL.LU R14, [R1+0x6f8] ;  /* 0x0006f800010e7983 */ /* 0x000f280000300800 */
[----:B------:R-:W4:Y:S04]  /*71690*/  LDL.LU R15, [R1+0x6fc] ;  /* 0x0006fc00010f7983 */ /* 0x000f280000300800 */
[----:B------:R-:W2:Y:S04]  /*716a0*/  LDL.LU R16, [R1+0x650] ;  /* 0x0006500001107983 */ /* 0x000ea80000300800 */
[----:B------:R-:W2:Y:S04]  /*716b0*/  LDL.LU R17, [R1+0x654] ;  /* 0x0006540001117983 */ /* 0x000ea80000300800 */
[----:B------:R-:W2:Y:S04]  /*716c0*/  LDL.LU R18, [R1+0x658] ;  /* 0x0006580001127983 */ /* 0x000ea80000300800 */
[----:B------:R-:W2:Y:S04]  /*716d0*/  LDL.LU R19, [R1+0x65c] ;  /* 0x00065c0001137983 */ /* 0x000ea80000300800 */
[----:B--2---:R2:W-:Y:S04]  /*716e0*/  STL.64 [R1+0x5300], R18 ;  /* 0x0053001201007387 */ /* 0x0045e80000100a00 */
[----:B------:R-:W-:Y:S04]  /*716f0*/  STL.64 [R1+0x52f8], R16 ;  /* 0x0052f81001007387 */ /* 0x000fe80000100a00 */
[----:B------:R-:W4:Y:S04]  /*71700*/  LDL.LU R24, [R1+0x660] ;  /* 0x0006600001187983 */ /* 0x000f280000300800 */
[----:B------:R-:W4:Y:S04]  /*71710*/  LDL.LU R25, [R1+0x664] ;  /* 0x0006640001197983 */ /* 0x000f280000300800 */
[----:B0-----:R-:W4:Y:S04]  /*71720*/  LDL.LU R26, [R1+0x668] ;  /* 0x00066800011a7983 */ /* 0x001f280000300800 */
[----:B------:R-:W4:Y:S04]  /*71730*/  LDL.LU R27, [R1+0x66c] ;  /* 0x00066c00011b7983 */ /* 0x000f280000300800 */
[----:B-1----:R-:W4:Y:S04]  /*71740*/  LDL.LU R4, [R1+0x610] ;  /* 0x0006100001047983 */ /* 0x002f280000300800 */
[----:B------:R-:W4:Y:S04]  /*71750*/  LDL.LU R5, [R1+0x614] ;  /* 0x0006140001057983 */ /* 0x000f280000300800 */
[----:B---3--:R-:W3:Y:S04]  /*71760*/  LDL.LU R6, [R1+0x618] ;  /* 0x0006180001067983 */ /* 0x008ee80000300800 */
[----:B------:R-:W3:Y:S01]  /*71770*/  LDL.LU R7, [R1+0x61c] ;  /* 0x00061c0001077983 */ /* 0x000ee20000300800 */
[----:B--2---:R-:W-:-:S02]  /*71780*/  IMAD.MOV.U32 R18, RZ, RZ, R2 ;  /* 0x000000ffff127224 */ /* 0x004fc400078e0002 */
[----:B------:R-:W-:Y:S01]  /*71790*/  IMAD.MOV.U32 R19, RZ, RZ, R0 ;  /* 0x000000ffff137224 */ /* 0x000fe200078e0000 */
[----:B---3--:R0:W-:Y:S04]  /*717a0*/  STL.64 [R1+0x5338], R6 ;  /* 0x0053380601007387 */ /* 0x0081e80000100a00 */
[----:B----4-:R-:W-:Y:S01]  /*717b0*/  STL.64 [R1+0x5330], R4 ;  /* 0x0053300401007387 */ /* 0x010fe20000100a00 */
[----:B0-----:R-:W-:Y:S02]  /*717c0*/  IMAD.MOV.U32 R6, RZ, RZ, R28 ;  /* 0x000000ffff067224 */ /* 0x001fe400078e001c */
[----:B------:R-:W-:-:S05]  /*717d0*/  IMAD.MOV.U32 R7, RZ, RZ, R3 ;  /* 0x000000ffff077224 */ /* 0x000fca00078e0003 */
[----:B------:R0:W-:Y:S04]  /*717e0*/  STL.64 [R1+0x5348], R6 ;  /* 0x0053480601007387 */ /* 0x0001e80000100a00 */
[----:B0-----:R-:W2:Y:S04]  /*717f0*/  LDL.64 R6, [R1+0xf8] ;  /* 0x0000f80001067983 */ /* 0x001ea80000100a00 */
[----:B------:R-:W-:Y:S04]  /*71800*/  STL.64 [R1+0x5310], R26 ;  /* 0x0053101a01007387 */ /* 0x000fe80000100a00 */
[----:B------:R-:W-:Y:S04]  /*71810*/  STL.64 [R1+0x5308], R24 ;  /* 0x0053081801007387 */ /* 0x000fe80000100a00 */
[----:B------:R0:W-:Y:S04]  /*71820*/  STL.64 [R1+0x5318], R18 ;  /* 0x0053181201007387 */ /* 0x0001e80000100a00 */
[----:B------:R-:W3:Y:S04]  /*71830*/  LDL.LU R16, [R1+0x620] ;  /* 0x0006200001107983 */ /* 0x000ee80000300800 */
[----:B------:R-:W3:Y:S04]  /*71840*/  LDL.LU R17, [R1+0x624] ;  /* 0x0006240001117983 */ /* 0x000ee80000300800 */
[----:B0-----:R-:W4:Y:S04]  /*71850*/  LDL.LU R18, [R1+0x628] ;  /* 0x0006280001127983 */ /* 0x001f280000300800 */
[----:B------:R-:W4:Y:S04]  /*71860*/  LDL.LU R19, [R1+0x62c] ;  /* 0x00062c0001137983 */ /* 0x000f280000300800 */
[----:B----4-:R0:W-:Y:S04]  /*71870*/  STL.64 [R1+0x5328], R18 ;  /* 0x0053281201007387 */ /* 0x0101e80000100a00 */
[----:B---3--:R1:W-:Y:S04]  /*71880*/  STL.64 [R1+0x5320], R16 ;  /* 0x0053201001007387 */ /* 0x0083e80000100a00 */
[----:B0-----:R-:W3:Y:S04]  /*71890*/  LDL.64 R18, [R1+0xd8] ;  /* 0x0000d80001127983 */ /* 0x001ee80000100a00 */
[----:B---3--:R0:W-:Y:S04]  /*718a0*/  STL.64 [R1+0x5340], R18 ;  /* 0x0053401201007387 */ /* 0x0081e80000100a00 */
[----:B-1----:R-:W3:Y:S04]  /*718b0*/  LDL.LU R16, [R1+0x600] ;  /* 0x0006000001107983 */ /* 0x002ee80000300800 */
[----:B------:R-:W3:Y:S04]  /*718c0*/  LDL.LU R17, [R1+0x604] ;  /* 0x0006040001117983 */ /* 0x000ee80000300800 */
[----:B0-----:R-:W4:Y:S04]  /*718d0*/  LDL.LU R18, [R1+0x608] ;  /* 0x0006080001127983 */ /* 0x001f280000300800 */
[----:B------:R-:W4:Y:S04]  /*718e0*/  LDL.LU R19, [R1+0x60c] ;  /* 0x00060c0001137983 */ /* 0x000f280000300800 */
[----:B----4-:R-:W-:Y:S04]  /*718f0*/  STL.64 [R1+0x5358], R18 ;  /* 0x0053581201007387 */ /* 0x010fe80000100a00 */
[----:B---3--:R0:W-:Y:S04]  /*71900*/  STL.64 [R1+0x5350], R16 ;  /* 0x0053501001007387 */ /* 0x0081e80000100a00 */
[----:B0-----:R-:W3:Y:S04]  /*71910*/  LDL.LU R16, [R1+0x5e0] ;  /* 0x0005e00001107983 */ /* 0x001ee80000300800 */
[----:B------:R-:W3:Y:S04]  /*71920*/  LDL.LU R17, [R1+0x5e4] ;  /* 0x0005e40001117983 */ /* 0x000ee80000300800 */
[----:B------:R-:W3:Y:S04]  /*71930*/  LDL.LU R18, [R1+0x5e8] ;  /* 0x0005e80001127983 */ /* 0x000ee80000300800 */
[----:B------:R-:W3:Y:S04]  /*71940*/  LDL.LU R19, [R1+0x5ec] ;  /* 0x0005ec0001137983 */ /* 0x000ee80000300800 */
[----:B------:R-:W4:Y:S04]  /*71950*/  LDL.LU R24, [R1+0x640] ;  /* 0x0006400001187983 */ /* 0x000f280000300800 */
[----:B------:R-:W4:Y:S04]  /*71960*/  LDL.LU R25, [R1+0x644] ;  /* 0x0006440001197983 */ /* 0x000f280000300800 */
[----:B------:R-:W4:Y:S04]  /*71970*/  LDL.LU R26, [R1+0x648] ;  /* 0x00064800011a7983 */ /* 0x000f280000300800 */
[----:B------:R-:W4:Y:S04]  /*71980*/  LDL.LU R27, [R1+0x64c] ;  /* 0x00064c00011b7983 */ /* 0x000f280000300800 */
[----:B------:R-:W4:Y:S04]  /*71990*/  LDL.64 R10, [R1+0xa8] ;  /* 0x0000a800010a7983 */ /* 0x000f280000100a00 */
[----:B------:R-:W-:Y:S04]  /*719a0*/  STL.64 [R1+0x5278], R14 ;  /* 0x0052780e01007387 */ /* 0x000fe80000100a00 */
[----:B------:R0:W-:Y:S04]  /*719b0*/  STL.64 [R1+0x5270], R12 ;  /* 0x0052700c01007387 */ /* 0x0001e80000100a00 */
[----:B0-----:R-:W4:Y:S04]  /*719c0*/  LDL.LU R12, [R1+0x6d0] ;  /* 0x0006d000010c7983 */ /* 0x001f280000300800 */
[----:B------:R-:W4:Y:S04]  /*719d0*/  LDL.LU R13, [R1+0x6d4] ;  /* 0x0006d400010d7983 */ /* 0x000f280000300800 */
[----:B------:R-:W4:Y:S04]  /*719e0*/  LDL.LU R14, [R1+0x6d8] ;  /* 0x0006d800010e7983 */ /* 0x000f280000300800 */
[----:B------:R-:W4:Y:S01]  /*719f0*/  LDL.LU R15, [R1+0x6dc] ;  /* 0x0006dc00010f7983 */ /* 0x000f220000300800 */
[----:B--2---:R-:W-:-:S02]  /*71a00*/  IMAD.MOV.U32 R2, RZ, RZ, R6 ;  /* 0x000000ffff027224 */ /* 0x004fc400078e0006 */
[----:B------:R-:W-:Y:S01]  /*71a10*/  IMAD.MOV.U32 R0, RZ, RZ, R7 ;  /* 0x000000ffff007224 */ /* 0x000fe200078e0007 */
[C---:B---3--:R-:W-:Y:S01]  /*71a20*/  HMMA.16816.F32 R16, R20.reuse, R6, R16 ;  /* 0x000000061410723c */ /* 0x048fe20000001810 */
[----:B----4-:R0:W-:Y:S04]  /*71a30*/  STL.64 [R1+0x5288], R14 ;  /* 0x0052880e01007387 */ /* 0x0101e80000100a00 */
[----:B------:R-:W-:Y:S04]  /*71a40*/  STL.64 [R1+0x5280], R12 ;  /* 0x0052800c01007387 */ /* 0x000fe80000100a00 */
[----:B0-----:R-:W2:Y:S10]  /*71a50*/  LDL.64 R14, [R1+0xc8] ;  /* 0x0000c800010e7983 */ /* 0x001eb40000100a00 */
[----:B------:R-:W-:Y:S04]  /*71a60*/  STL.64 [R1+0x2e0], R16 ;  /* 0x0002e01001007387 */ /* 0x000fe80000100a00 */
[----:B------:R0:W-:Y:S04]  /*71a70*/  STL.64 [R1+0x2e8], R18 ;  /* 0x0002e81201007387 */ /* 0x0001e80000100a00 */
[----:B0-----:R-:W3:Y:S04]  /*71a80*/  LDL.LU.64 R18, [R1+0x5358] ;  /* 0x0053580001127983 */ /* 0x001ee80000300a00 */
[----:B------:R-:W3:Y:S04]  /*71a90*/  LDL.LU.64 R16, [R1+0x5350] ;  /* 0x0053500001107983 */ /* 0x000ee80000300a00 */
[----:B------:R-:W3:Y:S02]  /*71aa0*/  LDL.LU.64 R6, [R1+0x5348] ;  /* 0x0053480001067983 */ /* 0x000ee40000300a00 */
[----:B---3--:R-:W-:Y:S02]  /*71ab0*/  HMMA.16816.F32 R4, R20, R6, R16 ;  /* 0x000000061404723c */ /* 0x008fe40000001810 */
[----:B------:R-:W3:-:S15]  /*71ac0*/  LDL.LU.64 R18, [R1+0x5340] ;  /* 0x0053400001127983 */ /* 0x000ede0000300a00 */
[----:B------:R-:W-:Y:S02]  /*71ad0*/  NOP ;  /* 0x0000000000007918 */ /* 0x000fe40000000000 */
[----:B------:R-:W-:Y:S04]  /*71ae0*/  STL.64 [R1+0x2d0], R4 ;  /* 0x0002d00401007387 */ /* 0x000fe80000100a00 */
[----:B------:R0:W-:Y:S04]  /*71af0*/  STL.64 [R1+0x2d8], R6 ;  /* 0x0002d80601007387 */ /* 0x0001e80000100a00 */
[----:B0-----:R-:W4:Y:S04]  /*71b00*/  LDL.LU.64 R6, [R1+0x5338] ;  /* 0x0053380001067983 */ /* 0x001f280000300a00 */
[----:B------:R-:W4:Y:S01]  /*71b10*/  LDL.LU.64 R4, [R1+0x5330] ;  /* 0x0053300001047983 */ /* 0x000f220000300a00 */
[----:B---3--:R-:W-:Y:S01]  /*71b20*/  IMAD.MOV.U32 R3, RZ, RZ, R19 ;  /* 0x000000ffff037224 */ /* 0x008fe200078e0013 */
[----:B----4-:R-:W-:-:S15]  /*71b30*/  HMMA.16816.F32 R4, R20, R18, R4 ;  /* 0x000000121404723c */ /* 0x010fde0000001804 */
[----:B------:R-:W-:-:S04]  /*71b40*/  NOP ;  /* 0x0000000000007918 */ /* 0x000fc80000000000 */
[----:B------:R0:W-:Y:S04]  /*71b50*/  STL.64 [R1+0x2c0], R4 ;  /* 0x0002c00401007387 */ /* 0x0001e80000100a00 */
[----:B------:R-:W-:Y:S01]  /*71b60*/  STL.64 [R1+0x2c8], R6 ;  /* 0x0002c80601007387 */ /* 0x000fe20000100a00 */
[----:B0-----:R-:W-:-:S03]  /*71b70*/  IMAD.MOV.U32 R4, RZ, RZ, R18 ;  /* 0x000000ffff047224 */ /* 0x001fc600078e0012 */
[----:B------:R-:W2:Y:S04]  /*71b80*/  LDL.LU.64 R18, [R1+0x5328] ;  /* 0x0053280001127983 */ /* 0x000ea80000300a00 */
[----:B------:R-:W2:Y:S02]  /*71b90*/  LDL.LU.64 R16, [R1+0x5320] ;  /* 0x0053200001107983 */ /* 0x000ea40000300a00 */
        /* <DEDUP_REMOVED lines=8> */
[----:B0-----:R-:W4:Y:S04]  /*71c20*/  LDL.LU R14, [R1+0x6b8] ;  /* 0x0006b800010e7983 */ /* 0x001f280000300800 */
[----:B------:R-:W4:Y:S04]  /*71c30*/  LDL.LU R15, [R1+0x6bc] ;  /* 0x0006bc00010f7983 */ /* 0x000f280000300800 */
[----:B----4-:R0:W-:Y:S04]  /*71c40*/  STL.64 [R1+0x52a8], R14 ;  /* 0x0052a80e01007387 */ /* 0x0101e80000100a00 */
[----:B---3--:R-:W-:Y:S04]  /*71c50*/  STL.64 [R1+0x52a0], R12 ;  /* 0x0052a00c01007387 */ /* 0x008fe80000100a00 */
[----:B0-----:R-:W3:Y:S01]  /*71c60*/  LDL.64 R14, [R1+0xe8] ;  /* 0x0000e800010e7983 */ /* 0x001ee20000100a00 */
[----:B--2---:R-:W-:Y:S03]  /*71c70*/  HMMA.16816.F32 R16, R20, R18, R24 ;  /* 0x000000121410723c */ /* 0x004fe60000001818 */
[----:B---3--:R0:W-:Y:S02]  /*71c80*/  STL.64 [R1+0x52b8], R14 ;  /* 0x0052b80e01007387 */ /* 0x0081e40000100a00 */
[----:B0-----:R-:W-:-:S02]  /*71c90*/  IMAD.MOV.U32 R14, RZ, RZ, R2 ;  /* 0x000000ffff0e7224 */ /* 0x001fc400078e0002 */
[----:B------:R-:W-:-:S05]  /*71ca0*/  IMAD.MOV.U32 R15, RZ, RZ, R0 ;  /* 0x000000ffff0f7224 */ /* 0x000fca00078e0000 */
[----:B------:R0:W-:Y:S04]  /*71cb0*/  STL.64 [R1+0x52d0], R14 ;  /* 0x0052d00e01007387 */ /* 0x0001e80000100a00 */
[----:B------:R-:W2:Y:S04]  /*71cc0*/  LDL.LU R12, [R1+0x670] ;  /* 0x00067000010c7983 */ /* 0x000ea80000300800 */
[----:B------:R-:W2:Y:S04]  /*71cd0*/  LDL.LU R13, [R1+0x674] ;  /* 0x00067400010d7983 */ /* 0x000ea80000300800 */
[----:B0-----:R-:W2:Y:S04]  /*71ce0*/  LDL.LU R14, [R1+0x678] ;  /* 0x00067800010e7983 */ /* 0x001ea80000300800 */
[----:B------:R-:W2:Y:S04]  /*71cf0*/  LDL.LU R15, [R1+0x67c] ;  /* 0x00067c00010f7983 */ /* 0x000ea80000300800 */
[----:B------:R-:W3:Y:S04]  /*71d00*/  LDL.LU.64 R26, [R1+0x5310] ;  /* 0x00531000011a7983 */ /* 0x000ee80000300a00 */
[----:B------:R-:W3:Y:S04]  /*71d10*/  LDL.LU.64 R24, [R1+0x5308] ;  /* 0x0053080001187983 */ /* 0x000ee80000300a00 */
[----:B------:R-:W-:Y:S04]  /*71d20*/  STL.64 [R1+0x2a0], R16 ;  /* 0x0002a01001007387 */ /* 0x000fe80000100a00 */
[----:B------:R0:W-:Y:S01]  /*71d30*/  STL.64 [R1+0x2a8], R18 ;  /* 0x0002a81201007387 */ /* 0x0001e20000100a00 */
[----:B------:R-:W-:-:S02]  /*71d40*/  IMAD.MOV.U32 R2, RZ, RZ, R10 ;  /* 0x000000ffff027224 */ /* 0x000fc400078e000a */
[----:B------:R-:W-:Y:S01]  /*71d50*/  IMAD.MOV.U32 R0, RZ, RZ, R11 ;  /* 0x000000ffff007224 */ /* 0x000fe200078e000b */
[----:B0-----:R-:W4:Y:S04]  /*71d60*/  LDL.LU.64 R18, [R1+0x5300] ;  /* 0x0053000001127983 */ /* 0x001f280000300a00 */
[----:B------:R-:W4:Y:S01]  /*71d70*/  LDL.LU.64 R16, [R1+0x52f8] ;  /* 0x0052f80001107983 */ /* 0x000f220000300a00 */
[----:B---3--:R-:W-:-:S15]  /*71d80*/  HMMA.16816.F32 R24, R20, R10, R24 ;  /* 0x0000000a1418723c */ /* 0x008fde0000001818 */
[----:B------:R-:W-:-:S04]  /*71d90*/  NOP ;  /* 0x0000000000007918 */ /* 0x000fc80000000000 */
[----:B------:R-:W-:Y:S04]  /*71da0*/  STL.64 [R1+0x290], R24 ;  /* 0x0002901801007387 */ /* 0x000fe80000100a00 */
[----:B------:R0:W-:Y:S04]  /*71db0*/  STL.64 [R1+0x298], R26 ;  /* 0x0002981a01007387 */ /* 0x0001e80000100a00 */
[----:B0-----:R-:W2:Y:S04]  /*71dc0*/  LDL.LU.64 R26, [R1+0x52f0] ;  /* 0x0052f000011a7983 */ /* 0x001ea80000300a00 */
[----:B------:R-:W4:Y:S02]  /*71dd0*/  LDL.LU.64 R10, [R1+0x52e8] ;  /* 0x0052e800010a7983 */ /* 0x000f240000300a00 */
[----:B----4-:R-:W-:Y:S02]  /*71de0*/  HMMA.16816.F32 R20, R20, R10, R16 ;  /* 0x0000000a1414723c */ /* 0x010fe40000001810 */
[----:B------:R-:W2:Y:S04]  /*71df0*/  LDL.LU.64 R18, [R1+0x52e0] ;  /* 0x0052e00001127983 */ /* 0x000ea80000300a00 */
[----:B------:R-:W2:Y:S04]  /*71e00*/  LDL.LU.64 R16, [R1+0x52d8] ;  /* 0x0052d80001107983 */ /* 0x000ea80000300a00 */
[----:B------:R0:W-:Y:S04]  /*71e10*/  STL.64 [R1+0x52b0], R10 ;  /* 0x0052b00a01007387 */ /* 0x0001e80000100a00 */
[----:B------:R-:W3:Y:S05]  /*71e20*/  LDL.LU R8, [R1+0x6a0] ;  /* 0x0006a00001087983 */ /* 0x000eea0000300800 */
[----:B------:R-:W-:Y:S04]  /*71e30*/  STL.64 [R1+0x250], R20 ;  /* 0x0002501401007387 */ /* 0x000fe80000100a00 */
[----:B------:R1:W-:Y:S04]  /*71e40*/  STL.64 [R1+0x258], R22 ;  /* 0x0002581601007387 */ /* 0x0003e80000100a00 */
[----:B------:R-:W3:Y:S04]  /*71e50*/  LDL.LU R9, [R1+0x6a4] ;  /* 0x0006a40001097983 */ /* 0x000ee80000300800 */
[----:B0-----:R-:W4:Y:S04]  /*71e60*/  LDL.LU R10, [R1+0x6a8] ;  /* 0x0006a800010a7983 */ /* 0x001f280000300800 */
[----:B------:R-:W4:Y:S01]  /*71e70*/  LDL.LU R11, [R1+0x6ac] ;  /* 0x0006ac00010b7983 */ /* 0x000f220000300800 */
[----:B-1----:R-:W-:-:S03]  /*71e80*/  IMAD.MOV.U32 R22, RZ, RZ, R4 ;  /* 0x000000ffff167224 */ /* 0x002fc600078e0004 */
        /* <DEDUP_REMOVED lines=8> */
[----:B------:R-:W3:Y:S04]  /*71f10*/  LDL.LU R6, [R1+0x788] ;  /* 0x0007880001067983 */ /* 0x000ee80000300800 */
[----:B------:R-:W3:Y:S01]  /*71f20*/  LDL.LU R7, [R1+0x78c] ;  /* 0x00078c0001077983 */ /* 0x000ee20000300800 */
[----:B--2---:R-:W-:Y:S03]  /*71f30*/  HMMA.16816.F32 R12, R16, R26, R12 ;  /* 0x0000001a100c723c */ /* 0x004fe6000000180c */
[----:B---3--:R-:W-:Y:S04]  /*71f40*/  STL.64 [R1+0x51e8], R6 ;  /* 0x0051e80601007387 */ /* 0x008fe80000100a00 */
[----:B----4-:R-:W-:-:S12]  /*71f50*/  STL.64 [R1+0x51e0], R4 ;  /* 0x0051e00401007387 */ /* 0x010fd80000100a00 */
        /* <DEDUP_REMOVED lines=17> */
[----:B------:R0:W-:Y:S04]  /*72070*/  STL.64 [R1+0x220], R8 ;  /* 0x0002200801007387 */ /* 0x0001e80000100a00 */
[----:B------:R1:W-:Y:S01]  /*72080*/  STL.64 [R1+0x228], R10 ;  /* 0x0002280a01007387 */ /* 0x0003e20000100a00 */
[----:B0-----:R-:W-:-:S03]  /*72090*/  IMAD.MOV.U32 R8, RZ, RZ, R14 ;  /* 0x000000ffff087224 */ /* 0x001fc600078e000e */
[----:B-1----:R-:W2:Y:S04]  /*720a0*/  LDL.LU.64 R10, [R1+0x52b0] ;  /* 0x0052b000010a7983 */ /* 0x002ea80000300a00 */
[----:B------:R-:W4:Y:S04]  /*720b0*/  LDL.LU.64 R14, [R1+0x52a8] ;  /* 0x0052a800010e7983 */ /* 0x000f280000300a00 */
[----:B------:R-:W4:Y:S01]  /*720c0*/  LDL.LU.64 R12, [R1+0x52a0] ;  /* 0x0052a000010c7983 */ /* 0x000f220000300a00 */
[----:B------:R-:W-:-:S07]  /*720d0*/  IMAD.MOV.U32 R23, RZ, RZ, R3 ;  /* 0x000000ffff177224 */ /* 0x000fce00078e0003 */
[----:B----4-:R-:W-:-:S15]  /*720e0*/  HMMA.16816.F32 R12, R16, R22, R12 ;  /* 0x00000016100c723c */ /* 0x010fde000000180c */
[----:B------:R-:W-:-:S04]  /*720f0*/  NOP ;  /* 0x0000000000007918 */ /* 0x000fc80000000000 */
[----:B------:R-:W-:Y:S04]  /*72100*/  STL.64 [R1+0x210], R12 ;  /* 0x0002100c01007387 */ /* 0x000fe80000100a00 */
[----:B------:R0:W-:Y:S04]  /*72110*/  STL.64 [R1+0x218], R14 ;  /* 0x0002180e01007387 */ /* 0x0001e80000100a00 */
        /* <DEDUP_REMOVED lines=12> */
[----:B------:R-:W4:Y:S04]  /*721e0*/  LDL.LU.64 R14, [R1+0x5288] ;  /* 0x00528800010e7983 */ /* 0x000f280000300a00 */
        /* <DEDUP_REMOVED lines=11> */
[----:B----4-:R-:W-:-:S15]  /*722a0*/  HMMA.16816.F32 R12, R16, R6, R12 ;  /* 0x00000006100c723c */ /* 0x010fde000000180c */
[----:B------:R-:W-:-:S04]  /*722b0*/  NOP ;  /* 0x0000000000007918 */ /* 0x000fc80000000000 */
[----:B------:R0:W-:Y:S04]  /*722c0*/  STL.64 [R1+0x1e0], R12 ;  /* 0x0001e00c01007387 */ /* 0x0001e80000100a00 */
[----:B------:R1:W-:Y:S04]  /*722d0*/  STL.64 [R1+0x1e8], R14 ;  /* 0x0001e80e01007387 */ /* 0x0003e80000100a00 */
[----:B0-----:R-:W2:Y:S04]  /*722e0*/  LDL.LU R12, [R1+0x6e0] ;  /* 0x0006e000010c7983 */ /* 0x001ea80000300800 */
[----:B------:R-:W2:Y:S04]  /*722f0*/  LDL.LU R13, [R1+0x6e4] ;  /* 0x0006e400010d7983 */ /* 0x000ea80000300800 */
[----:B-1----:R-:W2:Y:S04]  /*72300*/  LDL.LU R14, [R1+0x6e8] ;  /* 0x0006e800010e7983 */ /* 0x002ea80000300800 */
[----:B------:R-:W2:Y:S04]  /*72310*/  LDL.LU R15, [R1+0x6ec] ;  /* 0x0006ec00010f7983 */ /* 0x000ea80000300800 */
[----:B------:R0:W-:Y:S04]  /*72320*/  STL.64 [R1+0x5240], R22 ;  /* 0x0052401601007387 */ /* 0x0001e80000100a00 */
[----:B------:R1:W-:Y:S04]  /*72330*/  STL.64 [R1+0x51f8], R6 ;  /* 0x0051f80601007387 */ /* 0x0003e80000100a00 */
[----:B0-----:R-:W4:Y:S01]  /*72340*/  LDL.64 R22, [R1+0xf8] ;  /* 0x0000f80001167983 */ /* 0x001f220000100a00 */
[----:B-1----:R-:W-:-:S02]  /*72350*/  IMAD.MOV.U32 R6, RZ, RZ, R4 ;  /* 0x000000ffff067224 */ /* 0x002fc400078e0004 */
[----:B------:R-:W-:Y:S01]  /*72360*/  IMAD.MOV.U32 R7, RZ, RZ, R3 ;  /* 0x000000ffff077224 */ /* 0x000fe200078e0003 */
[----:B----4-:R-:W-:Y:S04]  /*72370*/  STL.64 [R1+0x5258], R22 ;  /* 0x0052581601007387 */ /* 0x010fe80000100a00 */
[----:B------:R0:W-:Y:S04]  /*72380*/  STL.64 [R1+0x5210], R6 ;  /* 0x0052100601007387 */ /* 0x0001e80000100a00 */
[----:B------:R-:W4:Y:S04]  /*72390*/  LDL.LU R4, [R1+0x750] ;  /* 0x0007500001047983 */ /* 0x000f280000300800 */
[----:B------:R-:W4:Y:S04]  /*723a0*/  LDL.LU R5, [R1+0x754] ;  /* 0x0007540001057983 */ /* 0x000f280000300800 */
[----:B0-----:R-:W2:Y:S04]  /*723b0*/  LDL.LU R6, [R1+0x758] ;  /* 0x0007580001067983 */ /* 0x001ea80000300800 */
[----:B------:R-:W2:Y:S04]  /*723c0*/  LDL.LU R7, [R1+0x75c] ;  /* 0x00075c0001077983 */ /* 0x000ea80000300800 */
[----:B------:R-:W3:Y:S04]  /*723d0*/  LDL.LU R20, [R1+0x710] ;  /* 0x0007100001147983 */ /* 0x000ee80000300800 */
[----:B------:R-:W3:Y:S04]  /*723e0*/  LDL.LU R21, [R1+0x714] ;  /* 0x0007140001157983 */ /* 0x000ee80000300800 */
[----:B------:R-:W3:Y:S04]  /*723f0*/  LDL.LU R22, [R1+0x718] ;  /* 0x0007180001167983 */ /* 0x000ee80000300800 */
[----:B------:R-:W3:Y:S04]  /*72400*/  LDL.LU R23, [R1+0x71c] ;  /* 0x00071c0001177983 */ /* 0x000ee80000300800 */
        /* <DEDUP_REMOVED lines=22> */
[----:B------:R-:W4:Y:S04]  /*72570*/  LDL.LU R8, [R1+0x790] ;  /* 0x0007900001087983 */ /* 0x000f280000300800 */
[----:B------:R-:W-:Y:S04]  /*72580*/  STL.64 [R1+0x1c0], R16 ;  /* 0x0001c01001007387 */ /* 0x000fe80000100a00 */
[----:B------:R-:W-:Y:S04]  /*72590*/  STL.64 [R1+0x1c8], R18 ;  /* 0x0001c81201007387 */ /* 0x000fe80000100a00 */
[----:B------:R-:W4:Y:S04]  /*725a0*/  LDL.LU R9, [R1+0x794] ;  /* 0x0007940001097983 */ /* 0x000f280000300800 */
[----:B0-----:R-:W2:Y:S04]  /*725b0*/  LDL.LU R10, [R1+0x798] ;  /* 0x00079800010a7983 */ /* 0x001ea80000300800 */
[----:B------:R-:W2:Y:S01]  /*725c0*/  LDL.LU R11, [R1+0x79c] ;  /* 0x00079c00010b7983 */ /* 0x000ea20000300800 */
[----:B---3--:R-:W-:Y:S03]  /*725d0*/  HMMA.16816.F32 R20, R12, R26, R20 ;  /* 0x0000001a0c14723c */ /* 0x008fe60000001814 */
        /* <DEDUP_REMOVED lines=8> */
[----:B0-----:R-:W3:Y:S01]  /*72660*/  LDL.LU.64 R22, [R1+0x5258] ;  /* 0x0052580001167983 */ /* 0x001ee20000300a00 */
        /* <DEDUP_REMOVED lines=63> */
[----:B------:R0:W-:Y:S04]  /*72a60*/  STL.64 [R1+0x5188], R10 ;  /* 0x0051880a01007387 */ /* 0x0001e80000100a00 */
[----:B0-----:R-:W2:Y:S01]  /*72a70*/  LDL.64 R10, [R1+0xe8] ;  /* 0x0000e800010a7983 */ /* 0x001ea20000100a00 */
[----:B----4-:R-:W-:-:S15]  /*72a80*/  HMMA.16816.F32 R20, R4, R26, R20 ;  /* 0x0000001a0414723c */ /* 0x010fde0000001814 */
        /* <DEDUP_REMOVED lines=10> */
[----:B------:R-:W3:-:S15]  /*72b30*/  LDL.LU.64 R18, [R1+0x51c0] ;  /* 0x0051c00001127983 */ /* 0x000ede0000300a00 */
[----:B------:R-:W-:Y:S01]  /*72b40*/  NOP ;  /* 0x0000000000007918 */ /* 0x000fe20000000000 */
[----:B------:R-:W-:Y:S04]  /*72b50*/  STL.64 [R1+0x110], R20 ;  /* 0x0001101401007387 */ /* 0x000fe80000100a00 */
[----:B------:R0:W-:Y:S04]  /*72b60*/  STL.64 [R1+0x118], R22 ;  /* 0x0001181601007387 */ /* 0x0001e80000100a00 */
[----:B0-----:R-:W4:Y:S01]  /*72b70*/  LDL.LU.64 R22, [R1+0x51b8] ;  /* 0x0051b80001167983 */ /* 0x001f220000300a00 */
[----:B--2---:R-:W-:Y:S01]  /*72b80*/  HMMA.16816.F32 R24, R4, R10, R24 ;  /* 0x0000000a0418723c */ /* 0x004fe20000001818 */
[----:B------:R-:W-:-:S02]  /*72b90*/  IMAD.MOV.U32 R2, RZ, RZ, R10 ;  /* 0x000000ffff027224 */ /* 0x000fc400078e000a */
[----:B------:R-:W-:-:S15]  /*72ba0*/  IMAD.MOV.U32 R0, RZ, RZ, R11 ;  /* 0x000000ffff007224 */ /* 0x000fde00078e000b */
[----:B------:R-:W-:Y:S01]  /*72bb0*/  NOP ;  /* 0x0000000000007918 */ /* 0x000fe20000000000 */
[----:B------:R-:W-:Y:S04]  /*72bc0*/  STL.64 [R1+0x80], R24 ;  /* 0x0000801801007387 */ /* 0x000fe80000100a00 */
[----:B------:R-:W-:Y:S01]  /*72bd0*/  STL.64 [R1+0x88], R26 ;  /* 0x0000881a01007387 */ /* 0x000fe20000100a00 */
[----:B----4-:R-:W-:Y:S03]  /*72be0*/  HMMA.16816.F32 R8, R4, R22, R12 ;  /* 0x000000160408723c */ /* 0x010fe6000000180c */
[----:B------:R-:W-:-:S15]  /*72bf0*/  STL.64 [R1+0x5138], R22 ;  /* 0x0051381601007387 */ /* 0x000fde0000100a00 */
[----:B------:R-:W-:Y:S01]  /*72c00*/  NOP ;  /* 0x0000000000007918 */ /* 0x000fe20000000000 */
[----:B------:R-:W-:Y:S04]  /*72c10*/  STL.64 [R1+0x70], R8 ;  /* 0x0000700801007387 */ /* 0x000fe80000100a00 */
[----:B------:R0:W-:Y:S04]  /*72c20*/  STL.64 [R1+0x78], R10 ;  /* 0x0000780a01007387 */ /* 0x0001e80000100a00 */
[----:B0-----:R-:W2:Y:S04]  /*72c30*/  LDL.64 R10, [R1+0xa8] ;  /* 0x0000a800010a7983 */ /* 0x001ea80000100a00 */
[----:B--2---:R-:W-:Y:S04]  /*72c40*/  STL.64 [R1+0x51a0], R10 ;  /* 0x0051a00a01007387 */ /* 0x004fe80000100a00 */
[----:B------:R-:W2:Y:S04]  /*72c50*/  LDL.LU R24, [R1+0x820] ;  /* 0x0008200001187983 */ /* 0x000ea80000300800 */
[----:B------:R-:W2:Y:S04]  /*72c60*/  LDL.LU R25, [R1+0x824] ;  /* 0x0008240001197983 */ /* 0x000ea80000300800 */
[----:B------:R-:W4:Y:S04]  /*72c70*/  LDL.LU R26, [R1+0x828] ;  /* 0x00082800011a7983 */ /* 0x000f280000300800 */
        /* <DEDUP_REMOVED lines=9> */
[----:B0-----:R-:W3:Y:S04]  /*72d10*/  LDL.LU R12, [R1+0x7f0] ;  /* 0x0007f000010c7983 */ /* 0x001ee80000300800 */
[----:B------:R-:W3:Y:S04]  /*72d20*/  LDL.LU R13, [R1+0x7f4] ;  /* 0x0007f400010d7983 */ /* 0x000ee80000300800 */
[----:B------:R-:W3:Y:S04]  /*72d30*/  LDL.LU R14, [R1+0x7f8] ;  /* 0x0007f800010e7983 */ /* 0x000ee80000300800 */
[----:B------:R-:W3:Y:S04]  /*72d40*/  LDL.LU R15, [R1+0x7fc] ;  /* 0x0007fc00010f7983 */ /* 0x000ee80000300800 */
[----:B------:R-:W2:Y:S04]  /*72d50*/  LDL.64 R10, [R1+0xb8] ;  /* 0x0000b800010a7983 */ /* 0x000ea80000100a00 */
[----:B----4-:R-:W-:Y:S04]  /*72d60*/  STL.64 [R1+0x5198], R26 ;  /* 0x0051981a01007387 */ /* 0x010fe80000100a00 */
[----:B------:R0:W-:Y:S04]  /*72d70*/  STL.64 [R1+0x5190], R24 ;  /* 0x0051901801007387 */ /* 0x0001e80000100a00 */
[----:B0-----:R-:W4:Y:S04]  /*72d80*/  LDL.LU R24, [R1+0x840] ;  /* 0x0008400001187983 */ /* 0x001f280000300800 */
        /* <DEDUP_REMOVED lines=9> */
[----:B0-----:R-:W2:Y:S04]  /*72e20*/  LDL.LU R22, [R1+0x868] ;  /* 0x0008680001167983 */ /* 0x001ea80000300800 */
[----:B------:R-:W2:Y:S04]  /*72e30*/  LDL.LU R23, [R1+0x86c] ;  /* 0x00086c0001177983 */ /* 0x000ea80000300800 */
        /* <DEDUP_REMOVED lines=20> */
[----:B------:R-:W2:Y:S04]  /*72f80*/  LDL.LU R18, [R1+0x898] ;  /* 0x0008980001127983 */ /* 0x000ea80000300800 */
[----:B------:R-:W2:Y:S04]  /*72f90*/  LDL.LU R19, [R1+0x89c] ;  /* 0x00089c0001137983 */ /* 0x000ea80000300800 */
[----:B------:R0:W-:Y:S04]  /*72fa0*/  STL.64 [R1+0x1d0], R12 ;  /* 0x0001d00c01007387 */ /* 0x0001e80000100a00 */
[----:B------:R1:W-:Y:S01]  /*72fb0*/  STL.64 [R1+0x1d8], R14 ;  /* 0x0001d80e01007387 */ /* 0x0003e20000100a00 */
[----:B0-----:R-:W-:-:S02]  /*72fc0*/  IMAD.MOV.U32 R13, RZ, RZ, R11 ;  /* 0x000000ffff0d7224 */ /* 0x001fc400078e000b */
[----:B-1----:R-:W-:Y:S02]  /*72fd0*/  IMAD.MOV.U32 R14, RZ, RZ, R10 ;  /* 0x000000ffff0e7224 */ /* 0x002fe400078e000a */
[----:B------:R-:W4:Y:S02]  /*72fe0*/  LDL.LU.64 R10, [R1+0x51a0] ;  /* 0x0051a000010a7983 */ /* 0x000f240000300a00 */
[----:B----4-:R-:W-:Y:S01]  /*72ff0*/  HMMA.16816.F32 R24, R4, R10, R24 ;  /* 0x0000000a0418723c */ /* 0x010fe20000001818 */
        /* <DEDUP_REMOVED lines=10> */
[----:B------:R-:W3:Y:S04]  /*730a0*/  LDL.LU.64 R10, [R1+0x5178] ;  /* 0x00517800010a7983 */ /* 0x000ee80000300a00 */
[----:B------:R-:W3:Y:S09]  /*730b0*/  LDL.LU.64 R8, [R1+0x5170] ;  /* 0x0051700001087983 */ /* 0x000ef20000300a00 */
[----:B------:R0:W-:Y:S04]  /*730c0*/  STL.64 [R1+0x270], R4 ;  /* 0x0002700401007387 */ /* 0x0001e80000100a00 */
[----:B------:R1:W-:Y:S04]  /*730d0*/  STL.64 [R1+0x278], R6 ;  /* 0x0002780601007387 */ /* 0x0003e80000100a00 */
[----:B0-----:R-:W4:Y:S04]  /*730e0*/  LDL.LU R4, [R1+0x8a0] ;  /* 0x0008a00001047983 */ /* 0x001f280000300800 */
[----:B------:R-:W4:Y:S04]  /*730f0*/  LDL.LU R5, [R1+0x8a4] ;  /* 0x0008a40001057983 */ /* 0x000f280000300800 */
[----:B-1----:R-:W4:Y:S04]  /*73100*/  LDL.LU R6, [R1+0x8a8] ;  /* 0x0008a80001067983 */ /* 0x002f280000300800 */
[----:B------:R-:W4:Y:S01]  /*73110*/  LDL.LU R7, [R1+0x8ac] ;  /* 0x0008ac0001077983 */ /* 0x000f220000300800 */
[----:B---3--:R-:W-:Y:S03]  /*73120*/  HMMA.16816.F32 R24, R8, R26, R20 ;  /* 0x0000001a0818723c */ /* 0x008fe60000001814 */
[----:B------:R-:W2:-:S15]  /*73130*/  LDL.LU.64 R22, [R1+0x5168] ;  /* 0x0051680001167983 */ /* 0x000e9e0000300a00 */
[----:B------:R-:W-:Y:S01]  /*73140*/  NOP ;  /* 0x0000000000007918 */ /* 0x000fe20000000000 */
[----:B------:R-:W-:Y:S04]  /*73150*/  STL.64 [R1+0x390], R24 ;  /* 0x0003901801007387 */ /* 0x000fe80000100a00 */
[----:B------:R-:W-:Y:S01]  /*73160*/  STL.64 [R1+0x398], R26 ;  /* 0x0003981a01007387 */ /* 0x000fe20000100a00 */
        /* <DEDUP_REMOVED lines=14> */
[----:B0-----:R-:W2:Y:S01]  /*73250*/  LDL.LU.64 R22, [R1+0x5138] ;  /* 0x0051380001167983 */ /* 0x001ea20000300a00 */
[----:B------:R-:W-:Y:S01]  /*73260*/  LOP3.LUT R27, R29, 0x40, RZ, 0x3c, !PT ;  /* 0x000000401d1b7812 */ /* 0x000fe200078e3cff */
[----:B--2---:R-:W-:Y:S02]  /*73270*/  HMMA.16816.F32 R20, R8, R22, R16 ;  /* 0x000000160814723c */ /* 0x004fe40000001810 */
[----:B------:R-:W4:-:S15]  /*73280*/  LDL.LU.64 R18, [R1+0x5130] ;  /* 0x0051300001127983 */ /* 0x000f1e0000300a00 */
[----:B------:R-:W-:Y:S02]  /*73290*/  NOP ;  /* 0x0000000000007918 */ /* 0x000fe40000000000 */
[----:B------:R-:W-:Y:S04]  /*732a0*/  STL.64 [R1+0x360], R20 ;  /* 0x0003601401007387 */ /* 0x000fe80000100a00 */
[----:B------:R-:W-:Y:S04]  /*732b0*/  STL.64 [R1+0x368], R22 ;  /* 0x0003681601007387 */ /* 0x000fe80000100a00 */
[----:B------:R-:W0:Y:S04]  /*732c0*/  LDSM.16.MT88.4 R20, [R27+UR5+0x14000] ;  /* 0x014000051b14783b */ /* 0x000e280008004200 */
[----:B0-----:R-:W-:Y:S04]  /*732d0*/  STL.64 [R1+0x5120], R22 ;  /* 0x0051201601007387 */ /* 0x001fe80000100a00 */
[----:B------:R-:W-:Y:S01]  /*732e0*/  STL.64 [R1+0x5118], R20 ;  /* 0x0051181401007387 */ /* 0x000fe20000100a00 */
[----:B----4-:R-:W-:Y:S03]  /*732f0*/  HMMA.16816.F32 R16, R8, R18, R4 ;  /* 0x000000120810723c */ /* 0x010fe60000001804 */
[----:B------:R-:W2:-:S15]  /*73300*/  LDL.LU R4, [R1+0x8d0] ;  /* 0x0008d00001047983 */ /* 0x000e9e0000300800 */
[----:B------:R-:W-:Y:S01]  /*73310*/  NOP ;  /* 0x0000000000007918 */ /* 0x000fe20000000000 */
[----:B------:R-:W-:Y:S04]  /*73320*/  STL.64 [R1+0x350], R16 ;  /* 0x0003501001007387 */ /* 0x000fe80000100a00 */
[----:B------:R-:W-:Y:S04]  /*73330*/  STL.64 [R1+0x358], R18 ;  /* 0x0003581201007387 */ /* 0x000fe80000100a00 */
[----:B------:R-:W0:Y:S04]  /*73340*/  LDSM.16.MT88.4 R16, [R27+UR5+0x14080] ;  /* 0x014080051b10783b */ /* 0x000e280008004200 */
[----:B------:R-:W2:Y:S04]  /*73350*/  LDL.LU R5, [R1+0x8d4] ;  /* 0x0008d40001057983 */ /* 0x000ea80000300800 */
[----:B------:R-:W2:Y:S04]  /*73360*/  LDL.LU R6, [R1+0x8d8] ;  /* 0x0008d80001067983 */ /* 0x000ea80000300800 */
[----:B------:R-:W2:Y:S04]  /*73370*/  LDL.LU R7, [R1+0x8dc] ;  /* 0x0008dc0001077983 */ /* 0x000ea80000300800 */
[----:B0-----:R-:W-:Y:S04]  /*73380*/  STL.64 [R1+0x50b0], R18 ;  /* 0x0050b01201007387 */ /* 0x001fe80000100a00 */
[----:B------:R0:W-:Y:S04]  /*73390*/  STL.64 [R1+0x50a8], R16 ;  /* 0x0050a81001007387 */ /* 0x0001e80000100a00 */
[----:B0-----:R-:W3:Y:S04]  /*733a0*/  LDL.LU R16, [R1+0x8b0] ;  /* 0x0008b00001107983 */ /* 0x001ee80000300800 */
[----:B------:R-:W3:Y:S04]  /*733b0*/  LDL.LU R17, [R1+0x8b4] ;  /* 0x0008b40001117983 */ /* 0x000ee80000300800 */
[----:B------:R-:W3:Y:S04]  /*733c0*/  LDL.LU R18, [R1+0x8b8] ;  /* 0x0008b80001127983 */ /* 0x000ee80000300800 */
[----:B------:R-:W3:Y:S01]  /*733d0*/  LDL.LU R19, [R1+0x8bc] ;  /* 0x0008bc0001137983 */ /* 0x000ee20000300800 */
[----:B------:R-:W-:-:S02]  /*733e0*/  IMAD.MOV.U32 R22, RZ, RZ, R14 ;  /* 0x000000ffff167224 */ /* 0x000fc400078e000e */
[----:B------:R-:W-:-:S07]  /*733f0*/  IMAD.MOV.U32 R23, RZ, RZ, R13 ;  /* 0x000000ffff177224 */ /* 0x000fce00078e000d */
[----:B---3--:R-:W-:Y:S01]  /*73400*/  HMMA.16816.F32 R20, R8, R22, R16 ;  /* 0x000000160814723c */ /* 0x008fe20000001810 */
[----:B------:R-:W3:-:S15]  /*73410*/  LDL.LU R16, [R1+0x4e0] ;  /* 0x0004e00001107983 */ /* 0x000ede0000300800 */
[----:B------:R-:W-:-:S03]  /*73420*/  NOP ;  /* 0x0000000000007918 */ /* 0x000fc60000000000 */
[----:B------:R-:W-:Y:S04]  /*73430*/  STL.64 [R1+0x340], R20 ;  /* 0x0003401401007387 */ /* 0x000fe80000100a00 */
[----:B------:R-:W-:Y:S04]  /*73440*/  STL.64 [R1+0x348], R22 ;  /* 0x0003481601007387 */ /* 0x000fe80000100a00 */
[----:B------:R-:W3:Y:S04]  /*73450*/  LDL.LU R17, [R1+0x4e4] ;  /* 0x0004e40001117983 */ /* 0x000ee80000300800 */
[----:B------:R-:W4:Y:S04]  /*73460*/  LDL.LU R18, [R1+0x4e8] ;  /* 0x0004e80001127983 */ /* 0x000f280000300800 */
        /* <DEDUP_REMOVED lines=9> */
[----:B------:R-:W2:Y:S04]  /*73500*/  LDL.64 R22, [R1+0x98] ;  /* 0x0000980001167983 */ /* 0x000ea80000100a00 */
[----:B----4-:R0:W-:Y:S04]  /*73510*/  STL.64 [R1+0x50e8], R18 ;  /* 0x0050e81201007387 */ /* 0x0101e80000100a00 */
[----:B---3--:R-:W-:Y:S01]  /*73520*/  STL.64 [R1+0x50e0], R16 ;  /* 0x0050e01001007387 */ /* 0x008fe20000100a00 */
[----:B0-----:R-:W-:-:S02]  /*73530*/  IMAD.MOV.U32 R18, RZ, RZ, R12 ;  /* 0x000000ffff127224 */ /* 0x001fc400078e000c */
[----:B------:R-:W-:Y:S01]  /*73540*/  IMAD.MOV.U32 R19, RZ, RZ, R3 ;  /* 0x000000ffff137224 */ /* 0x000fe200078e0003 */
[----:B------:R-:W0:Y:S04]  /*73550*/  LDSM.16.MT88.4 R12, [R27+UR5+0x14100] ;  /* 0x014100051b0c783b */ /* 0x000e280008004200 */
[----:B------:R1:W-:Y:S04]  /*73560*/  STL.64 [R1+0x5100], R18 ;  /* 0x0051001201007387 */ /* 0x0003e80000100a00 */
[----:B-1----:R-:W3:Y:S04]  /*73570*/  LDL.64 R18, [R1+0x108] ;  /* 0x0001080001127983 */ /* 0x002ee80000100a00 */
[----:B---3--:R1:W-:Y:S04]  /*73580*/  STL.64 [R1+0x5128], R18 ;  /* 0x0051281201007387 */ /* 0x0083e80000100a00 */
[----:B------:R-:W3:Y:S04]  /*73590*/  LDL.LU R16, [R1+0x8c0] ;  /* 0x0008c00001107983 */ /* 0x000ee80000300800 */
[----:B------:R-:W3:Y:S04]  /*735a0*/  LDL.LU R17, [R1+0x8c4] ;  /* 0x0008c40001117983 */ /* 0x000ee80000300800 */
[----:B-1----:R-:W3:Y:S04]  /*735b0*/  LDL.LU R18, [R1+0x8c8] ;  /* 0x0008c80001127983 */ /* 0x002ee80000300800 */
[----:B------:R-:W3:Y:S04]  /*735c0*/  LDL.LU R19, [R1+0x8cc] ;  /* 0x0008cc0001137983 */ /* 0x000ee80000300800 */
[----:B0-----:R0:W-:Y:S02]  /*735d0*/  STL.64 [R1+0x5010], R14 ;  /* 0x0050100e01007387 */ /* 0x0011e40000100a00 */
[----:B0-----:R-:W-:-:S02]  /*735e0*/  IMAD.MOV.U32 R14, RZ, RZ, R2 ;  /* 0x000000ffff0e7224 */ /* 0x001fc400078e0002 */
[----:B------:R-:W-:-:S07]  /*735f0*/  IMAD.MOV.U32 R15, RZ, RZ, R0 ;  /* 0x000000ffff0f7224 */ /* 0x000fce00078e0000 */
[C---:B--2---:R-:W-:Y:S01]  /*73600*/  HMMA.16816.F32 R4, R8.reuse, R14, R4 ;  /* 0x0000000e0804723c */ /* 0x044fe20000001804 */
[----:B------:R0:W-:Y:S04]  /*73610*/  STL.64 [R1+0x5008], R12 ;  /* 0x0050080c01007387 */ /* 0x0001e80000100a00 */
[----:B------:R1:W-:Y:S04]  /*73620*/  STL.64 [R1+0x50d0], R14 ;  /* 0x0050d00e01007387 */ /* 0x0003e80000100a00 */
[----:B0-----:R-:W2:Y:S10]  /*73630*/  LDL.LU R12, [R1+0x8e0] ;  /* 0x0008e000010c7983 */ /* 0x001eb40000300800 */
[----:B------:R-:W-:Y:S04]  /*73640*/  STL.64 [R1+0x330], R4 ;  /* 0x0003300401007387 */ /* 0x000fe80000100a00 */
[----:B------:R-:W-:Y:S04]  /*73650*/  STL.64 [R1+0x338], R6 ;  /* 0x0003380601007387 */ /* 0x000fe80000100a00 */
[----:B------:R-:W2:Y:S04]  /*73660*/  LDL.LU R13, [R1+0x8e4] ;  /* 0x0008e400010d7983 */ /* 0x000ea80000300800 */
[----:B-1----:R-:W4:Y:S04]  /*73670*/  LDL.LU R14, [R1+0x8e8] ;  /* 0x0008e800010e7983 */ /* 0x002f280000300800 */
[----:B------:R-:W4:Y:S04]  /*73680*/  LDL.LU R15, [R1+0x8ec] ;  /* 0x0008ec00010f7983 */ /* 0x000f280000300800 */
[----:B------:R-:W0:Y:S04]  /*73690*/  LDSM.16.MT88.4 R4, [R27+UR5+0x14180] ;  /* 0x014180051b04783b */ /* 0x000e280008004200 */
[----:B----4-:R-:W-:Y:S04]  /*736a0*/  STL.64 [R1+0x50f8], R14 ;  /* 0x0050f80e01007387 */ /* 0x010fe80000100a00 */
[----:B--2---:R1:W-:Y:S04]  /*736b0*/  STL.64 [R1+0x50f0], R12 ;  /* 0x0050f00c01007387 */ /* 0x0043e80000100a00 */
[----:B-1----:R-:W2:Y:S04]  /*736c0*/  LDL.LU R12, [R1+0x900] ;  /* 0x00090000010c7983 */ /* 0x002ea80000300800 */
[----:B------:R-:W2:Y:S04]  /*736d0*/  LDL.LU R13, [R1+0x904] ;  /* 0x00090400010d7983 */ /* 0x000ea80000300800 */
[----:B------:R-:W4:Y:S04]  /*736e0*/  LDL.LU R14, [R1+0x908] ;  /* 0x00090800010e7983 */ /* 0x000f280000300800 */
[----:B------:R-:W4:Y:S01]  /*736f0*/  LDL.LU R15, [R1+0x90c] ;  /* 0x00090c00010f7983 */ /* 0x000f220000300800 */
[----:B---3--:R-:W-:Y:S01]  /*73700*/  HMMA.16816.F32 R8, R8, R22, R16 ;  /* 0x000000160808723c */ /* 0x008fe20000001810 */
[----:B------:R-:W-:-:S02]  /*73710*/  IMAD.MOV.U32 R2, RZ, RZ, R22 ;  /* 0x000000ffff027224 */ /* 0x000fc400078e0016 */
[----:B------:R-:W-:Y:S01]  /*73720*/  IMAD.MOV.U32 R0, RZ, RZ, R23 ;  /* 0x000000ffff007224 */ /* 0x000fe200078e0017 */
[----:B----4-:R-:W-:Y:S04]  /*73730*/  STL.64 [R1+0x5110], R14 ;  /* 0x0051100e01007387 */ /* 0x010fe80000100a00 */
[----:B--2---:R1:W-:Y:S04]  /*73740*/  STL.64 [R1+0x5108], R12 ;  /* 0x0051080c01007387 */ /* 0x0043e80000100a00 */
[----:B-1----:R-:W2:Y:S04]  /*73750*/  LDL.LU R12, [R1+0x910] ;  /* 0x00091000010c7983 */ /* 0x002ea80000300800 */
[----:B------:R-:W2:Y:S04]  /*73760*/  LDL.LU R13, [R1+0x914] ;  /* 0x00091400010d7983 */ /* 0x000ea80000300800 */
[----:B------:R-:W2:Y:S04]  /*73770*/  LDL.LU R14, [R1+0x918] ;  /* 0x00091800010e7983 */ /* 0x000ea80000300800 */
[----:B------:R-:W2:Y:S04]  /*73780*/  LDL.LU R15, [R1+0x91c] ;  /* 0x00091c00010f7983 */ /* 0x000ea80000300800 */
[----:B0-----:R0:W-:Y:S04]  /*73790*/  STL.64 [R1+0x4fa8], R6 ;  /* 0x004fa80601007387 */ /* 0x0011e80000100a00 */
[----:B------:R-:W-:Y:S04]  /*737a0*/  STL.64 [R1+0x4fa0], R4 ;  /* 0x004fa00401007387 */ /* 0x000fe80000100a00 */
[----:B0-----:R-:W3:Y:S04]  /*737b0*/  LDL.64 R6, [R1+0xb8] ;  /* 0x0000b80001067983 */ /* 0x001ee80000100a00 */
[----:B------:R-:W2:Y:S04]  /*737c0*/  LDL.LU.64 R18, [R1+0x5128] ;  /* 0x0051280001127983 */ /* 0x000ea80000300a00 */
[----:B------:R-:W-:Y:S04]  /*737d0*/  STL.64 [R1+0x260], R8 ;  /* 0x0002600801007387 */ /* 0x000fe80000100a00 */
[----:B------:R-:W-:Y:S04]  /*737e0*/  STL.64 [R1+0x268], R10 ;  /* 0x0002680a01007387 */ /* 0x000fe80000100a00 */
[----:B------:R-:W2:Y:S04]  /*737f0*/  LDL.LU.64 R22, [R1+0x5120] ;  /* 0x0051200001167983 */ /* 0x000ea80000300a00 */
[----:B------:R-:W2:Y:S04]  /*73800*/  LDL.LU.64 R20, [R1+0x5118] ;  /* 0x0051180001147983 */ /* 0x000ea80000300a00 */
[----:B------:R-:W0:Y:S04]  /*73810*/  LDSM.16.MT88.4 R8, [R27+UR5+0x14200] ;  /* 0x014200051b08783b */ /* 0x000e280008004200 */
[----:B0-----:R0:W-:Y:S04]  /*73820*/  STL.64 [R1+0x4f28], R10 ;  /* 0x004f280a01007387 */ /* 0x0011e80000100a00 */
[----:B------:R1:W-:Y:S01]  /*73830*/  STL.64 [R1+0x4f20], R8 ;  /* 0x004f200801007387 */ /* 0x0003e20000100a00 */
[----:B0-----:R-:W-:-:S02]  /*73840*/  IMAD.MOV.U32 R10, RZ, RZ, R2 ;  /* 0x000000ffff0a7224 */ /* 0x001fc400078e0002 */
[----:B------:R-:W-:-:S05]  /*73850*/  IMAD.MOV.U32 R11, RZ, RZ, R0 ;  /* 0x000000ffff0b7224 */ /* 0x000fca00078e0000 */
[----:B------:R0:W-:Y:S04]  /*73860*/  STL.64 [R1+0x50b8], R10 ;  /* 0x0050b80a01007387 */ /* 0x0001e80000100a00 */
[----:B-1----:R-:W3:Y:S04]  /*73870*/  LDL.LU R8, [R1+0x920] ;  /* 0x0009200001087983 */ /* 0x002ee80000300800 */
[----:B------:R-:W3:Y:S04]  /*73880*/  LDL.LU R9, [R1+0x924] ;  /* 0x0009240001097983 */ /* 0x000ee80000300800 */
[----:B0-----:R-:W3:Y:S04]  /*73890*/  LDL.LU R10, [R1+0x928] ;  /* 0x00092800010a7983 */ /* 0x001ee80000300800 */
[----:B------:R-:W3:Y:S04]  /*738a0*/  LDL.LU R11, [R1+0x92c] ;  /* 0x00092c00010b7983 */ /* 0x000ee80000300800 */
[----:B------:R0:W-:Y:S04]  /*738b0*/  STL [R1+0x4ef0], R27 ;  /* 0x004ef01b01007387 */ /* 0x0001e80000100800 */
[----:B0-----:R-:W4:Y:S01]  /*738c0*/  LDL.64 R26, [R1+0xe8] ;  /* 0x0000e800011a7983 */ /* 0x001f220000100a00 */
        /* <DEDUP_REMOVED lines=18> */
[----:B------:R-:W-:Y:S04]  /*739f0*/  STL.64 [R1+0x3e0], R16 ;  /* 0x0003e01001007387 */ /* 0x000fe80000100a00 */
[----:B------:R0:W-:Y:S04]  /*73a00*/  STL.64 [R1+0x3e8], R18 ;  /* 0x0003e81201007387 */ /* 0x0001e80000100a00 */
[----:B0-----:R-:W2:Y:S04]  /*73a10*/  LDL.LU.64 R18, [R1+0x50d8] ;  /* 0x0050d80001127983 */ /* 0x001ea80000300a00 */
[----:B------:R0:W-:Y:S04]  /*73a20*/  STL.64 [R1+0x5078], R26 ;  /* 0x0050781a01007387 */ /* 0x0001e80000100a00 */
[----:B0-----:R-:W4:Y:S01]  /*73a30*/  LDL.64 R26, [R1+0xc8] ;  /* 0x0000c800011a7983 */ /* 0x001f220000100a00 */
[----:B--2---:R-:W-:Y:S01]  /*73a40*/  HMMA.16816.F32 R12, R20, R18, R12 ;  /* 0x00000012140c723c */ /* 0x004fe2000000180c */
[----:B------:R-:W-:-:S15]  /*73a50*/  IMAD.MOV.U32 R3, RZ, RZ, R19 ;  /* 0x000000ffff037224 */ /* 0x000fde00078e0013 */
[----:B------:R-:W-:-:S03]  /*73a60*/  NOP ;  /* 0x0000000000007918 */ /* 0x000fc60000000000 */
[----:B------:R0:W-:Y:S04]  /*73a70*/  STL.64 [R1+0x4b0], R12 ;  /* 0x0004b00c01007387 */ /* 0x0001e80000100a00 */
[----:B------:R1:W-:Y:S01]  /*73a80*/  STL.64 [R1+0x4b8], R14 ;  /* 0x0004b80e01007387 */ /* 0x0003e20000100a00 */
[----:B0-----:R-:W-:-:S03]  /*73a90*/  IMAD.MOV.U32 R12, RZ, RZ, R18 ;  /* 0x000000ffff0c7224 */ /* 0x001fc600078e0012 */
[----:B-1----:R-:W2:Y:S04]  /*73aa0*/  LDL.LU.64 R14, [R1+0x50d0] ;  /* 0x0050d000010e7983 */ /* 0x002ea80000300a00 */
[----:B------:R-:W2:Y:S04]  /*73ab0*/  LDL.LU.64 R18, [R1+0x50c8] ;  /* 0x0050c80001127983 */ /* 0x000ea80000300a00 */
[----:B------:R-:W2:Y:S01]  /*73ac0*/  LDL.LU.64 R16, [R1+0x50c0] ;  /* 0x0050c00001107983 */ /* 0x000ea20000300a00 */
[----:B----4-:R-:W-:Y:S01]  /*73ad0*/  IMAD.MOV.U32 R13, RZ, RZ, R27 ;  /* 0x000000ffff0d7224 */ /* 0x010fe200078e001b */
[----:B--2---:R-:W-:-:S15]  /*73ae0*/  HMMA.16816.F32 R16, R20, R26, R16 ;  /* 0x0000001a1410723c */ /* 0x004fde0000001810 */
[----:B------:R-:W-:-:S04]  /*73af0*/  NOP ;  /* 0x0000000000007918 */ /* 0x000fc80000000000 */
[----:B------:R0:W-:Y:S02]  /*73b00*/  STL.64 [R1+0x4e0], R16 ;  /* 0x0004e01001007387 */ /* 0x0001e40000100a00 */
[----:B0-----:R-:W-:Y:S02]  /*73b10*/  IMAD.MOV.U32 R16, RZ, RZ, R26 ;  /* 0x000000ffff107224 */ /* 0x001fe400078e001a */
[----:B---3--:R-:W-:Y:S01]  /*73b20*/  HMMA.16816.F32 R24, R20, R6, R8 ;  /* 0x000000061418723c */ /* 0x008fe20000001808 */
[----:B------:R-:W-:Y:S01]  /*73b30*/  STL.64 [R1+0x4e8], R18 ;  /* 0x0004e81201007387 */ /* 0x000fe20000100a00 */
[----:B------:R-:W-:Y:S02]  /*73b40*/  IMAD.MOV.U32 R9, RZ, RZ, R6 ;  /* 0x000000ffff097224 */ /* 0x000fe400078e0006 */
[----:B------:R-:W-:-:S15]  /*73b50*/  IMAD.MOV.U32 R8, RZ, RZ, R7 ;  /* 0x000000ffff087224 */ /* 0x000fde00078e0007 */
        /* <DEDUP_REMOVED lines=12> */
[----:B---3--:R0:W-:Y:S04]  /*73c20*/  STL.64 [R1+0x5030], R6 ;  /* 0x0050300601007387 */ /* 0x0081e80000100a00 */
[----:B--2---:R-:W-:Y:S01]  /*73c30*/  STL.64 [R1+0x5028], R4 ;  /* 0x0050280401007387 */ /* 0x004fe20000100a00 */
[----:B0-----:R-:W-:-:S02]  /*73c40*/  IMAD.MOV.U32 R6, RZ, RZ, R9 ;  /* 0x000000ffff067224 */ /* 0x001fc400078e0009 */
[----:B------:R-:W-:Y:S02]  /*73c50*/  IMAD.MOV.U32 R7, RZ, RZ, R8 ;  /* 0x000000ffff077224 */ /* 0x000fe400078e0008 */
[----:B------:R-:W2:Y:S04]  /*73c60*/  LDL.LU R8, [R1+0x970] ;  /* 0x0009700001087983 */ /* 0x000ea80000300800 */
[----:B------:R-:W2:Y:S04]  /*73c70*/  LDL.LU R9, [R1+0x974] ;  /* 0x0009740001097983 */ /* 0x000ea80000300800 */
[----:B------:R-:W2:Y:S04]  /*73c80*/  LDL.LU R10, [R1+0x978] ;  /* 0x00097800010a7983 */ /* 0x000ea80000300800 */
[----:B------:R-:W2:Y:S04]  /*73c90*/  LDL.LU R11, [R1+0x97c] ;  /* 0x00097c00010b7983 */ /* 0x000ea80000300800 */
[----:B------:R0:W-:Y:S04]  /*73ca0*/  STL.64 [R1+0x5040], R6 ;  /* 0x0050400601007387 */ /* 0x0001e80000100a00 */
[----:B------:R-:W3:Y:S01]  /*73cb0*/  LDL.64 R26, [R1+0xf8] ;  /* 0x0000f800011a7983 */ /* 0x000ee20000100a00 */
[----:B0-----:R-:W-:-:S02]  /*73cc0*/  IMAD.MOV.U32 R6, RZ, RZ, R16 ;  /* 0x000000ffff067224 */ /* 0x001fc400078e0010 */
[----:B------:R-:W-:Y:S01]  /*73cd0*/  IMAD.MOV.U32 R7, RZ, RZ, R13 ;  /* 0x000000ffff077224 */ /* 0x000fe200078e000d */
[----:B---3--:R-:W-:Y:S04]  /*73ce0*/  STL.64 [R1+0x5090], R26 ;  /* 0x0050901a01007387 */ /* 0x008fe80000100a00 */
[----:B------:R0:W-:Y:S02]  /*73cf0*/  STL.64 [R1+0x5058], R6 ;  /* 0x0050580601007387 */ /* 0x0001e40000100a00 */
[----:B0-----:R-:W-:Y:S02]  /*73d00*/  IMAD.MOV.U32 R6, RZ, RZ, R12 ;  /* 0x000000ffff067224 */ /* 0x001fe400078e000c */
[----:B------:R-:W-:-:S05]  /*73d10*/  IMAD.MOV.U32 R7, RZ, RZ, R3 ;  /* 0x000000ffff077224 */ /* 0x000fca00078e0003 */
[----:B------:R0:W-:Y:S04]  /*73d20*/  STL.64 [R1+0x5070], R6 ;  /* 0x0050700601007387 */ /* 0x0001e80000100a00 */
[----:B------:R-:W3:Y:S04]  /*73d30*/  LDL.LU R4, [R1+0x9c0] ;  /* 0x0009c00001047983 */ /* 0x000ee80000300800 */
[----:B------:R-:W3:Y:S04]  /*73d40*/  LDL.LU R5, [R1+0x9c4] ;  /* 0x0009c40001057983 */ /* 0x000ee80000300800 */
[----:B0-----:R-:W4:Y:S04]  /*73d50*/  LDL.LU R6, [R1+0x9c8] ;  /* 0x0009c80001067983 */ /* 0x001f280000300800 */
[----:B------:R-:W4:Y:S04]  /*73d60*/  LDL.LU R7, [R1+0x9cc] ;  /* 0x0009cc0001077983 */ /* 0x000f280000300800 */
[----:B------:R-:W3:Y:S04]  /*73d70*/  LDL.LU R16, [R1+0x950] ;  /* 0x0009500001107983 */ /* 0x000ee80000300800 */
[----:B------:R-:W3:Y:S04]  /*73d80*/  LDL.LU R17, [R1+0x954] ;  /* 0x0009540001117983 */ /* 0x000ee80000300800 */
[----:B------:R-:W3:Y:S04]  /*73d90*/  LDL.LU R18, [R1+0x958] ;  /* 0x0009580001127983 */ /* 0x000ee80000300800 */
[----:B------:R-:W3:Y:S01]  /*73da0*/  LDL.LU R19, [R1+0x95c] ;  /* 0x00095c0001137983 */ /* 0x000ee20000300800 */
[C---:B--2---:R-:W-:Y:S03]  /*73db0*/  HMMA.16816.F32 R8, R20.reuse, R14, R8 ;  /* 0x0000000e1408723c */ /* 0x044fe60000001808 */
[----:B----4-:R-:W-:Y:S04]  /*73dc0*/  STL.64 [R1+0x5088], R6 ;  /* 0x0050880601007387 */ /* 0x010fe80000100a00 */
        /* <DEDUP_REMOVED lines=32> */
[----:B------:R-:W3:Y:S04]  /*73fd0*/  LDL.LU.64 R18, [R1+0x50b0] ;  /* 0x0050b00001127983 */ /* 0x000ee80000300a00 */
[----:B------:R-:W3:Y:S01]  /*73fe0*/  LDL.LU.64 R16, [R1+0x50a8] ;  /* 0x0050a80001107983 */ /* 0x000ee20000300a00 */
[----:B------:R-:W-:-:S02]  /*73ff0*/  IMAD.MOV.U32 R26, RZ, RZ, R2 ;  /* 0x000000ffff1a7224 */ /* 0x000fc400078e0002 */
[----:B------:R-:W-:Y:S01]  /*74000*/  IMAD.MOV.U32 R27, RZ, RZ, R0 ;  /* 0x000000ffff1b7224 */ /* 0x000fe200078e0000 */
[----:B------:R0:W-:Y:S04]  /*74010*/  STL.64 [R1+0x600], R20 ;  /* 0x0006001401007387 */ /* 0x0001e80000100a00 */
[----:B------:R1:W-:Y:S04]  /*74020*/  STL.64 [R1+0x608], R22 ;  /* 0x0006081601007387 */ /* 0x0003e80000100a00 */
[----:B0-----:R-:W4:Y:S04]  /*74030*/  LDL.LU R20, [R1+0xb20] ;  /* 0x000b200001147983 */ /* 0x001f280000300800 */
[----:B------:R-:W4:Y:S04]  /*74040*/  LDL.LU R21, [R1+0xb24] ;  /* 0x000b240001157983 */ /* 0x000f280000300800 */
[----:B-1----:R-:W4:Y:S04]  /*74050*/  LDL.LU R22, [R1+0xb28] ;  /* 0x000b280001167983 */ /* 0x002f280000300800 */
[----:B------:R-:W4:Y:S01]  /*74060*/  LDL.LU R23, [R1+0xb2c] ;  /* 0x000b2c0001177983 */ /* 0x000f220000300800 */
        /* <DEDUP_REMOVED lines=39> */
[C---:B--2---:R-:W-:Y:S08]  /*742e0*/  HMMA.16816.F32 R12, R16.reuse, R14, R4 ;  /* 0x0000000e100c723c */ /* 0x044ff00000001804 */
[----:B----4-:R-:W-:Y:S01]  /*742f0*/  HMMA.16816.F32 R16, R16, R10, R20 ;  /* 0x0000000a1010723c */ /* 0x010fe20000001814 */
[----:B------:R-:W2:Y:S04]  /*74300*/  LDL.LU.64 R6, [R1+0x5020] ;  /* 0x0050200001067983 */ /* 0x000ea80000300a00 */
[----:B------:R-:W2:Y:S06]  /*74310*/  LDL.LU.64 R4, [R1+0x5018] ;  /* 0x0050180001047983 */ /* 0x000eac0000300a00 */
[----:B------:R-:W-:Y:S04]  /*74320*/  STL.64 [R1+0x720], R12 ;  /* 0x0007200c01007387 */ /* 0x000fe80000100a00 */
[----:B------:R0:W-:Y:S04]  /*74330*/  STL.64 [R1+0x728], R14 ;  /* 0x0007280e01007387 */ /* 0x0001e80000100a00 */
[----:B0-----:R-:W3:Y:S04]  /*74340*/  LDL.LU.64 R14, [R1+0x5010] ;  /* 0x00501000010e7983 */ /* 0x001ee80000300a00 */
[----:B------:R-:W3:Y:S04]  /*74350*/  LDL.LU.64 R12, [R1+0x5008] ;  /* 0x00500800010c7983 */ /* 0x000ee80000300a00 */
[----:B------:R0:W-:Y:S04]  /*74360*/  STL.64 [R1+0x4fd8], R10 ;  /* 0x004fd80a01007387 */ /* 0x0001e80000100a00 */
[----:B0-----:R-:W3:Y:S04]  /*74370*/  LDL.64 R10, [R1+0x108] ;  /* 0x00010800010a7983 */ /* 0x001ee80000100a00 */
[----:B------:R-:W-:Y:S04]  /*74380*/  STL.64 [R1+0x710], R16 ;  /* 0x0007101001007387 */ /* 0x000fe80000100a00 */
[----:B------:R-:W-:Y:S04]  /*74390*/  STL.64 [R1+0x718], R18 ;  /* 0x0007181201007387 */ /* 0x000fe80000100a00 */
        /* <DEDUP_REMOVED lines=11> */
[----:B--2---:R-:W-:Y:S04]  /*74450*/  STL.64 [R1+0x4f70], R20 ;  /* 0x004f701401007387 */ /* 0x004fe80000100a00 */
[----:B------:R-:W2:Y:S04]  /*74460*/  LDL.LU.64 R18, [R1+0xa8] ;  /* 0x0000a80001127983 */ /* 0x000ea80000300a00 */
[----:B--2---:R0:W-:Y:S04]  /*74470*/  STL.64 [R1+0x4fc0], R18 ;  /* 0x004fc01201007387 */ /* 0x0041e80000100a00 */
[----:B------:R-:W3:Y:S04]  /*74480*/  LDL.LU R16, [R1+0xb10] ;  /* 0x000b100001107983 */ /* 0x000ee80000300800 */
[----:B------:R-:W3:Y:S04]  /*74490*/  LDL.LU R17, [R1+0xb14] ;  /* 0x000b140001117983 */ /* 0x000ee80000300800 */
[----:B0-----:R-:W3:Y:S04]  /*744a0*/  LDL.LU R18, [R1+0xb18] ;  /* 0x000b180001127983 */ /* 0x001ee80000300800 */
[----:B------:R-:W3:Y:S01]  /*744b0*/  LDL.LU R19, [R1+0xb1c] ;  /* 0x000b1c0001137983 */ /* 0x000ee20000300800 */
[----:B------:R-:W-:-:S02]  /*744c0*/  IMAD.MOV.U32 R22, RZ, RZ, R2 ;  /* 0x000000ffff167224 */ /* 0x000fc400078e0002 */
[----:B------:R-:W-:Y:S01]  /*744d0*/  IMAD.MOV.U32 R23, RZ, RZ, R0 ;  /* 0x000000ffff177224 */ /* 0x000fe200078e0000 */
[----:B---3--:R-:W-:-:S15]  /*744e0*/  HMMA.16816.F32 R16, R12, R10, R16 ;  /* 0x0000000a0c10723c */ /* 0x008fde0000001810 */
[----:B------:R-:W-:-:S04]  /*744f0*/  NOP ;  /* 0x0000000000007918 */ /* 0x000fc80000000000 */
[----:B------:R-:W-:Y:S04]  /*74500*/  STL.64 [R1+0x740], R16 ;  /* 0x0007401001007387 */ /* 0x000fe80000100a00 */
[----:B------:R0:W-:Y:S04]  /*74510*/  STL.64 [R1+0x748], R18 ;  /* 0x0007481201007387 */ /* 0x0001e80000100a00 */
[----:B0-----:R-:W2:Y:S01]  /*74520*/  LDL.64 R18, [R1+0xb8] ;  /* 0x0000b80001127983 */ /* 0x001ea20000100a00 */
[----:B------:R-:W-:Y:S03]  /*74530*/  HMMA.16816.F32 R4, R12, R22, R4 ;  /* 0x000000160c04723c */ /* 0x000fe60000001804 */
[----:B--2---:R-:W-:-:S15]  /*74540*/  STL.64 [R1+0x4fe0], R18 ;  /* 0x004fe01201007387 */ /* 0x004fde0000100a00 */
[----:B------:R-:W-:Y:S01]  /*74550*/  NOP ;  /* 0x0000000000007918 */ /* 0x000fe20000000000 */
        /* <DEDUP_REMOVED lines=8> */
[----:B------:R-:W2:Y:S04]  /*745e0*/  LDL.LU R18, [R1+0xad8] ;  /* 0x000ad80001127983 */ /* 0x000ea80000300800 */
[----:B------:R-:W2:Y:S04]  /*745f0*/  LDL.LU R19, [R1+0xadc] ;  /* 0x000adc0001137983 */ /* 0x000ea80000300800 */
[----:B--2---:R0:W-:Y:S04]  /*74600*/  STL.64 [R1+0x4ff0], R18 ;  /* 0x004ff01201007387 */ /* 0x0041e80000100a00 */
[----:B----4-:R1:W-:Y:S04]  /*74610*/  STL.64 [R1+0x4fe8], R16 ;  /* 0x004fe81001007387 */ /* 0x0103e80000100a00 */
[----:B0-----:R-:W2:Y:S01]  /*74620*/  LDL.64 R18, [R1+0xd8] ;  /* 0x0000d80001127983 */ /* 0x001ea20000100a00 */
[----:B------:R-:W-:-:S02]  /*74630*/  IMAD.MOV.U32 R2, RZ, RZ, R10 ;  /* 0x000000ffff027224 */ /* 0x000fc400078e000a */
[----:B------:R-:W-:Y:S01]  /*74640*/  IMAD.MOV.U32 R0, RZ, RZ, R11 ;  /* 0x000000ffff007224 */ /* 0x000fe200078e000b */
[----:B--2---:R0:W-:Y:S04]  /*74650*/  STL.64 [R1+0x5000], R18 ;  /* 0x0050001201007387 */ /* 0x0041e80000100a00 */
[----:B-1----:R-:W2:Y:S04]  /*74660*/  LDL.LU R16, [R1+0xaf0] ;  /* 0x000af00001107983 */ /* 0x002ea80000300800 */
[----:B------:R-:W2:Y:S04]  /*74670*/  LDL.LU R17, [R1+0xaf4] ;  /* 0x000af40001117983 */ /* 0x000ea80000300800 */
[----:B0-----:R-:W2:Y:S04]  /*74680*/  LDL.LU R18, [R1+0xaf8] ;  /* 0x000af80001127983 */ /* 0x001ea80000300800 */
[----:B------:R-:W2:Y:S04]  /*74690*/  LDL.LU R19, [R1+0xafc] ;  /* 0x000afc0001137983 */ /* 0x000ea80000300800 */
[----:B------:R-:W4:Y:S04]  /*746a0*/  LDL.64 R10, [R1+0xc8] ;  /* 0x0000c800010a7983 */ /* 0x000f280000100a00 */
[----:B----4-:R0:W-:Y:S04]  /*746b0*/  STL.64 [R1+0x4ff8], R10 ;  /* 0x004ff80a01007387 */ /* 0x0101e80000100a00 */
[----:B------:R-:W4:Y:S04]  /*746c0*/  LDL.LU R8, [R1+0xae0] ;  /* 0x000ae00001087983 */ /* 0x000f280000300800 */
[----:B------:R-:W4:Y:S04]  /*746d0*/  LDL.LU R9, [R1+0xae4] ;  /* 0x000ae40001097983 */ /* 0x000f280000300800 */
[----:B0-----:R-:W4:Y:S04]  /*746e0*/  LDL.LU R10, [R1+0xae8] ;  /* 0x000ae800010a7983 */ /* 0x001f280000300800 */
[----:B------:R-:W4:Y:S04]  /*746f0*/  LDL.LU R11, [R1+0xaec] ;  /* 0x000aec00010b7983 */ /* 0x000f280000300800 */
[----:B---3--:R-:W-:Y:S04]  /*74700*/  STL.64 [R1+0x4fb8], R6 ;  /* 0x004fb80601007387 */ /* 0x008fe80000100a00 */
[----:B------:R0:W-:Y:S04]  /*74710*/  STL.64 [R1+0x4fb0], R4 ;  /* 0x004fb00401007387 */ /* 0x0001e80000100a00 */
[----:B0-----:R-:W3:Y:S04]  /*74720*/  LDL.LU R4, [R1+0xa90] ;  /* 0x000a900001047983 */ /* 0x001ee80000300800 */
[----:B------:R-:W3:Y:S04]  /*74730*/  LDL.LU R5, [R1+0xa94] ;  /* 0x000a940001057983 */ /* 0x000ee80000300800 */
[----:B------:R-:W3:Y:S04]  /*74740*/  LDL.LU R6, [R1+0xa98] ;  /* 0x000a980001067983 */ /* 0x000ee80000300800 */
[----:B------:R-:W3:Y:S01]  /*74750*/  LDL.LU R7, [R1+0xa9c] ;  /* 0x000a9c0001077983 */ /* 0x000ee20000300800 */
[----:B--2---:R-:W-:Y:S03]  /*74760*/  HMMA.16816.F32 R16, R12, R26, R16 ;  /* 0x0000001a0c10723c */ /* 0x004fe60000001810 */
[----:B---3--:R-:W-:Y:S04]  /*74770*/  STL.64 [R1+0x4fd0], R6 ;  /* 0x004fd00601007387 */ /* 0x008fe80000100a00 */
[----:B------:R0:W-:Y:S04]  /*74780*/  STL.64 [R1+0x4fc8], R4 ;  /* 0x004fc80401007387 */ /* 0x0001e80000100a00 */
[----:B0-----:R-:W2:Y:S04]  /*74790*/  LDL.LU R4, [R1+0xac0] ;  /* 0x000ac00001047983 */ /* 0x001ea80000300800 */
[----:B------:R-:W2:Y:S04]  /*747a0*/  LDL.LU R5, [R1+0xac4] ;  /* 0x000ac40001057983 */ /* 0x000ea80000300800 */
[----:B------:R-:W2:Y:S04]  /*747b0*/  LDL.LU R6, [R1+0xac8] ;  /* 0x000ac80001067983 */ /* 0x000ea80000300800 */
[----:B------:R-:W2:Y:S04]  /*747c0*/  LDL.LU R7, [R1+0xacc] ;  /* 0x000acc0001077983 */ /* 0x000ea80000300800 */
[----:B------:R-:W-:Y:S04]  /*747d0*/  STL.64 [R1+0x4f88], R22 ;  /* 0x004f881601007387 */ /* 0x000fe80000100a00 */
[----:B------:R-:W-:Y:S04]  /*747e0*/  STL.64 [R1+0x780], R16 ;  /* 0x0007801001007387 */ /* 0x000fe80000100a00 */
[----:B------:R0:W-:Y:S04]  /*747f0*/  STL.64 [R1+0x788], R18 ;  /* 0x0007881201007387 */ /* 0x0001e80000100a00 */
[----:B0-----:R-:W4:Y:S04]  /*74800*/  LDL.LU.64 R18, [R1+0x5000] ;  /* 0x0050000001127983 */ /* 0x001f280000300a00 */
[----:B------:R0:W-:Y:S04]  /*74810*/  STL.64 [R1+0x4f80], R26 ;  /* 0x004f801a01007387 */ /* 0x0001e80000100a00 */
[----:B------:R-:W3:Y:S04]  /*74820*/  LDL.LU R24, [R1+0xa50] ;  /* 0x000a500001187983 */ /* 0x000ee80000300800 */
[----:B------:R-:W3:Y:S04]  /*74830*/  LDL.LU R25, [R1+0xa54] ;  /* 0x000a540001197983 */ /* 0x000ee80000300800 */
[----:B0-----:R-:W2:Y:S04]  /*74840*/  LDL.LU R26, [R1+0xa58] ;  /* 0x000a5800011a7983 */ /* 0x001ea80000300800 */
[----:B------:R-:W2:Y:S01]  /*74850*/  LDL.LU R27, [R1+0xa5c] ;  /* 0x000a5c00011b7983 */ /* 0x000ea20000300800 */
[----:B------:R-:W-:-:S02]  /*74860*/  IMAD.MOV.U32 R22, RZ, RZ, R2 ;  /* 0x000000ffff167224 */ /* 0x000fc400078e0002 */
[----:B------:R-:W-:Y:S01]  /*74870*/  IMAD.MOV.U32 R23, RZ, RZ, R0 ;  /* 0x000000ffff177224 */ /* 0x000fe200078e0000 */
[C---:B----4-:R-:W-:Y:S01]  /*74880*/  HMMA.16816.F32 R8, R12.reuse, R18, R8 ;  /* 0x000000120c08723c */ /* 0x050fe20000001808 */
[----:B------:R-:W-:Y:S02]  /*74890*/  IMAD.MOV.U32 R2, RZ, RZ, R18 ;  /* 0x000000ffff027224 */ /* 0x000fe400078e0012 */
[----:B------:R-:W-:Y:S01]  /*748a0*/  IMAD.MOV.U32 R0, RZ, RZ, R19 ;  /* 0x000000ffff007224 */ /* 0x000fe200078e0013 */
        /* <DEDUP_REMOVED lines=15> */
[----:B0-----:R-:W3:Y:S01]  /*749a0*/  LDL.LU.64 R18, [R1+0x4fe0] ;  /* 0x004fe00001127983 */ /* 0x001ee20000300a00 */
[----:B------:R-:W-:Y:S02]  /*749b0*/  IMAD.MOV.U32 R20, RZ, RZ, R10 ;  /* 0x000000ffff147224 */ /* 0x000fe400078e000a */
[----:B------:R-:W-:-:S02]  /*749c0*/  IMAD.MOV.U32 R9, RZ, RZ, R11 ;  /* 0x000000ffff097224 */ /* 0x000fc400078e000b */
[----:B------:R-:W4:Y:S01]  /*749d0*/  LDL.LU.64 R10, [R1+0x4fd8] ;  /* 0x004fd800010a7983 */ /* 0x000f220000300a00 */
        /* <DEDUP_REMOVED lines=18> */
[----:B0-----:R-:W3:Y:S04]  /*74b00*/  LDL.LU R18, [R1+0xa48] ;  /* 0x000a480001127983 */ /* 0x001ee80000300800 */
[----:B------:R-:W3:Y:S01]  /*74b10*/  LDL.LU R19, [R1+0xa4c] ;  /* 0x000a4c0001137983 */ /* 0x000ee20000300800 */
[----:B----4-:R-:W-:Y:S03]  /*74b20*/  HMMA.16816.F32 R12, R12, R10, R4 ;  /* 0x0000000a0c0c723c */ /* 0x010fe60000001804 */
[----:B------:R-:W2:Y:S04]  /*74b30*/  LDL.LU.64 R6, [R1+0x4fa8] ;  /* 0x004fa80001067983 */ /* 0x000ea80000300a00 */
[----:B------:R-:W2:Y:S04]  /*74b40*/  LDL.LU.64 R4, [R1+0x4fa0] ;  /* 0x004fa00001047983 */ /* 0x000ea80000300a00 */
[----:B------:R-:W-:Y:S08]  /*74b50*/  STL.64 [R1+0x4f40], R10 ;  /* 0x004f400a01007387 */ /* 0x000ff00000100a00 */
[----:B------:R-:W-:Y:S04]  /*74b60*/  STL.64 [R1+0x810], R12 ;  /* 0x0008100c01007387 */ /* 0x000fe80000100a00 */
[----:B------:R0:W-:Y:S02]  /*74b70*/  STL.64 [R1+0x818], R14 ;  /* 0x0008180e01007387 */ /* 0x0001e40000100a00 */
[----:B0-----:R-:W-:-:S02]  /*74b80*/  IMAD.MOV.U32 R14, RZ, RZ, R20 ;  /* 0x000000ffff0e7224 */ /* 0x001fc400078e0014 */
[----:B--2---:R-:W-:Y:S01]  /*74b90*/  HMMA.16816.F32 R20, R4, R22, R24 ;  /* 0x000000160414723c */ /* 0x004fe20000001818 */
[----:B------:R-:W2:Y:S04]  /*74ba0*/  LDL.LU.64 R26, [R1+0x4f98] ;  /* 0x004f9800011a7983 */ /* 0x000ea80000300a00 */
[----:B------:R-:W2:-:S14]  /*74bb0*/  LDL.LU.64 R24, [R1+0x4f90] ;  /* 0x004f900001187983 */ /* 0x000e9c0000300a00 */
[----:B------:R-:W-:Y:S04]  /*74bc0*/  STL.64 [R1+0x840], R20 ;  /* 0x0008401401007387 */ /* 0x000fe80000100a00 */
[----:B------:R0:W-:Y:S04]  /*74bd0*/  STL.64 [R1+0x848], R22 ;  /* 0x0008481601007387 */ /* 0x0001e80000100a00 */
[----:B0-----:R-:W2:Y:S02]  /*74be0*/  LDL.LU.64 R22, [R1+0x4f88] ;  /* 0x004f880001167983 */ /* 0x001ea40000300a00 */
[----:B--2---:R-:W-:Y:S02]  /*74bf0*/  HMMA.16816.F32 R20, R4, R22, R24 ;  /* 0x000000160414723c */ /* 0x004fe40000001818 */
[----:B------:R-:W3:Y:S01]  /*74c00*/  LDL.LU.64 R26, [R1+0x4f80] ;  /* 0x004f8000011a7983 */ /* 0x000ee20000300a00 */
[----:B------:R-:W-:-:S15]  /*74c10*/  IMAD.MOV.U32 R15, RZ, RZ, R9 ;  /* 0x000000ffff0f7224 */ /* 0x000fde00078e0009 */
[----:B------:R-:W-:Y:S01]  /*74c20*/  NOP ;  /* 0x0000000000007918 */ /* 0x000fe20000000000 */
[----:B------:R-:W-:Y:S04]  /*74c30*/  STL.64 [R1+0x890], R20 ;  /* 0x0008901401007387 */ /* 0x000fe80000100a00 */
[----:B------:R0:W-:Y:S04]  /*74c40*/  STL.64 [R1+0x898], R22 ;  /* 0x0008981601007387 */ /* 0x0001e80000100a00 */
[----:B0-----:R-:W2:Y:S04]  /*74c50*/  LDL.LU.64 R22, [R1+0x4f78] ;  /* 0x004f780001167983 */ /* 0x001ea80000300a00 */
[----:B------:R-:W2:Y:S01]  /*74c60*/  LDL.LU.64 R20, [R1+0x4f70] ;  /* 0x004f700001147983 */ /* 0x000ea20000300a00 */
[----:B---3--:R-:W-:-:S15]  /*74c70*/  HMMA.16816.F32 R16, R4, R26, R16 ;  /* 0x0000001a0410723c */ /* 0x008fde0000001810 */
[----:B------:R-:W-:-:S04]  /*74c80*/  NOP ;  /* 0x0000000000007918 */ /* 0x000fc80000000000 */
[----:B------:R-:W-:Y:S04]  /*74c90*/  STL.64 [R1+0x8b0], R16 ;  /* 0x0008b01001007387 */ /* 0x000fe80000100a00 */
[----:B------:R0:W-:Y:S02]  /*74ca0*/  STL.64 [R1+0x8b8], R18 ;  /* 0x0008b81201007387 */ /* 0x0001e40000100a00 */
[----:B0-----:R-:W-:Y:S02]  /*74cb0*/  IMAD.MOV.U32 R18, RZ, RZ, R8 ;  /* 0x000000ffff127224 */ /* 0x001fe400078e0008 */
[----:B------:R-:W3:Y:S04]  /*74cc0*/  LDL.LU R8, [R1+0xa00] ;  /* 0x000a000001087983 */ /* 0x000ee80000300800 */
        /* <DEDUP_REMOVED lines=9> */
[----:B------:R0:W-:Y:S02]  /*74d60*/  STL.64 [R1+0x4f00], R26 ;  /* 0x004f001a01007387 */ /* 0x0001e40000100a00 */
[----:B0-----:R-:W-:-:S02]  /*74d70*/  IMAD.MOV.U32 R26, RZ, RZ, R2 ;  /* 0x000000ffff1a7224 */ /* 0x001fc400078e0002 */
[----:B------:R-:W-:-:S07]  /*74d80*/  IMAD.MOV.U32 R27, RZ, RZ, R0 ;  /* 0x000000ffff1b7224 */ /* 0x000fce00078e0000 */
[----:B--2---:R-:W-:Y:S01]  /*74d90*/  HMMA.16816.F32 R24, R4, R26, R20 ;  /* 0x0000001a0418723c */ /* 0x004fe20000001814 */
[----:B------:R-:W2:Y:S04]  /*74da0*/  LDL.LU.64 R22, [R1+0x4f68] ;  /* 0x004f680001167983 */ /* 0x000ea80000300a00 */
[----:B------:R-:W2:-:S14]  /*74db0*/  LDL.LU.64 R20, [R1+0x4f60] ;  /* 0x004f600001147983 */ /* 0x000e9c0000300a00 */
[----:B------:R-:W-:Y:S04]  /*74dc0*/  STL.64 [R1+0x8d0], R24 ;  /* 0x0008d01801007387 */ /* 0x000fe80000100a00 */
[----:B------:R2:W-:Y:S02]  /*74dd0*/  STL.64 [R1+0x8d8], R26 ;  /* 0x0008d81a01007387 */ /* 0x0005e40000100a00 */
[----:B--2---:R-:W-:Y:S02]  /*74de0*/  HMMA.16816.F32 R24, R4, R14, R20 ;  /* 0x0000000e0418723c */ /* 0x004fe40000001814 */
[----:B------:R-:W2:-:S15]  /*74df0*/  LDL.LU R20, [R1+0x9d0] ;  /* 0x0009d00001147983 */ /* 0x000e9e0000300800 */
[----:B------:R-:W-:Y:S02]  /*74e00*/  NOP ;  /* 0x0000000000007918 */ /* 0x000fe40000000000 */
        /* <DEDUP_REMOVED lines=11> */
[----:B------:R-:W4:Y:S04]  /*74ec0*/  LDL.64 R26, [R1+0xf8] ;  /* 0x0000f800011a7983 */ /* 0x000f280000100a00 */
[----:B----4-:R0:W-:Y:S04]  /*74ed0*/  STL.64 [R1+0x4f18], R26 ;  /* 0x004f181a01007387 */ /* 0x0101e80000100a00 */
[----:B0-----:R-:W4:Y:S04]  /*74ee0*/  LDL.64 R26, [R1+0x108] ;  /* 0x00010800011a7983 */ /* 0x001f280000100a00 */
[----:B------:R0:W-:Y:S04]  /*74ef0*/  STL.64 [R1+0x4ed8], R14 ;  /* 0x004ed80e01007387 */ /* 0x0001e80000100a00 */
[----:B0-----:R-:W2:Y:S01]  /*74f00*/  LDL.64 R14, [R1+0xd8] ;  /* 0x0000d800010e7983 */ /* 0x001ea20000100a00 */
[----:B------:R-:W-:-:S03]  /*74f10*/  IMAD.MOV.U32 R19, RZ, RZ, R3 ;  /* 0x000000ffff137224 */ /* 0x000fc600078e0003 */
[----:B--2---:R0:W-:Y:S04]  /*74f20*/  STL.64 [R1+0x4ef8], R14 ;  /* 0x004ef80e01007387 */ /* 0x0041e80000100a00 */
        /* <DEDUP_REMOVED lines=41> */
[----:B------:R-:W4:Y:S04]  /*751c0*/  LDL.LU.64 R10, [R1+0x4f28] ;  /* 0x004f2800010a7983 */ /* 0x000f280000300a00 */
[----:B------:R-:W4:Y:S04]  /*751d0*/  LDL.LU.64 R8, [R1+0x4f20] ;  /* 0x004f200001087983 */ /* 0x000f280000300a00 */
[----:B------:R-:W-:Y:S04]  /*751e0*/  STL.64 [R1+0x9f0], R4 ;  /* 0x0009f00401007387 */ /* 0x000fe80000100a00 */
[----:B------:R0:W-:Y:S04]  /*751f0*/  STL.64 [R1+0x9f8], R6 ;  /* 0x0009f80601007387 */ /* 0x0001e80000100a00 */
[----:B0-----:R-:W3:Y:S01]  /*75200*/  LDL.LU.64 R6, [R1+0xb8] ;  /* 0x0000b80001067983 */ /* 0x001ee20000300a00 */
[----:B----4-:R-:W-:-:S15]  /*75210*/  HMMA.16816.F32 R20, R8, R26, R20 ;  /* 0x0000001a0814723c */ /* 0x010fde0000001814 */
[----:B------:R-:W-:-:S04]  /*75220*/  NOP ;  /* 0x0000000000007918 */ /* 0x000fc80000000000 */
[----:B------:R0:W-:Y:S04]  /*75230*/  STL.64 [R1+0xa90], R20 ;  /* 0x000a901401007387 */ /* 0x0001e80000100a00 */
[----:B------:R1:W-:Y:S01]  /*75240*/  STL.64 [R1+0xa98], R22 ;  /* 0x000a981601007387 */ /* 0x0003e20000100a00 */
[----:B0-----:R-:W-:Y:S02]  /*75250*/  IMAD.MOV.U32 R21, RZ, RZ, R26 ;  /* 0x000000ffff157224 */ /* 0x001fe400078e001a */
[----:B------:R-:W-:Y:S02]  /*75260*/  IMAD.MOV.U32 R20, RZ, RZ, R27 ;  /* 0x000000ffff147224 */ /* 0x000fe400078e001b */
[----:B------:R-:W4:Y:S04]  /*75270*/  LDL.LU.64 R26, [R1+0x4f18] ;  /* 0x004f1800011a7983 */ /* 0x000f280000300a00 */
[----:B------:R-:W-:Y:S01]  /*75280*/  STL [R1+0x4ea8], R21 ;  /* 0x004ea81501007387 */ /* 0x000fe20000100800 */
[----:B----4-:R-:W-:Y:S01]  /*75290*/  HMMA.16816.F32 R12, R8, R26, R12 ;  /* 0x0000001a080c723c */ /* 0x010fe2000000180c */
[----:B-1----:R-:W-:-:S02]  /*752a0*/  IMAD.MOV.U32 R23, RZ, RZ, R26 ;  /* 0x000000ffff177224 */ /* 0x002fc400078e001a */
[----:B------:R-:W-:-:S15]  /*752b0*/  IMAD.MOV.U32 R22, RZ, RZ, R27 ;  /* 0x000000ffff167224 */ /* 0x000fde00078e001b */
[----:B------:R-:W-:Y:S01]  /*752c0*/  NOP ;  /* 0x0000000000007918 */ /* 0x000fe20000000000 */
[----:B------:R-:W-:Y:S04]  /*752d0*/  STL.64 [R1+0xa80], R12 ;  /* 0x000a800c01007387 */ /* 0x000fe80000100a00 */
[----:B------:R0:W-:Y:S04]  /*752e0*/  STL.64 [R1+0xa88], R14 ;  /* 0x000a880e01007387 */ /* 0x0001e80000100a00 */
[----:B0-----:R-:W4:Y:S04]  /*752f0*/  LDL.LU.64 R14, [R1+0x4f10] ;  /* 0x004f1000010e7983 */ /* 0x001f280000300a00 */
[----:B------:R-:W4:Y:S04]  /*75300*/  LDL.LU.64 R12, [R1+0x4f08] ;  /* 0x004f0800010c7983 */ /* 0x000f280000300a00 */
[----:B------:R-:W4:Y:S02]  /*75310*/  LDL.LU.64 R26, [R1+0x4f00] ;  /* 0x004f0000011a7983 */ /* 0x000f240000300a00 */
[----:B----4-:R-:W-:-:S15]  /*75320*/  HMMA.16816.F32 R12, R8, R26, R12 ;  /* 0x0000001a080c723c */ /* 0x010fde000000180c */
[----:B------:R-:W-:-:S04]  /*75330*/  NOP ;  /* 0x0000000000007918 */ /* 0x000fc80000000000 */
[----:B------:R-:W-:Y:S04]  /*75340*/  STL.64 [R1+0xa70], R12 ;  /* 0x000a700c01007387 */ /* 0x000fe80000100a00 */
[----:B------:R0:W-:Y:S04]  /*75350*/  STL.64 [R1+0xa78], R14 ;  /* 0x000a780e01007387 */ /* 0x0001e80000100a00 */
[----:B0-----:R-:W2:Y:S01]  /*75360*/  LDL.LU.64 R14, [R1+0x4ef8] ;  /* 0x004ef800010e7983 */ /* 0x001ea20000300a00 */
[----:B------:R-:W-:Y:S02]  /*75370*/  IMAD.MOV.U32 R3, RZ, RZ, R26 ;  /* 0x000000ffff037224 */ /* 0x000fe400078e001a */
[----:B------:R-:W-:-:S02]  /*75380*/  IMAD.MOV.U32 R26, RZ, RZ, R27 ;  /* 0x000000ffff1a7224 */ /* 0x000fc400078e001b */
[----:B------:R-:W4:Y:S01]  /*75390*/  LDL.LU R27, [R1+0x4ef0] ;  /* 0x004ef000011b7983 */ /* 0x000f220000300800 */
        /* <DEDUP_REMOVED lines=9> */
[----:B------:R-:W-:Y:S04]  /*75430*/  STL.64 [R1+0x4eb8], R22 ;  /* 0x004eb81601007387 */ /* 0x000fe80000100a00 */
[----:B------:R0:W-:Y:S04]  /*75440*/  STL.64 [R1+0x4eb0], R20 ;  /* 0x004eb01401007387 */ /* 0x0001e80000100a00 */
[----:B0-----:R-:W3:Y:S04]  /*75450*/  LDL.LU R20, [R1+0xab0] ;  /* 0x000ab00001147983 */ /* 0x001ee80000300800 */
[----:B------:R-:W3:Y:S04]  /*75460*/  LDL.LU R21, [R1+0xab4] ;  /* 0x000ab40001157983 */ /* 0x000ee80000300800 */
[----:B------:R-:W4:Y:S04]  /*75470*/  LDL.LU R22, [R1+0xab8] ;  /* 0x000ab80001167983 */ /* 0x000f280000300800 */
[----:B------:R-:W4:Y:S01]  /*75480*/  LDL.LU R23, [R1+0xabc] ;  /* 0x000abc0001177983 */ /* 0x000f220000300800 */
[----:B--2---:R-:W-:Y:S03]  /*75490*/  HMMA.16816.F32 R12, R8, R14, R16 ;  /* 0x0000000e080c723c */ /* 0x004fe60000001810 */
[----:B------:R-:W2:Y:S04]  /*754a0*/  LDL.LU.64 R18, [R1+0x4ed0] ;  /* 0x004ed00001127983 */ /* 0x000ea80000300a00 */
[----:B------:R-:W2:-:S12]  /*754b0*/  LDL.LU.64 R16, [R1+0x4ec8] ;  /* 0x004ec80001107983 */ /* 0x000e980000300a00 */
[----:B------:R-:W-:Y:S04]  /*754c0*/  STL.64 [R1+0xa50], R12 ;  /* 0x000a500c01007387 */ /* 0x000fe80000100a00 */
[----:B------:R-:W-:Y:S01]  /*754d0*/  STL.64 [R1+0xa58], R14 ;  /* 0x000a580e01007387 */ /* 0x000fe20000100a00 */
[----:B---3--:R-:W-:Y:S02]  /*754e0*/  IMAD.MOV.U32 R0, RZ, RZ, R6 ;  /* 0x000000ffff007224 */ /* 0x008fe400078e0006 */
[----:B------:R-:W-:Y:S01]  /*754f0*/  IMAD.MOV.U32 R28, RZ, RZ, R7 ;  /* 0x000000ffff1c7224 */ /* 0x000fe200078e0007 */
[----:B----4-:R-:W-:Y:S01]  /*75500*/  LDSM.16.MT88.4 R12, [R27+UR5+0x14280] ;  /* 0x014280051b0c783b */ /* 0x010fe20008004200 */
[----:B--2---:R-:W-:Y:S03]  /*75510*/  HMMA.16816.F32 R16, R8, R6, R16 ;  /* 0x000000060810723c */ /* 0x004fe60000001810 */
[----:B------:R-:W0:-:S15]  /*75520*/  LDSM.16.MT88.4 R4, [R27+UR5+0x14300] ;  /* 0x014300051b04783b */ /* 0x000e1e0008004200 */
[----:B------:R-:W-:Y:S01]  /*75530*/  NOP ;  /* 0x0000000000007918 */ /* 0x000fe20000000000 */
[----:B------:R-:W-:Y:S04]  /*75540*/  STL.64 [R1+0xa40], R16 ;  /* 0x000a401001007387 */ /* 0x000fe80000100a00 */
[----:B------:R1:W-:Y:S04]  /*75550*/  STL.64 [R1+0xa48], R18 ;  /* 0x000a481201007387 */ /* 0x0003e80000100a00 */
[----:B-1----:R-:W2:Y:S04]  /*75560*/  LDL.LU.64 R18, [R1+0x4ec0] ;  /* 0x004ec00001127983 */ /* 0x002ea80000300a00 */
[----:B0-----:R0:W-:Y:S04]  /*75570*/  STL.64 [R1+0x4e28], R6 ;  /* 0x004e280601007387 */ /* 0x0011e80000100a00 */
[----:B------:R-:W-:Y:S04]  /*75580*/  STL.64 [R1+0x4e20], R4 ;  /* 0x004e200401007387 */ /* 0x000fe80000100a00 */
[----:B0-----:R-:W3:Y:S01]  /*75590*/  LDL.LU.64 R6, [R1+0x98] ;  /* 0x0000980001067983 */ /* 0x001ee20000300a00 */
[----:B--2---:R-:W-:Y:S01]  /*755a0*/  HMMA.16816.F32 R20, R8, R18, R20 ;  /* 0x000000120814723c */ /* 0x004fe20000001814 */
[----:B------:R-:W-:-:S02]  /*755b0*/  IMAD.MOV.U32 R25, RZ, RZ, R18 ;  /* 0x000000ffff197224 */ /* 0x000fc400078e0012 */
[----:B------:R-:W-:Y:S02]  /*755c0*/  IMAD.MOV.U32 R24, RZ, RZ, R19 ;  /* 0x000000ffff187224 */ /* 0x000fe400078e0013 */
[----:B------:R-:W0:-:S14]  /*755d0*/  LDSM.16.MT88.4 R16, [R27+UR5+0x14380] ;  /* 0x014380051b10783b */ /* 0x000e1c0008004200 */
[----:B------:R-:W-:Y:S04]  /*755e0*/  STL.64 [R1+0xab0], R20 ;  /* 0x000ab01401007387 */ /* 0x000fe80000100a00 */
[----:B------:R1:W-:Y:S04]  /*755f0*/  STL.64 [R1+0xab8], R22 ;  /* 0x000ab81601007387 */ /* 0x0003e80000100a00 */
[----:B-1----:R-:W2:Y:S04]  /*75600*/  LDL.LU.64 R22, [R1+0x4eb8] ;  /* 0x004eb80001167983 */ /* 0x002ea80000300a00 */
[----:B------:R-:W4:Y:S04]  /*75610*/  LDL.LU.64 R20, [R1+0x4eb0] ;  /* 0x004eb00001147983 */ /* 0x000f280000300a00 */
[----:B0-----:R-:W-:Y:S04]  /*75620*/  STL.64 [R1+0x4db0], R18 ;  /* 0x004db01201007387 */ /* 0x001fe80000100a00 */
[----:B------:R0:W-:Y:S04]  /*75630*/  STL.64 [R1+0x4da8], R16 ;  /* 0x004da81001007387 */ /* 0x0001e80000100a00 */
[----:B0-----:R-:W2:Y:S04]  /*75640*/  LDL.LU R16, [R1+0xaa0] ;  /* 0x000aa00001107983 */ /* 0x001ea80000300800 */
[----:B------:R-:W2:Y:S04]  /*75650*/  LDL.LU R17, [R1+0xaa4] ;  /* 0x000aa40001117983 */ /* 0x000ea80000300800 */
[----:B------:R-:W2:Y:S04]  /*75660*/  LDL.LU R18, [R1+0xaa8] ;  /* 0x000aa80001127983 */ /* 0x000ea80000300800 */
[----:B------:R-:W2:Y:S01]  /*75670*/  LDL.LU R19, [R1+0xaac] ;  /* 0x000aac0001137983 */ /* 0x000ea20000300800 */
[----:B------:R-:W0:Y:S03]  /*75680*/  S2R R27, SR_TID.X ;  /* 0x00000000001b7919 */ /* 0x000e260000002100 */
[----:B---3--:R-:W-:Y:S01]  /*75690*/  STL.64 [R1+0x4e38], R6 ;  /* 0x004e380601007387 */ /* 0x008fe20000100a00 */
[C---:B0-----:R-:W-:Y:S01]  /*756a0*/  IMAD.SHL.U32 R5, R27.reuse, 0x2, RZ ;  /* 0x000000021b057824 */ /* 0x041fe200078e00ff */
[----:B------:R-:W-:-:S05]  /*756b0*/  LOP3.LUT R27, R27, 0x7, RZ, 0xc0, !PT ;  /* 0x000000071b1b7812 */ /* 0x000fca00078ec0ff */
[----:B------:R-:W-:-:S05]  /*756c0*/  IMAD R27, R27, 0x110, RZ ;  /* 0x000001101b1b7824 */ /* 0x000fca00078e02ff */
[----:B------:R-:W-:-:S04]  /*756d0*/  LOP3.LUT R27, R27, 0x30, R5, 0x78, !PT ;  /* 0x000000301b1b7812 */ /* 0x000fc800078e7805 */
[----:B------:R-:W-:Y:S01]  /*756e0*/  LOP3.LUT R27, R27, 0x40, RZ, 0x3c, !PT ;  /* 0x000000401b1b7812 */ /* 0x000fe200078e3cff */
[----:B--2---:R-:W-:Y:S04]  /*756f0*/  HMMA.16816.F32 R8, R8, R6, R16 ;  /* 0x000000060808723c */ /* 0x004fe80000001810 */
[----:B------:R-:W0:-:S15]  /*75700*/  LDSM.16.M88.4 R16, [R27+UR5+0x20080] ;  /* 0x020080051b10783b */ /* 0x000e1e0008000200 */
[----:B------:R-:W-:Y:S04]  /*75710*/  STL.64 [R1+0xaa0], R8 ;  /* 0x000aa00801007387 */ /* 0x000fe80000100a00 */
[----:B------:R-:W-:Y:S04]  /*75720*/  STL.64 [R1+0xaa8], R10 ;  /* 0x000aa80a01007387 */ /* 0x000fe80000100a00 */
[----:B------:R-:W1:Y:S01]  /*75730*/  LDSM.16.MT88.4 R8, [R29+UR5+0x18000] ;  /* 0x018000051d08783b */ /* 0x000e620008004200 */
[----:B0-----:R-:W-:Y:S02]  /*75740*/  IMAD.MOV.U32 R5, RZ, RZ, R16 ;  /* 0x000000ffff057224 */ /* 0x001fe400078e0010 */
[----:B------:R-:W-:Y:S01]  /*75750*/  IMAD.MOV.U32 R4, RZ, RZ, R17 ;  /* 0x000000ffff047224 */ /* 0x000fe200078e0011 */
[----:B-1----:R-:W-:Y:S04]  /*75760*/  STL.64 [R1+0x4d00], R10 ;  /* 0x004d000a01007387 */ /* 0x002fe80000100a00 */
[----:B------:R-:W-:Y:S04]  /*75770*/  STL.64 [R1+0x4cf8], R8 ;  /* 0x004cf80801007387 */ /* 0x000fe80000100a00 */
[----:B------:R-:W-:Y:S04]  /*75780*/  STL.64 [R1+0x60], R16 ;  /* 0x0000601001007387 */ /* 0x000fe80000100a00 */
[----:B------:R-:W-:Y:S04]  /*75790*/  STL.64 [R1+0x68], R18 ;  /* 0x0000681201007387 */ /* 0x000fe80000100a00 */
[----:B------:R-:W0:Y:S04]  /*757a0*/  LDSM.16.M88.4 R16, [R27+UR5+0x20880] ;  /* 0x020880051b10783b */ /* 0x000e280008000200 */
[----:B------:R-:W1:Y:S04]  /*757b0*/  LDSM.16.M88.4 R8, [R27+UR5+0x21080] ;  /* 0x021080051b08783b */ /* 0x000e680008000200 */
[----:B------:R-:W-:Y:S04]  /*757c0*/  STL.64 [R1+0x4e48], R4 ;  /* 0x004e480401007387 */ /* 0x000fe80000100a00 */
[----:B------:R-:W2:Y:S04]  /*757d0*/  LDSM.16.M88.4 R4, [R27+UR5+0x21880] ;  /* 0x021880051b04783b */ /* 0x000ea80008000200 */
[----:B0-----:R-:W-:Y:S04]  /*757e0*/  STL.64 [R1+0x50], R16 ;  /* 0x0000501001007387 */ /* 0x001fe80000100a00 */
[----:B------:R-:W-:Y:S04]  /*757f0*/  STL.64 [R1+0x58], R18 ;  /* 0x0000581201007387 */ /* 0x000fe80000100a00 */
[----:B------:R-:W0:Y:S04]  /*75800*/  LDSM.16.M88.4 R16, [R27+UR5+0x22080] ;  /* 0x022080051b10783b */ /* 0x000e280008000200 */
[----:B-1----:R-:W-:Y:S04]  /*75810*/  STL.64 [R1+0x40], R8 ;  /* 0x0000400801007387 */ /* 0x002fe80000100a00 */
[----:B------:R-:W-:Y:S04]  /*75820*/  STL.64 [R1+0x48], R10 ;  /* 0x0000480a01007387 */ /* 0x000fe80000100a00 */
[----:B------:R-:W1:Y:S04]  /*75830*/  LDSM.16.M88.4 R8, [R27+UR5+0x22880] ;  /* 0x022880051b08783b */ /* 0x000e680008000200 */
[----:B--2---:R-:W-:Y:S04]  /*75840*/  STL.64 [R1+0x30], R4 ;  /* 0x0000300401007387 */ /* 0x004fe80000100a00 */
[----:B------:R4:W-:Y:S02]  /*75850*/  STL.64 [R1+0x38], R6 ;  /* 0x0000380601007387 */ /* 0x0009e40000100a00 */
[----:B----4-:R-:W-:-:S02]  /*75860*/  IMAD.MOV.U32 R6, RZ, RZ, R21 ;  /* 0x000000ffff067224 */ /* 0x010fc400078e0015 */
[----:B------:R-:W-:Y:S01]  /*75870*/  IMAD.MOV.U32 R7, RZ, RZ, R2 ;  /* 0x000000ffff077224 */ /* 0x000fe200078e0002 */
[----:B0-----:R-:W-:Y:S04]  /*75880*/  STL.64 [R1+0x20], R16 ;  /* 0x0000201001007387 */ /* 0x001fe80000100a00 */
[----:B------:R-:W-:Y:S04]  /*75890*/  STL.64 [R1+0x28], R18 ;  /* 0x0000281201007387 */ /* 0x000fe80000100a00 */
[----:B------:R-:W2:Y:S04]  /*758a0*/  LDL.LU R21, [R1+0x4ea8] ;  /* 0x004ea80001157983 */ /* 0x000ea80000300800 */
[----:B-1----:R-:W-:Y:S04]  /*758b0*/  STL.64 [R1+0x10], R8 ;  /* 0x0000100801007387 */ /* 0x002fe80000100a00 */
[----:B------:R-:W-:Y:S04]  /*758c0*/  STL.64 [R1+0x18], R10 ;  /* 0x0000180a01007387 */ /* 0x000fe80000100a00 */
[----:B------:R-:W3:Y:S04]  /*758d0*/  LDL.LU R2, [R1+0x4ea4] ;  /* 0x004ea40001027983 */ /* 0x000ee80000300800 */
[----:B------:R0:W-:Y:S02]  /*758e0*/  STL.64 [R1+0x4e58], R6 ;  /* 0x004e580601007387 */ /* 0x0001e40000100a00 */
[----:B0-----:R-:W-:-:S02]  /*758f0*/  IMAD.MOV.U32 R6, RZ, RZ, R3 ;  /* 0x000000ffff067224 */ /* 0x001fc400078e0003 */
[----:B------:R-:W-:Y:S01]  /*75900*/  IMAD.MOV.U32 R7, RZ, RZ, R26 ;  /* 0x000000ffff077224 */ /* 0x000fe200078e001a */
[----:B------:R-:W4:Y:S01]  /*75910*/  LDL.LU R3, [R1+0x4ea0] ;  /* 0x004ea00001037983 */ /* 0x000f220000300800 */
[----:B------:R-:W-:Y:S02]  /*75920*/  IMAD.MOV.U32 R10, RZ, RZ, R25 ;  /* 0x000000ffff0a7224 */ /* 0x000fe400078e0019 */
[----:B------:R-:W-:Y:S01]  /*75930*/  IMAD.MOV.U32 R11, RZ, RZ, R24 ;  /* 0x000000ffff0b7224 */ /* 0x000fe200078e0018 */
[----:B------:R0:W-:Y:S02]  /*75940*/  STL.64 [R1+0x4e70], R6 ;  /* 0x004e700601007387 */ /* 0x0001e40000100a00 */
[----:B0-----:R-:W-:Y:S02]  /*75950*/  IMAD.MOV.U32 R6, RZ, RZ, R23 ;  /* 0x000000ffff067224 */ /* 0x001fe400078e0017 */
[----:B------:R-:W-:-:S05]  /*75960*/  IMAD.MOV.U32 R7, RZ, RZ, R22 ;  /* 0x000000ffff077224 */ /* 0x000fca00078e0016 */
[----:B------:R-:W-:Y:S04]  /*75970*/  STL.64 [R1+0x4e88], R6 ;  /* 0x004e880601007387 */ /* 0x000fe80000100a00 */
        /* <DEDUP_REMOVED lines=18> */
[----:B------:R-:W-:Y:S02]  /*75aa0*/  IMAD.MOV.U32 R7, RZ, RZ, R20 ;  /* 0x000000ffff077224 */ /* 0x000fe400078e0014 */
[----:B------:R-:W0:Y:S04]  /*75ab0*/  LDSM.16.M88.4 R20, [R27+UR5+0x23080] ;  /* 0x023080051b14783b */ /* 0x000e280008000200 */
[----:B------:R-:W1:Y:S04]  /*75ac0*/  LDSM.16.M88.4 R24, [R27+UR5+0x23880] ;  /* 0x023880051b18783b */ /* 0x000e680008000200 */
[----:B--2---:R-:W-:Y:S04]  /*75ad0*/  STL.64 [R1+0x4e98], R10 ;  /* 0x004e980a01007387 */ /* 0x004fe80000100a00 */
[----:B------:R2:W-:Y:S04]  /*75ae0*/  STL.64 [R1+0x4e90], R8 ;  /* 0x004e900801007387 */ /* 0x0005e80000100a00 */
[----:B--2---:R-:W2:Y:S04]  /*75af0*/  LDL.LU R8, [R1+0xbe0] ;  /* 0x000be00001087983 */ /* 0x004ea80000300800 */
[----:B------:R-:W2:Y:S04]  /*75b00*/  LDL.LU R9, [R1+0xbe4] ;  /* 0x000be40001097983 */ /* 0x000ea80000300800 */
[----:B------:R-:W2:Y:S04]  /*75b10*/  LDL.LU R10, [R1+0xbe8] ;  /* 0x000be800010a7983 */ /* 0x000ea80000300800 */
[----:B------:R-:W2:Y:S04]  /*75b20*/  LDL.LU R11, [R1+0xbec] ;  /* 0x000bec00010b7983 */ /* 0x000ea80000300800 */
[----:B------:R-:W2:Y:S04]  /*75b30*/  LDL.LU R16, [R1+0xb90] ;  /* 0x000b900001107983 */ /* 0x000ea80000300800 */
[----:B0-----:R-:W-:Y:S04]  /*75b40*/  STL.64 [R1], R20 ;  /* 0x0000001401007387 */ /* 0x001fe80000100a00 */
[----:B------:R-:W-:Y:S04]  /*75b50*/  STL.64 [R1+0x8], R22 ;  /* 0x0000081601007387 */ /* 0x000fe80000100a00 */
[----:B------:R-:W0:Y:S04]  /*75b60*/  LDSM.16.MT88.4 R20, [R29+UR5+0x18080] ;  /* 0x018080051d14783b */ /* 0x000e280008004200 */
[----:B------:R-:W2:Y:S04]  /*75b70*/  LDL.LU R17, [R1+0xb94] ;  /* 0x000b940001117983 */ /* 0x000ea80000300800 */
[----:B------:R-:W2:Y:S04]  /*75b80*/  LDL.LU R18, [R1+0xb98] ;  /* 0x000b980001127983 */ /* 0x000ea80000300800 */
[----:B------:R-:W2:Y:S04]  /*75b90*/  LDL.LU R19, [R1+0xb9c] ;  /* 0x000b9c0001137983 */ /* 0x000ea80000300800 */
[----:B-1----:R-:W-:Y:S04]  /*75ba0*/  STL [R1+0x4474], R26 ;  /* 0x0044741a01007387 */ /* 0x002fe80000100800 */
[----:B------:R1:W-:Y:S04]  /*75bb0*/  STL [R1+0x4470], R27 ;  /* 0x0044701b01007387 */ /* 0x0003e80000100800 */
[----:B------:R-:W-:Y:S04]  /*75bc0*/  STL.64 [R1+0x4c98], R24 ;  /* 0x004c981801007387 */ /* 0x000fe80000100a00 */
[----:B-1----:R-:W2:Y:S04]  /*75bd0*/  LDL.LU.64 R26, [R1+0xc8] ;  /* 0x0000c800011a7983 */ /* 0x002ea80000300a00 */
[----:B0-----:R-:W-:Y:S04]  /*75be0*/  STL.64 [R1+0x4c90], R22 ;  /* 0x004c901601007387 */ /* 0x001fe80000100a00 */
[----:B------:R0:W-:Y:S04]  /*75bf0*/  STL.64 [R1+0x4c88], R20 ;  /* 0x004c881401007387 */ /* 0x0001e80000100a00 */
[----:B0-----:R-:W2:Y:S04]  /*75c00*/  LDL.LU R20, [R1+0xba0] ;  /* 0x000ba00001147983 */ /* 0x001ea80000300800 */
[----:B------:R-:W2:Y:S01]  /*75c10*/  LDL.LU R21, [R1+0xba4] ;  /* 0x000ba40001157983 */ /* 0x000ea20000300800 */
[----:B----4-:R-:W-:-:S02]  /*75c20*/  IMAD.MOV.U32 R22, RZ, RZ, R3 ;  /* 0x000000ffff167224 */ /* 0x010fc400078e0003 */
[----:B---3--:R-:W-:Y:S01]  /*75c30*/  IMAD.MOV.U32 R23, RZ, RZ, R2 ;  /* 0x000000ffff177224 */ /* 0x008fe200078e0002 */
[----:B--2---:R-:W-:Y:S01]  /*75c40*/  HMMA.16816.F32 R4, R12, R6, R8 ;  /* 0x000000060c04723c */ /* 0x004fe20000001808 */
[----:B------:R-:W2:Y:S04]  /*75c50*/  LDL.LU.64 R10, [R1+0x4e98] ;  /* 0x004e9800010a7983 */ /* 0x000ea80000300a00 */
[----:B------:R-:W2:-:S14]  /*75c60*/  LDL.LU.64 R8, [R1+0x4e90] ;  /* 0x004e900001087983 */ /* 0x000e9c0000300a00 */
[----:B------:R-:W-:Y:S01]  /*75c70*/  IMAD.MOV.U32 R3, RZ, RZ, R6 ;  /* 0x000000ffff037224 */ /* 0x000fe200078e0006 */
[----:B------:R2:W-:Y:S01]  /*75c80*/  STL.64 [R1+0xad0], R4 ;  /* 0x000ad00401007387 */ /* 0x0005e20000100a00 */
[----:B------:R-:W-:-:S03]  /*75c90*/  IMAD.MOV.U32 R2, RZ, RZ, R7 ;  /* 0x000000ffff027224 */ /* 0x000fc600078e0007 */
[----:B------:R-:W2:Y:S04]  /*75ca0*/  LDL.LU.64 R6, [R1+0x4e88] ;  /* 0x004e880001067983 */ /* 0x000ea80000300a00 */
[----:B------:R-:W-:Y:S04]  /*75cb0*/  STL [R1+0x46d4], R2 ;  /* 0x0046d40201007387 */ /* 0x000fe80000100800 */
[----:B------:R-:W-:Y:S01]  /*75cc0*/  STL [R1+0x46d0], R3 ;  /* 0x0046d00301007387 */ /* 0x000fe20000100800 */
        /* <DEDUP_REMOVED lines=9> */
[----:B------:R-:W-:Y:S01]  /*75d60*/  IMAD.MOV.U32 R2, RZ, RZ, R6 ;  /* 0x000000ffff027224 */ /* 0x000fe200078e0006 */
[----:B------:R2:W-:Y:S01]  /*75d70*/  STL.64 [R1+0xc10], R4 ;  /* 0x000c100401007387 */ /* 0x0005e20000100a00 */
[----:B------:R-:W-:-:S03]  /*75d80*/  IMAD.MOV.U32 R3, RZ, RZ, R7 ;  /* 0x000000ffff037224 */ /* 0x000fc600078e0007 */
[----:B------:R-:W2:Y:S04]  /*75d90*/  LDL.LU.64 R6, [R1+0x4e58] ;  /* 0x004e580001067983 */ /* 0x000ea80000300a00 */
[----:B------:R-:W-:Y:S04]  /*75da0*/  STL [R1+0x4728], R3 ;  /* 0x0047280301007387 */ /* 0x000fe80000100800 */
[----:B------:R-:W-:Y:S01]  /*75db0*/  STL [R1+0x46e0], R2 ;  /* 0x0046e00201007387 */ /* 0x000fe20000100800 */
[----:B--2---:R-:W-:Y:S03]  /*75dc0*/  HMMA.16816.F32 R4, R12, R6, R8 ;  /* 0x000000060c04723c */ /* 0x004fe60000001808 */
[----:B------:R-:W2:-:S15]  /*75dd0*/  LDL.LU.64 R10, [R1+0x4e50] ;  /* 0x004e5000010a7983 */ /* 0x000e9e0000300a00 */
[----:B------:R-:W-:Y:S01]  /*75de0*/  NOP ;  /* 0x0000000000007918 */ /* 0x000fe20000000000 */
[----:B------:R0:W-:Y:S04]  /*75df0*/  STL.64 [R1+0xc00], R4 ;  /* 0x000c000401007387 */ /* 0x0001e80000100a00 */
[----:B------:R-:W-:Y:S04]  /*75e00*/  STL.64 [R1+0xc08], R6 ;  /* 0x000c080601007387 */ /* 0x000fe80000100a00 */
[----:B0-----:R-:W3:Y:S01]  /*75e10*/  LDL.LU.64 R4, [R1+0x4e48] ;  /* 0x004e480001047983 */ /* 0x001ee20000300a00 */
[----:B------:R-:W-:-:S15]  /*75e20*/  HMMA.16816.F32 R20, R12, R26, R20 ;  /* 0x0000001a0c14723c */ /* 0x000fde0000001814 */
[----:B------:R-:W-:-:S04]  /*75e30*/  NOP ;  /* 0x0000000000007918 */ /* 0x000fc80000000000 */
[----:B------:R0:W-:Y:S04]  /*75e40*/  STL.64 [R1+0xbf0], R20 ;  /* 0x000bf01401007387 */ /* 0x0001e80000100a00 */
[----:B------:R1:W-:Y:S01]  /*75e50*/  STL.64 [R1+0xbf8], R22 ;  /* 0x000bf81601007387 */ /* 0x0003e20000100a00 */
[----:B---3--:R-:W-:Y:S02]  /*75e60*/  IMAD.MOV.U32 R24, RZ, RZ, R5 ;  /* 0x000000ffff187224 */ /* 0x008fe400078e0005 */
[----:B------:R-:W-:-:S05]  /*75e70*/  IMAD.MOV.U32 R25, RZ, RZ, R4 ;  /* 0x000000ffff197224 */ /* 0x000fca00078e0004 */
[----:B------:R-:W-:Y:S04]  /*75e80*/  STL.64 [R1+0x4d08], R24 ;  /* 0x004d081801007387 */ /* 0x000fe80000100a00 */
[----:B0-----:R-:W3:Y:S04]  /*75e90*/  LDL.LU R20, [R1+0x540] ;  /* 0x0005400001147983 */ /* 0x001ee80000300800 */
[----:B------:R-:W3:Y:S04]  /*75ea0*/  LDL.LU R21, [R1+0x544] ;  /* 0x0005440001157983 */ /* 0x000ee80000300800 */
[----:B-1----:R-:W4:Y:S04]  /*75eb0*/  LDL.LU R22, [R1+0x548] ;  /* 0x0005480001167983 */ /* 0x002f280000300800 */
[----:B------:R-:W4:Y:S01]  /*75ec0*/  LDL.LU R23, [R1+0x54c] ;  /* 0x00054c0001177983 */ /* 0x000f220000300800 */
[----:B------:R-:W-:-:S02]  /*75ed0*/  IMAD.MOV.U32 R8, RZ, RZ, R26 ;  /* 0x000000ffff087224 */ /* 0x000fc400078e001a */
[----:B------:R-:W-:Y:S01]  /*75ee0*/  IMAD.MOV.U32 R2, RZ, RZ, R27 ;  /* 0x000000ffff027224 */ /* 0x000fe200078e001b */
[----:B----4-:R0:W-:Y:S02]  /*75ef0*/  STL.64 [R1+0x4d18], R22 ;  /* 0x004d181601007387 */ /* 0x0101e40000100a00 */
[----:B0-----:R-:W-:Y:S02]  /*75f00*/  IMAD.MOV.U32 R22, RZ, RZ, R0 ;  /* 0x000000ffff167224 */ /* 0x001fe400078e0000 */
[----:B------:R-:W-:-:S07]  /*75f10*/  IMAD.MOV.U32 R23, RZ, RZ, R28 ;  /* 0x000000ffff177224 */ /* 0x000fce00078e001c */
[----:B------:R-:W-:Y:S01]  /*75f20*/  HMMA.16816.F32 R4, R12, R22, R16 ;  /* 0x000000160c04723c */ /* 0x000fe20000001810 */
[----:B---3--:R-:W-:Y:S04]  /*75f30*/  STL.64 [R1+0x4d10], R20 ;  /* 0x004d101401007387 */ /* 0x008fe80000100a00 */
[----:B------:R-:W3:Y:S04]  /*75f40*/  LDL.LU R0, [R1+0x4e44] ;  /* 0x004e440001007983 */ /* 0x000ee80000300800 */
[----:B------:R-:W4:Y:S10]  /*75f50*/  LDL.LU R28, [R1+0x4e40] ;  /* 0x004e4000011c7983 */ /* 0x000f340000300800 */
[----:B------:R-:W-:Y:S04]  /*75f60*/  STL.64 [R1+0xbe0], R4 ;  /* 0x000be00401007387 */ /* 0x000fe80000100a00 */
[----:B------:R-:W-:Y:S04]  /*75f70*/  STL [R1+0xbe8], R6 ;  /* 0x000be80601007387 */ /* 0x000fe80000100800 */
[----:B------:R-:W-:Y:S04]  /*75f80*/  STL.64 [R1+0x4dc0], R22 ;  /* 0x004dc01601007387 */ /* 0x000fe80000100a00 */
        /* <DEDUP_REMOVED lines=9> */
[----:B------:R-:W-:Y:S04]  /*76020*/  STL.64 [R1+0x4dc8], R16 ;  /* 0x004dc81001007387 */ /* 0x000fe80000100a00 */
[----:B0-----:R-:W2:Y:S01]  /*76030*/  LDL.LU.64 R18, [R1+0xd8] ;  /* 0x0000d80001127983 */ /* 0x001ea20000300a00 */
[----:B------:R-:W-:-:S03]  /*76040*/  IMAD.MOV.U32 R3, RZ, RZ, R7 ;  /* 0x000000ffff037224 */ /* 0x000fc600078e0007 */
[----:B--2---:R0:W-:Y:S04]  /*76050*/  STL.64 [R1+0x4de8], R18 ;  /* 0x004de81201007387 */ /* 0x0041e80000100a00 */
        /* <DEDUP_REMOVED lines=8> */
[----:B0-----:R-:W2:Y:S04]  /*760e0*/  LDL.LU.64 R18, [R1+0xe8] ;  /* 0x0000e80001127983 */ /* 0x001ea80000300a00 */
[----:B--2---:R0:W-:Y:S04]  /*760f0*/  STL.64 [R1+0x4df0], R18 ;  /* 0x004df01201007387 */ /* 0x0041e80000100a00 */
[----:B0-----:R-:W2:Y:S04]  /*76100*/  LDL.LU.64 R18, [R1+0xf8] ;  /* 0x0000f80001127983 */ /* 0x001ea80000300a00 */
[----:B--2---:R0:W-:Y:S04]  /*76110*/  STL.64 [R1+0x4e08], R18 ;  /* 0x004e081201007387 */ /* 0x0041e80000100a00 */
[----:B0-----:R-:W2:Y:S04]  /*76120*/  LDL.LU.64 R18, [R1+0x108] ;  /* 0x0001080001127983 */ /* 0x001ea80000300a00 */
[----:B--2---:R0:W-:Y:S04]  /*76130*/  STL.64 [R1+0x4e30], R18 ;  /* 0x004e301201007387 */ /* 0x0041e80000100a00 */
        /* <DEDUP_REMOVED lines=30> */
[----:B------:R-:W-:Y:S04]  /*76320*/  STL.64 [R1+0x4d30], R24 ;  /* 0x004d301801007387 */ /* 0x000fe80000100a00 */
[----:B------:R-:W-:Y:S04]  /*76330*/  STL [R1+0x472c], R3 ;  /* 0x00472c0301007387 */ /* 0x000fe80000100800 */
[----:B------:R-:W-:Y:S04]  /*76340*/  STL.64 [R1+0xbd0], R4 ;  /* 0x000bd00401007387 */ /* 0x000fe80000100a00 */
[----:B------:R0:W-:Y:S04]  /*76350*/  STL.64 [R1+0xbd8], R6 ;  /* 0x000bd80601007387 */ /* 0x0001e80000100a00 */
[----:B0-----:R-:W2:Y:S01]  /*76360*/  LDL.LU.64 R6, [R1+0x4e38] ;  /* 0x004e380001067983 */ /* 0x001ea20000300a00 */
[----:B------:R-:W-:-:S02]  /*76370*/  IMAD.MOV.U32 R26, RZ, RZ, R8 ;  /* 0x000000ffff1a7224 */ /* 0x000fc400078e0008 */
[----:B------:R-:W-:Y:S01]  /*76380*/  IMAD.MOV.U32 R27, RZ, RZ, R2 ;  /* 0x000000ffff1b7224 */ /* 0x000fe200078e0002 */
[----:B--2---:R-:W-:Y:S01]  /*76390*/  HMMA.16816.F32 R12, R12, R6, R16 ;  /* 0x000000060c0c723c */ /* 0x004fe20000001810 */
[----:B------:R-:W2:Y:S01]  /*763a0*/  LDL.LU.64 R18, [R1+0x4e30] ;  /* 0x004e300001127983 */ /* 0x000ea20000300a00 */
[----:B------:R-:W-:Y:S02]  /*763b0*/  IMAD.MOV.U32 R8, RZ, RZ, R6 ;  /* 0x000000ffff087224 */ /* 0x000fe400078e0006 */
[----:B------:R-:W-:Y:S02]  /*763c0*/  IMAD.MOV.U32 R2, RZ, RZ, R7 ;  /* 0x000000ffff027224 */ /* 0x000fe400078e0007 */
[----:B------:R-:W2:Y:S04]  /*763d0*/  LDL.LU.64 R6, [R1+0x4e28] ;  /* 0x004e280001067983 */ /* 0x000ea80000300a00 */
[----:B------:R-:W2:Y:S09]  /*763e0*/  LDL.LU.64 R4, [R1+0x4e20] ;  /* 0x004e200001047983 */ /* 0x000eb20000300a00 */
[----:B------:R-:W-:Y:S04]  /*763f0*/  STL.64 [R1+0xbc0], R12 ;  /* 0x000bc00c01007387 */ /* 0x000fe80000100a00 */
[----:B------:R0:W-:Y:S01]  /*76400*/  STL [R1+0xbcc], R15 ;  /* 0x000bcc0f01007387 */ /* 0x0001e20000100800 */
[----:B------:R-:W-:-:S02]  /*76410*/  IMAD.MOV.U32 R3, RZ, RZ, R14 ;  /* 0x000000ffff037224 */ /* 0x000fc400078e000e */
[----:B------:R-:W-:Y:S02]  /*76420*/  IMAD.MOV.U32 R14, RZ, RZ, R8 ;  /* 0x000000ffff0e7224 */ /* 0x000fe400078e0008 */
[----:B0-----:R-:W-:-:S05]  /*76430*/  IMAD.MOV.U32 R15, RZ, RZ, R2 ;  /* 0x000000ffff0f7224 */ /* 0x001fca00078e0002 */
[----:B------:R0:W-:Y:S04]  /*76440*/  STL.64 [R1+0x4db8], R14 ;  /* 0x004db80e01007387 */ /* 0x0001e80000100a00 */
[----:B------:R-:W3:Y:S04]  /*76450*/  LDL.LU R12, [R1+0x850] ;  /* 0x00085000010c7983 */ /* 0x000ee80000300800 */
[----:B------:R-:W3:Y:S04]  /*76460*/  LDL.LU R13, [R1+0x854] ;  /* 0x00085400010d7983 */ /* 0x000ee80000300800 */
[----:B0-----:R-:W3:Y:S04]  /*76470*/  LDL.LU R14, [R1+0x858] ;  /* 0x00085800010e7983 */ /* 0x001ee80000300800 */
[----:B------:R-:W3:Y:S04]  /*76480*/  LDL.LU R15, [R1+0x85c] ;  /* 0x00085c00010f7983 */ /* 0x000ee80000300800 */
        /* <DEDUP_REMOVED lines=19> */
[----:B---3--:R-:W-:-:S15]  /*765c0*/  HMMA.16816.F32 R12, R4, R18, R12 ;  /* 0x00000012040c723c */ /* 0x008fde000000180c */
[----:B------:R-:W-:-:S04]  /*765d0*/  NOP ;  /* 0x0000000000007918 */ /* 0x000fc80000000000 */
[----:B------:R0:W-:Y:S04]  /*765e0*/  STL.64 [R1+0xb90], R12 ;  /* 0x000b900c01007387 */ /* 0x0001e80000100a00 */
[----:B------:R-:W-:Y:S01]  /*765f0*/  STL.64 [R1+0xb98], R14 ;  /* 0x000b980e01007387 */ /* 0x000fe20000100a00 */
[----:B0-----:R-:W-:Y:S02]  /*76600*/  IMAD.MOV.U32 R13, RZ, RZ, R18 ;  /* 0x000000ffff0d7224 */ /* 0x001fe400078e0012 */
[----:B------:R-:W-:Y:S02]  /*76610*/  IMAD.MOV.U32 R12, RZ, RZ, R19 ;  /* 0x000000ffff0c7224 */ /* 0x000fe400078e0013 */
        /* <DEDUP_REMOVED lines=9> */
[----:B------:R-:W3:Y:S04]  /*766b0*/  LDL.LU.64 R18, [R1+0x4dd0] ;  /* 0x004dd00001127983 */ /* 0x000ee80000300a00 */
[----:B------:R-:W3:Y:S01]  /*766c0*/  LDL.LU.64 R16, [R1+0x4dc8] ;  /* 0x004dc80001107983 */ /* 0x000ee20000300a00 */
[----:B--2---:R-:W-:-:S15]  /*766d0*/  HMMA.16816.F32 R20, R4, R26, R20 ;  /* 0x0000001a0414723c */ /* 0x004fde0000001814 */
[----:B------:R-:W-:-:S04]  /*766e0*/  NOP ;  /* 0x0000000000007918 */ /* 0x000fc80000000000 */
[----:B------:R-:W-:Y:S04]  /*766f0*/  STL.64 [R1+0xb70], R20 ;  /* 0x000b701401007387 */ /* 0x000fe80000100a00 */
[----:B------:R0:W-:Y:S04]  /*76700*/  STL.64 [R1+0xb78], R22 ;  /* 0x000b781601007387 */ /* 0x0001e80000100a00 */
[----:B0-----:R-:W3:Y:S04]  /*76710*/  LDL.LU.64 R22, [R1+0x4dc0] ;  /* 0x004dc00001167983 */ /* 0x001ee80000300a00 */
[----:B------:R0:W-:Y:S02]  /*76720*/  STL.64 [R1+0x4d48], R26 ;  /* 0x004d481a01007387 */ /* 0x0001e40000100a00 */
[----:B0-----:R-:W-:-:S02]  /*76730*/  IMAD.MOV.U32 R26, RZ, RZ, R15 ;  /* 0x000000ffff1a7224 */ /* 0x001fc400078e000f */
[----:B------:R-:W-:-:S05]  /*76740*/  IMAD.MOV.U32 R27, RZ, RZ, R14 ;  /* 0x000000ffff1b7224 */ /* 0x000fca00078e000e */
[----:B------:R0:W-:Y:S02]  /*76750*/  STL.64 [R1+0x4d60], R26 ;  /* 0x004d601a01007387 */ /* 0x0001e40000100a00 */
[----:B0-----:R-:W-:Y:S02]  /*76760*/  IMAD.MOV.U32 R26, RZ, RZ, R13 ;  /* 0x000000ffff1a7224 */ /* 0x001fe400078e000d */
[----:B------:R-:W-:-:S05]  /*76770*/  IMAD.MOV.U32 R27, RZ, RZ, R12 ;  /* 0x000000ffff1b7224 */ /* 0x000fca00078e000c */
[----:B------:R0:W-:Y:S02]  /*76780*/  STL.64 [R1+0x4d78], R26 ;  /* 0x004d781a01007387 */ /* 0x0001e40000100a00 */
[----:B0-----:R-:W-:Y:S02]  /*76790*/  IMAD.MOV.U32 R26, RZ, RZ, R9 ;  /* 0x000000ffff1a7224 */ /* 0x001fe400078e0009 */
[----:B------:R-:W-:-:S05]  /*767a0*/  IMAD.MOV.U32 R27, RZ, RZ, R8 ;  /* 0x000000ffff1b7224 */ /* 0x000fca00078e0008 */
[----:B------:R-:W-:Y:S01]  /*767b0*/  STL.64 [R1+0x4d90], R26 ;  /* 0x004d901a01007387 */ /* 0x000fe20000100a00 */
[----:B---3--:R-:W-:-:S15]  /*767c0*/  HMMA.16816.F32 R12, R4, R22, R16 ;  /* 0x00000016040c723c */ /* 0x008fde0000001810 */
[----:B------:R-:W-:-:S04]  /*767d0*/  NOP ;  /* 0x0000000000007918 */ /* 0x000fc80000000000 */
[----:B------:R0:W-:Y:S04]  /*767e0*/  STL.64 [R1+0xb60], R12 ;  /* 0x000b600c01007387 */ /* 0x0001e80000100a00 */
[----:B------:R1:W-:Y:S04]  /*767f0*/  STL.64 [R1+0xb68], R14 ;  /* 0x000b680e01007387 */ /* 0x0003e80000100a00 */
[----:B0-----:R-:W2:Y:S04]  /*76800*/  LDL.LU R12, [R1+0x770] ;  /* 0x00077000010c7983 */ /* 0x001ea80000300800 */
[----:B------:R-:W2:Y:S04]  /*76810*/  LDL.LU R13, [R1+0x774] ;  /* 0x00077400010d7983 */ /* 0x000ea80000300800 */
[----:B-1----:R-:W2:Y:S04]  /*76820*/  LDL.LU R14, [R1+0x778] ;  /* 0x00077800010e7983 */ /* 0x002ea80000300800 */
[----:B------:R-:W2:Y:S04]  /*76830*/  LDL.LU R15, [R1+0x77c] ;  /* 0x00077c00010f7983 */ /* 0x000ea80000300800 */
        /* <DEDUP_REMOVED lines=38> */
[----:B------:R-:W2:Y:S04]  /*76aa0*/  LDL.LU.64 R18, [R1+0x4db0] ;  /* 0x004db00001127983 */ /* 0x000ea80000300a00 */
[----:B------:R-:W2:-:S13]  /*76ab0*/  LDL.LU.64 R16, [R1+0x4da8] ;  /* 0x004da80001107983 */ /* 0x000e9a0000300a00 */
[----:B------:R0:W-:Y:S04]  /*76ac0*/  STL.64 [R1+0xb40], R4 ;  /* 0x000b400401007387 */ /* 0x0001e80000100a00 */
[----:B------:R4:W-:Y:S04]  /*76ad0*/  STL.64 [R1+0xb48], R6 ;  /* 0x000b480601007387 */ /* 0x0009e80000100a00 */
[----:B0-----:R-:W3:Y:S01]  /*76ae0*/  LDL.64 R4, [R1+0x30] ;  /* 0x0000300001047983 */ /* 0x001ee20000100a00 */
[----:B------:R-:W-:Y:S02]  /*76af0*/  IMAD.MOV.U32 R26, RZ, RZ, R3 ;  /* 0x000000ffff1a7224 */ /* 0x000fe400078e0003 */
[----:B------:R-:W-:-:S02]  /*76b00*/  IMAD.MOV.U32 R27, RZ, RZ, R2 ;  /* 0x000000ffff1b7224 */ /* 0x000fc400078e0002 */
[----:B----4-:R-:W-:-:S05]  /*76b10*/  IMAD.MOV.U32 R6, RZ, RZ, R28 ;  /* 0x000000ffff067224 */ /* 0x010fca00078e001c */
[----:B--2---:R-:W-:-:S15]  /*76b20*/  HMMA.16816.F32 R24, R16, R26, R20 ;  /* 0x0000001a1018723c */ /* 0x004fde0000001814 */
[----:B------:R-:W-:-:S04]  /*76b30*/  NOP ;  /* 0x0000000000007918 */ /* 0x000fc80000000000 */
[----:B------:R-:W-:Y:S01]  /*76b40*/  IMAD.MOV.U32 R28, RZ, RZ, R27 ;  /* 0x000000ffff1c7224 */ /* 0x000fe200078e001b */
[----:B---3--:R0:W-:Y:S04]  /*76b50*/  STL.64 [R1+0x4cd8], R4 ;  /* 0x004cd80401007387 */ /* 0x0081e80000100a00 */
[----:B0-----:R-:W2:Y:S04]  /*76b60*/  LDL.LU R4, [R1+0x550] ;  /* 0x0005500001047983 */ /* 0x001ea80000300800 */
[----:B------:R-:W2:Y:S04]  /*76b70*/  LDL.LU R5, [R1+0x554] ;  /* 0x0005540001057983 */ /* 0x000ea80000300800 */
[----:B------:R-:W3:Y:S04]  /*76b80*/  LDL.LU.64 R22, [R1+0x4da0] ;  /* 0x004da00001167983 */ /* 0x000ee80000300a00 */
[----:B------:R-:W3:Y:S04]  /*76b90*/  LDL.LU.64 R20, [R1+0x4d98] ;  /* 0x004d980001147983 */ /* 0x000ee80000300a00 */
[----:B------:R-:W-:Y:S04]  /*76ba0*/  STL.64 [R1+0xb30], R24 ;  /* 0x000b301801007387 */ /* 0x000fe80000100a00 */
[----:B------:R0:W-:Y:S04]  /*76bb0*/  STL [R1+0xb38], R26 ;  /* 0x000b381a01007387 */ /* 0x0001e80000100800 */
[----:B0-----:R-:W3:Y:S04]  /*76bc0*/  LDL.LU.64 R26, [R1+0x4d90] ;  /* 0x004d9000011a7983 */ /* 0x001ee80000300a00 */
[----:B------:R-:W-:Y:S01]  /*76bd0*/  STL [R1+0x45f0], R28 ;  /* 0x0045f01c01007387 */ /* 0x000fe20000100800 */
[----:B---3--:R-:W-:Y:S03]  /*76be0*/  HMMA.16816.F32 R24, R16, R26, R20 ;  /* 0x0000001a1018723c */ /* 0x008fe60000001814 */
[----:B------:R-:W3:Y:S04]  /*76bf0*/  LDL.LU.64 R22, [R1+0x4d88] ;  /* 0x004d880001167983 */ /* 0x000ee80000300a00 */
[----:B------:R-:W3:-:S12]  /*76c00*/  LDL.LU.64 R20, [R1+0x4d80] ;  /* 0x004d800001147983 */ /* 0x000ed80000300a00 */
        /* <DEDUP_REMOVED lines=14> */
[----:B0-----:R-:W3:Y:S01]  /*76cf0*/  LDL.LU.64 R26, [R1+0x4d48] ;  /* 0x004d4800011a7983 */ /* 0x001ee20000300a00 */
[----:B------:R-:W-:Y:S01]  /*76d00*/  IMAD.MOV.U32 R7, RZ, RZ, R0 ;  /* 0x000000ffff077224 */ /* 0x000fe200078e0000 */
[----:B---3--:R-:W-:Y:S02]  /*76d10*/  HMMA.16816.F32 R24, R16, R26, R20 ;  /* 0x0000001a1018723c */ /* 0x008fe40000001814 */
[----:B------:R-:W3:-:S15]  /*76d20*/  LDL.LU.64 R22, [R1+0x4d40] ;  /* 0x004d400001167983 */ /* 0x000ede0000300a00 */
[----:B------:R-:W-:Y:S02]  /*76d30*/  NOP ;  /* 0x0000000000007918 */ /* 0x000fe40000000000 */
[----:B------:R-:W-:Y:S04]  /*76d40*/  STL.64 [R1+0xaf0], R24 ;  /* 0x000af01801007387 */ /* 0x000fe80000100a00 */
[----:B------:R0:W-:Y:S01]  /*76d50*/  STL [R1+0xaf8], R26 ;  /* 0x000af81a01007387 */ /* 0x0001e20000100800 */
[----:B------:R-:W-:-:S03]  /*76d60*/  IMAD.MOV.U32 R0, RZ, RZ, R27 ;  /* 0x000000ffff007224 */ /* 0x000fc600078e001b */
[----:B0-----:R-:W3:Y:S04]  /*76d70*/  LDL.LU.64 R26, [R1+0x4d38] ;  /* 0x004d3800011a7983 */ /* 0x001ee80000300a00 */
[----:B------:R-:W3:Y:S04]  /*76d80*/  LDL.LU.64 R24, [R1+0x4d30] ;  /* 0x004d300001187983 */ /* 0x000ee80000300a00 */
[----:B------:R-:W-:Y:S01]  /*76d90*/  STL [R1+0x4730], R0 ;  /* 0x0047300001007387 */ /* 0x000fe20000100800 */
[C---:B---3--:R-:W-:Y:S03]  /*76da0*/  HMMA.16816.F32 R20, R16.reuse, R22, R24 ;  /* 0x000000161014723c */ /* 0x048fe60000001818 */
[----:B------:R-:W3:Y:S04]  /*76db0*/  LDL.LU.64 R26, [R1+0x4d28] ;  /* 0x004d2800011a7983 */ /* 0x000ee80000300a00 */
[----:B------:R-:W3:Y:S01]  /*76dc0*/  LDL.LU.64 R24, [R1+0x4d20] ;  /* 0x004d200001187983 */ /* 0x000ee20000300a00 */
[C---:B--2---:R-:W-:Y:S11]  /*76dd0*/  HMMA.16816.F32 R4, R16.reuse, R14, R4 ;  /* 0x0000000e1004723c */ /* 0x044ff60000001804 */
[----:B------:R-:W-:Y:S04]  /*76de0*/  STL.64 [R1+0xae0], R20 ;  /* 0x000ae01401007387 */ /* 0x000fe80000100a00 */
[----:B------:R0:W-:Y:S04]  /*76df0*/  STL.64 [R1+0xae8], R22 ;  /* 0x000ae81601007387 */ /* 0x0001e80000100a00 */
[----:B0-----:R-:W2:Y:S04]  /*76e00*/  LDL.LU.64 R22, [R1+0x4d18] ;  /* 0x004d180001167983 */ /* 0x001ea80000300a00 */
[----:B------:R-:W2:Y:S01]  /*76e10*/  LDL.LU.64 R20, [R1+0x4d10] ;  /* 0x004d100001147983 */ /* 0x000ea20000300a00 */
[----:B---3--:R-:W-:Y:S03]  /*76e20*/  HMMA.16816.F32 R8, R16, R10, R24 ;  /* 0x0000000a1008723c */ /* 0x008fe60000001818 */
[----:B------:R-:W2:-:S15]  /*76e30*/  LDL.LU.64 R24, [R1+0x4d08] ;  /* 0x004d080001187983 */ /* 0x000e9e0000300a00 */
[----:B------:R-:W-:Y:S01]  /*76e40*/  NOP ;  /* 0x0000000000007918 */ /* 0x000fe20000000000 */
[----:B------:R-:W-:Y:S04]  /*76e50*/  STL.64 [R1+0xac0], R8 ;  /* 0x000ac00801007387 */ /* 0x000fe80000100a00 */
[----:B------:R0:W-:Y:S04]  /*76e60*/  STL.64 [R1+0xac8], R10 ;  /* 0x000ac80a01007387 */ /* 0x0001e80000100a00 */
[----:B0-----:R-:W2:Y:S04]  /*76e70*/  LDL.LU.64 R10, [R1+0x4d00] ;  /* 0x004d0000010a7983 */ /* 0x001ea80000300a00 */
[----:B------:R-:W2:Y:S04]  /*76e80*/  LDL.LU.64 R8, [R1+0x4cf8] ;  /* 0x004cf80001087983 */ /* 0x000ea80000300a00 */
[----:B------:R-:W3:Y:S04]  /*76e90*/  LDL.64 R16, [R1] ;  /* 0x0000000001107983 */ /* 0x000ee80000100a00 */
[----:B---3--:R-:W-:Y:S04]  /*76ea0*/  STL.64 [R1+0x4ca0], R16 ;  /* 0x004ca01001007387 */ /* 0x008fe80000100a00 */
[----:B------:R-:W-:Y:S04]  /*76eb0*/  STL.64 [R1+0xa30], R4 ;  /* 0x000a300401007387 */ /* 0x000fe80000100a00 */
[----:B------:R2:W-:Y:S04]  /*76ec0*/  STL.64 [R1+0xa38], R6 ;  /* 0x000a380601007387 */ /* 0x0005e80000100a00 */
[----:B------:R-:W3:Y:S01]  /*76ed0*/  LDL R12, [R1+0x40] ;  /* 0x00004000010c7983 */ /* 0x000ee20000100800 */
[----:B--2---:R-:W-:-:S15]  /*76ee0*/  HMMA.16816.F32 R4, R8, R24, R20 ;  /* 0x000000180804723c */ /* 0x004fde0000001814 */
[----:B------:R-:W-:-:S04]  /*76ef0*/  NOP ;  /* 0x0000000000007918 */ /* 0x000fc80000000000 */
[----:B------:R-:W-:Y:S04]  /*76f00*/  STL.64 [R1+0xa20], R4 ;  /* 0x000a200401007387 */ /* 0x000fe80000100a00 */
[----:B------:R-:W-:Y:S04]  /*76f10*/  STL.64 [R1+0xa28], R6 ;  /* 0x000a280601007387 */ /* 0x000fe80000100a00 */
[----:B------:R-:W3:Y:S04]  /*76f20*/  LDL R13, [R1+0x44] ;  /* 0x00004400010d7983 */ /* 0x000ee80000100800 */
[----:B---3--:R0:W-:Y:S04]  /*76f30*/  STL.64 [R1+0x4ce0], R12 ;  /* 0x004ce00c01007387 */ /* 0x0081e80000100a00 */
[----:B0-----:R-:W2:Y:S04]  /*76f40*/  LDL R12, [R1+0x50] ;  /* 0x00005000010c7983 */ /* 0x001ea80000100800 */
[----:B------:R-:W2:Y:S04]  /*76f50*/  LDL R13, [R1+0x54] ;  /* 0x00005400010d7983 */ /* 0x000ea80000100800 */
[----:B------:R-:W3:Y:S04]  /*76f60*/  LDL.LU R4, [R1+0x520] ;  /* 0x0005200001047983 */ /* 0x000ee80000300800 */
        /* <DEDUP_REMOVED lines=11> */
[----:B------:R-:W4:Y:S04]  /*77020*/  LDL.LU R26, [R1+0x4d8] ;  /* 0x0004d800011a7983 */ /* 0x000f280000300800 */
[----:B------:R-:W4:Y:S04]  /*77030*/  LDL.LU R27, [R1+0x4dc] ;  /* 0x0004dc00011b7983 */ /* 0x000f280000300800 */
[----:B----4-:R-:W-:Y:S04]  /*77040*/  STL.64 [R1+0x4cb0], R26 ;  /* 0x004cb01a01007387 */ /* 0x010fe80000100a00 */
[----:B---3--:R-:W-:Y:S04]  /*77050*/  STL.64 [R1+0x4ca8], R24 ;  /* 0x004ca81801007387 */ /* 0x008fe80000100a00 */
[----:B------:R-:W3:Y:S04]  /*77060*/  LDL R16, [R1+0x10] ;  /* 0x0000100001107983 */ /* 0x000ee80000100800 */
[----:B------:R-:W3:Y:S04]  /*77070*/  LDL R17, [R1+0x14] ;  /* 0x0000140001117983 */ /* 0x000ee80000100800 */
[----:B---3--:R0:W-:Y:S04]  /*77080*/  STL.64 [R1+0x4cb8], R16 ;  /* 0x004cb81001007387 */ /* 0x0081e80000100a00 */
[----:B0-----:R-:W3:Y:S04]  /*77090*/  LDL.64 R16, [R1+0x20] ;  /* 0x0000200001107983 */ /* 0x001ee80000100a00 */
        /* <DEDUP_REMOVED lines=20> */
[----:B------:R-:W4:Y:S04]  /*771e0*/  LDL.LU.64 R6, [R1+0x4cf0] ;  /* 0x004cf00001067983 */ /* 0x000f280000300a00 */
[----:B------:R-:W4:Y:S04]  /*771f0*/  LDL.LU.64 R4, [R1+0x4ce8] ;  /* 0x004ce80001047983 */ /* 0x000f280000300a00 */
[----:B------:R0:W-:Y:S04]  /*77200*/  STL.64 [R1+0xa10], R12 ;  /* 0x000a100c01007387 */ /* 0x0001e80000100a00 */
[----:B------:R4:W-:Y:S04]  /*77210*/  STL.64 [R1+0xa18], R14 ;  /* 0x000a180e01007387 */ /* 0x0009e80000100a00 */
[----:B0-----:R-:W4:Y:S02]  /*77220*/  LDL.LU.64 R12, [R1+0x4ce0] ;  /* 0x004ce000010c7983 */ /* 0x001f240000300a00 */
[----:B----4-:R-:W-:Y:S02]  /*77230*/  HMMA.16816.F32 R12, R8, R12, R4 ;  /* 0x0000000c080c723c */ /* 0x010fe40000001804 */
[----:B------:R-:W4:-:S15]  /*77240*/  LDL.LU.64 R4, [R1+0x4cd8] ;  /* 0x004cd80001047983 */ /* 0x000f1e0000300a00 */
[----:B------:R-:W-:Y:S02]  /*77250*/  NOP ;  /* 0x0000000000007918 */ /* 0x000fe40000000000 */
        /* <DEDUP_REMOVED lines=8> */
[----:B0-----:R-:W2:Y:S01]  /*772e0*/  LDL.64 R12, [R1+0x50] ;  /* 0x00005000010c7983 */ /* 0x001ea20000100a00 */
[----:B----4-:R-:W-:Y:S03]  /*772f0*/  HMMA.16816.F32 R16, R8, R4, R16 ;  /* 0x000000040810723c */ /* 0x010fe60000001810 */
[----:B--2---:R0:W-:Y:S04]  /*77300*/  STL.64 [R1+0x4c70], R12 ;  /* 0x004c700c01007387 */ /* 0x0041e80000100a00 */
[----:B0-----:R-:W2:-:S12]  /*77310*/  LDL.64 R12, [R1+0x60] ;  /* 0x00006000010c7983 */ /* 0x001e980000100a00 */
[----:B------:R0:W-:Y:S04]  /*77320*/  STL.64 [R1+0x9e0], R16 ;  /* 0x0009e01001007387 */ /* 0x0001e80000100a00 */
[----:B------:R-:W-:Y:S04]  /*77330*/  STL.64 [R1+0x9e8], R18 ;  /* 0x0009e81201007387 */ /* 0x000fe80000100a00 */
[----:B0-----:R-:W4:Y:S04]  /*77340*/  LDL.LU.64 R16, [R1+0x4cd0] ;  /* 0x004cd00001107983 */ /* 0x001f280000300a00 */
[----:B------:R0:W-:Y:S04]  /*77350*/  STL.64 [R1+0x4c50], R4 ;  /* 0x004c500401007387 */ /* 0x0001e80000100a00 */
[----:B0-----:R-:W2:Y:S04]  /*77360*/  LDL.64 R4, [R1+0x40] ;  /* 0x0000400001047983 */ /* 0x001ea80000100a00 */
[----:B--2---:R0:W-:Y:S04]  /*77370*/  STL.64 [R1+0x4c68], R4 ;  /* 0x004c680401007387 */ /* 0x0041e80000100a00 */
[----:B0-----:R-:W2:Y:S04]  /*77380*/  LDL.LU R4, [R1+0x480] ;  /* 0x0004800001047983 */ /* 0x001ea80000300800 */
[----:B------:R-:W2:Y:S04]  /*77390*/  LDL.LU R5, [R1+0x484] ;  /* 0x0004840001057983 */ /* 0x000ea80000300800 */
[----:B------:R-:W2:Y:S04]  /*773a0*/  LDL.LU R6, [R1+0x488] ;  /* 0x0004880001067983 */ /* 0x000ea80000300800 */
[----:B------:R-:W2:Y:S01]  /*773b0*/  LDL.LU R7, [R1+0x48c] ;  /* 0x00048c0001077983 */ /* 0x000ea20000300800 */
[----:B----4-:R-:W-:Y:S01]  /*773c0*/  HMMA.16816.F32 R24, R8, R16, R24 ;  /* 0x000000100818723c */ /* 0x010fe20000001818 */
        /* <DEDUP_REMOVED lines=17> */
[----:B------:R-:W-:Y:S04]  /*774e0*/  STL.64 [R1+0x9c8], R18 ;  /* 0x0009c81201007387 */ /* 0x000fe80000100a00 */
[----:B0-----:R-:W4:Y:S02]  /*774f0*/  LDL.LU.64 R16, [R1+0x4ca0] ;  /* 0x004ca00001107983 */ /* 0x001f240000300a00 */
[----:B----4-:R-:W-:-:S15]  /*77500*/  HMMA.16816.F32 R24, R8, R16, R24 ;  /* 0x000000100818723c */ /* 0x010fde0000001818 */
[----:B------:R-:W-:-:S04]  /*77510*/  NOP ;  /* 0x0000000000007918 */ /* 0x000fc80000000000 */
[----:B------:R0:W-:Y:S04]  /*77520*/  STL.64 [R1+0x9b0], R24 ;  /* 0x0009b01801007387 */ /* 0x0001e80000100a00 */
[----:B------:R1:W-:Y:S04]  /*77530*/  STL.64 [R1+0x9b8], R26 ;  /* 0x0009b81a01007387 */ /* 0x0003e80000100a00 */
[----:B0-----:R-:W3:Y:S02]  /*77540*/  LDL.LU.64 R24, [R1+0x4c98] ;  /* 0x004c980001187983 */ /* 0x001ee40000300a00 */
[----:B---3--:R-:W-:Y:S02]  /*77550*/  HMMA.16816.F32 R8, R8, R24, R20 ;  /* 0x000000180808723c */ /* 0x008fe40000001814 */
[----:B------:R-:W2:Y:S04]  /*77560*/  LDL.LU.64 R22, [R1+0x4c90] ;  /* 0x004c900001167983 */ /* 0x000ea80000300a00 */
[----:B------:R-:W2:Y:S01]  /*77570*/  LDL.LU.64 R20, [R1+0x4c88] ;  /* 0x004c880001147983 */ /* 0x000ea20000300a00 */
[----:B------:R-:W-:-:S12]  /*77580*/  IMAD.MOV.U32 R19, RZ, RZ, R12 ;  /* 0x000000ffff137224 */ /* 0x000fd800078e000c */
[----:B------:R0:W-:Y:S01]  /*77590*/  STL.64 [R1+0x9a0], R8 ;  /* 0x0009a00801007387 */ /* 0x0001e20000100a00 */
[----:B-1----:R-:W-:Y:S02]  /*775a0*/  IMAD.MOV.U32 R27, RZ, RZ, R10 ;  /* 0x000000ffff1b7224 */ /* 0x002fe400078e000a */
[----:B------:R-:W-:Y:S02]  /*775b0*/  IMAD.MOV.U32 R26, RZ, RZ, R11 ;  /* 0x000000ffff1a7224 */ /* 0x000fe400078e000b */
[----:B0-----:R-:W-:Y:S02]  /*775c0*/  IMAD.MOV.U32 R8, RZ, RZ, R2 ;  /* 0x000000ffff087224 */ /* 0x001fe400078e0002 */
[----:B------:R-:W-:-:S05]  /*775d0*/  IMAD.MOV.U32 R9, RZ, RZ, R0 ;  /* 0x000000ffff097224 */ /* 0x000fca00078e0000 */
[----:B------:R0:W-:Y:S01]  /*775e0*/  STL.64 [R1+0x4c48], R8 ;  /* 0x004c480801007387 */ /* 0x0001e20000100a00 */
[----:B------:R-:W-:-:S03]  /*775f0*/  IMAD.MOV.U32 R18, RZ, RZ, R13 ;  /* 0x000000ffff127224 */ /* 0x000fc600078e000d */
[----:B0-----:R-:W3:Y:S04]  /*77600*/  LDL.LU R8, [R1+0x460] ;  /* 0x0004600001087983 */ /* 0x001ee80000300800 */
[----:B------:R-:W3:Y:S04]  /*77610*/  LDL.LU R9, [R1+0x464] ;  /* 0x0004640001097983 */ /* 0x000ee80000300800 */
[----:B------:R-:W3:Y:S04]  /*77620*/  LDL.LU R10, [R1+0x468] ;  /* 0x00046800010a7983 */ /* 0x000ee80000300800 */
[----:B------:R-:W3:Y:S04]  /*77630*/  LDL.LU R11, [R1+0x46c] ;  /* 0x00046c00010b7983 */ /* 0x000ee80000300800 */
[----:B------:R-:W-:Y:S04]  /*77640*/  STL [R1+0x4c20], R25 ;  /* 0x004c201901007387 */ /* 0x000fe80000100800 */
[----:B------:R-:W-:Y:S01]  /*77650*/  STL [R1+0x49c8], R27 ;  /* 0x0049c81b01007387 */ /* 0x000fe20000100800 */
[----:B--2---:R-:W-:-:S15]  /*77660*/  HMMA.16816.F32 R4, R20, R12, R4 ;  /* 0x0000000c1404723c */ /* 0x004fde0000001804 */
[----:B------:R-:W-:-:S04]  /*77670*/  NOP ;  /* 0x0000000000007918 */ /* 0x000fc80000000000 */
[----:B------:R-:W-:Y:S04]  /*77680*/  STL.64 [R1+0x990], R4 ;  /* 0x0009900401007387 */ /* 0x000fe80000100a00 */
[----:B------:R0:W-:Y:S04]  /*77690*/  STL.64 [R1+0x998], R6 ;  /* 0x0009980601007387 */ /* 0x0001e80000100a00 */
[----:B0-----:R-:W2:Y:S04]  /*776a0*/  LDL.LU.64 R6, [R1+0x4c80] ;  /* 0x004c800001067983 */ /* 0x001ea80000300a00 */
[----:B------:R-:W2:Y:S04]  /*776b0*/  LDL.LU.64 R4, [R1+0x4c78] ;  /* 0x004c780001047983 */ /* 0x000ea80000300a00 */
[----:B------:R-:W2:Y:S04]  /*776c0*/  LDL.LU.64 R12, [R1+0x4c70] ;  /* 0x004c7000010c7983 */ /* 0x000ea80000300a00 */
[----:B------:R-:W-:Y:S04]  /*776d0*/  STL.64 [R1+0x4c40], R18 ;  /* 0x004c401201007387 */ /* 0x000fe80000100a00 */
        /* <DEDUP_REMOVED lines=14> */
[----:B--2---:R-:W-:-:S15]  /*777c0*/  HMMA.16816.F32 R12, R20, R4, R12 ;  /* 0x00000004140c723c */ /* 0x004fde000000180c */
[----:B------:R-:W-:-:S04]  /*777d0*/  NOP ;  /* 0x0000000000007918 */ /* 0x000fc80000000000 */
[----:B------:R0:W-:Y:S04]  /*777e0*/  STL.64 [R1+0x970], R12 ;  /* 0x0009700c01007387 */ /* 0x0001e80000100a00 */
[----:B------:R-:W-:Y:S01]  /*777f0*/  STL.64 [R1+0x978], R14 ;  /* 0x0009780e01007387 */ /* 0x000fe20000100a00 */
[----:B0-----:R-:W-:Y:S02]  /*77800*/  IMAD.MOV.U32 R13, RZ, RZ, R4 ;  /* 0x000000ffff0d7224 */ /* 0x001fe400078e0004 */
[----:B------:R-:W-:Y:S02]  /*77810*/  IMAD.MOV.U32 R12, RZ, RZ, R5 ;  /* 0x000000ffff0c7224 */ /* 0x000fe400078e0005 */
[----:B------:R-:W3:Y:S02]  /*77820*/  LDL.LU.64 R4, [R1+0x4c50] ;  /* 0x004c500001047983 */ /* 0x000ee40000300a00 */
[----:B---3--:R-:W-:-:S15]  /*77830*/  HMMA.16816.F32 R8, R20, R4, R8 ;  /* 0x000000041408723c */ /* 0x008fde0000001808 */
[----:B------:R-:W-:-:S04]  /*77840*/  NOP ;  /* 0x0000000000007918 */ /* 0x000fc80000000000 */
[----:B------:R0:W-:Y:S04]  /*77850*/  STL.64 [R1+0x960], R8 ;  /* 0x0009600801007387 */ /* 0x0001e80000100a00 */
[----:B------:R-:W-:Y:S04]  /*77860*/  STL.64 [R1+0x968], R10 ;  /* 0x0009680a01007387 */ /* 0x000fe80000100a00 */
[----:B0-----:R-:W4:Y:S01]  /*77870*/  LDL.LU.64 R8, [R1+0x4c48] ;  /* 0x004c480001087983 */ /* 0x001f220000300a00 */
[----:B------:R-:W-:Y:S02]  /*77880*/  IMAD.MOV.U32 R27, RZ, RZ, R4 ;  /* 0x000000ffff1b7224 */ /* 0x000fe400078e0004 */
[----:B------:R-:W-:-:S02]  /*77890*/  IMAD.MOV.U32 R3, RZ, RZ, R5 ;  /* 0x000000ffff037224 */ /* 0x000fc400078e0005 */
[----:B------:R-:W0:Y:S04]  /*778a0*/  LDSM.16.MT88.4 R4, [R29+UR5+0x18100] ;  /* 0x018100051d04783b */ /* 0x000e280008004200 */
[----:B0-----:R-:W-:Y:S04]  /*778b0*/  STL.64 [R1+0x4c18], R6 ;  /* 0x004c180601007387 */ /* 0x001fe80000100a00 */
[----:B------:R0:W-:Y:S04]  /*778c0*/  STL.64 [R1+0x4c10], R4 ;  /* 0x004c100401007387 */ /* 0x0001e80000100a00 */
[----:B0-----:R-:W2:Y:S01]  /*778d0*/  LDL.64 R4, [R1+0x10] ;  /* 0x0000100001047983 */ /* 0x001ea20000100a00 */
[----:B----4-:R-:W-:Y:S03]  /*778e0*/  HMMA.16816.F32 R8, R20, R8, R16 ;  /* 0x000000081408723c */ /* 0x010fe60000001810 */
[----:B------:R-:W3:Y:S04]  /*778f0*/  LDL.LU.64 R18, [R1+0x4c40] ;  /* 0x004c400001127983 */ /* 0x000ee80000300a00 */
[----:B------:R-:W4:-:S12]  /*77900*/  LDL.LU.64 R16, [R1+0x4c38] ;  /* 0x004c380001107983 */ /* 0x000f180000300a00 */
        /* <DEDUP_REMOVED lines=8> */
[----:B------:R-:W3:Y:S01]  /*77990*/  LDL.LU R11, [R1+0x44c] ;  /* 0x00044c00010b7983 */ /* 0x000ee20000300800 */
[----:B--2---:R-:W-:Y:S01]  /*779a0*/  IMAD.MOV.U32 R25, RZ, RZ, R4 ;  /* 0x000000ffff197224 */ /* 0x004fe200078e0004 */
[----:B---3--:R-:W-:-:S15]  /*779b0*/  HMMA.16816.F32 R8, R20, R4, R8 ;  /* 0x000000041408723c */ /* 0x008fde0000001808 */
[----:B------:R-:W-:-:S04]  /*779c0*/  NOP ;  /* 0x0000000000007918 */ /* 0x000fc80000000000 */
[----:B------:R-:W-:Y:S04]  /*779d0*/  STL.64 [R1+0x930], R8 ;  /* 0x0009300801007387 */ /* 0x000fe80000100a00 */
[----:B------:R-:W-:Y:S04]  /*779e0*/  STL.64 [R1+0x938], R10 ;  /* 0x0009380a01007387 */ /* 0x000fe80000100a00 */
[----:B------:R-:W-:Y:S04]  /*779f0*/  STL.64 [R1+0x4c30], R26 ;  /* 0x004c301a01007387 */ /* 0x000fe80000100a00 */
[----:B------:R0:W-:Y:S04]  /*77a00*/  STL.64 [R1+0x4c28], R24 ;  /* 0x004c281801007387 */ /* 0x0001e80000100a00 */
[----:B0-----:R-:W4:Y:S04]  /*77a10*/  LDL.LU R24, [R1+0x430] ;  /* 0x0004300001187983 */ /* 0x001f280000300800 */
[----:B------:R-:W4:Y:S04]  /*77a20*/  LDL.LU R25, [R1+0x434] ;  /* 0x0004340001197983 */ /* 0x000f280000300800 */
[----:B------:R-:W4:Y:S04]  /*77a30*/  LDL.LU R26, [R1+0x438] ;  /* 0x00043800011a7983 */ /* 0x000f280000300800 */
[----:B------:R-:W4:Y:S04]  /*77a40*/  LDL.LU R27, [R1+0x43c] ;  /* 0x00043c00011b7983 */ /* 0x000f280000300800 */
[----:B------:R-:W2:Y:S04]  /*77a50*/  LDL.64 R8, [R1+0x20] ;  /* 0x0000200001087983 */ /* 0x000ea80000100a00 */
[----:B--2---:R0:W-:Y:S04]  /*77a60*/  STL.64 [R1+0x4bd8], R8 ;  /* 0x004bd80801007387 */ /* 0x0041e80000100a00 */
[----:B0-----:R-:W2:Y:S04]  /*77a70*/  LDL.LU R8, [R1+0x3d0] ;  /* 0x0003d00001087983 */ /* 0x001ea80000300800 */
[----:B------:R-:W2:Y:S04]  /*77a80*/  LDL.LU R9, [R1+0x3d4] ;  /* 0x0003d40001097983 */ /* 0x000ea80000300800 */
[----:B------:R-:W3:Y:S04]  /*77a90*/  LDL.LU R10, [R1+0x3d8] ;  /* 0x0003d800010a7983 */ /* 0x000ee80000300800 */
[----:B------:R-:W3:Y:S01]  /*77aa0*/  LDL.LU R11, [R1+0x3dc] ;  /* 0x0003dc00010b7983 */ /* 0x000ee20000300800 */
[----:B------:R-:W-:-:S03]  /*77ab0*/  IMAD.MOV.U32 R28, RZ, RZ, R5 ;  /* 0x000000ffff1c7224 */ /* 0x000fc600078e0005 */
[----:B------:R-:W2:Y:S04]  /*77ac0*/  LDL.LU R4, [R1+0x420] ;  /* 0x0004200001047983 */ /* 0x000ea80000300800 */
[----:B------:R-:W2:Y:S04]  /*77ad0*/  LDL.LU R5, [R1+0x424] ;  /* 0x0004240001057983 */ /* 0x000ea80000300800 */
[----:B------:R-:W2:Y:S04]  /*77ae0*/  LDL.LU R6, [R1+0x428] ;  /* 0x0004280001067983 */ /* 0x000ea80000300800 */
[----:B------:R-:W2:Y:S01]  /*77af0*/  LDL.LU R7, [R1+0x42c] ;  /* 0x00042c0001077983 */ /* 0x000ea20000300800 */
[----:B----4-:R-:W-:Y:S03]  /*77b00*/  HMMA.16816.F32 R24, R20, R16, R24 ;  /* 0x000000101418723c */ /* 0x010fe60000001818 */
[----:B---3--:R-:W-:Y:S04]  /*77b10*/  STL.64 [R1+0x4be8], R10 ;  /* 0x004be80a01007387 */ /* 0x008fe80000100a00 */
[----:B--2---:R0:W-:Y:S02]  /*77b20*/  STL.64 [R1+0x4be0], R8 ;  /* 0x004be00801007387 */ /* 0x0041e40000100a00 */
[----:B0-----:R-:W-:-:S02]  /*77b30*/  IMAD.MOV.U32 R8, RZ, RZ, R13 ;  /* 0x000000ffff087224 */ /* 0x001fc400078e000d */
[----:B------:R-:W-:Y:S02]  /*77b40*/  IMAD.MOV.U32 R9, RZ, RZ, R12 ;  /* 0x000000ffff097224 */ /* 0x000fe400078e000c */
[----:B------:R-:W0:Y:S04]  /*77b50*/  LDSM.16.MT88.4 R12, [R29+UR5+0x18200] ;  /* 0x018200051d0c783b */ /* 0x000e280008004200 */
[----:B------:R-:W-:Y:S04]  /*77b60*/  STL.64 [R1+0x4bf8], R8 ;  /* 0x004bf80801007387 */ /* 0x000fe80000100a00 */
[----:B0-----:R-:W-:Y:S04]  /*77b70*/  STL.64 [R1+0x4b40], R14 ;  /* 0x004b400e01007387 */ /* 0x001fe80000100a00 */
[----:B------:R-:W-:Y:S04]  /*77b80*/  STL.64 [R1+0x4b38], R12 ;  /* 0x004b380c01007387 */ /* 0x000fe80000100a00 */
[----:B------:R-:W-:Y:S04]  /*77b90*/  STL.64 [R1+0x910], R24 ;  /* 0x0009101801007387 */ /* 0x000fe80000100a00 */
[----:B------:R0:W-:Y:S04]  /*77ba0*/  STL.64 [R1+0x918], R26 ;  /* 0x0009181a01007387 */ /* 0x0001e80000100a00 */
[----:B0-----:R-:W2:Y:S04]  /*77bb0*/  LDL.LU.64 R26, [R1+0x4c30] ;  /* 0x004c3000011a7983 */ /* 0x001ea80000300a00 */
[----:B------:R-:W3:Y:S01]  /*77bc0*/  LDL.LU.64 R24, [R1+0x4c28] ;  /* 0x004c280001187983 */ /* 0x000ee20000300a00 */
[----:B------:R-:W-:-:S02]  /*77bd0*/  IMAD.MOV.U32 R8, RZ, RZ, R2 ;  /* 0x000000ffff087224 */ /* 0x000fc400078e0002 */
[----:B------:R-:W-:Y:S02]  /*77be0*/  IMAD.MOV.U32 R9, RZ, RZ, R0 ;  /* 0x000000ffff097224 */ /* 0x000fe400078e0000 */
[----:B------:R-:W-:Y:S02]  /*77bf0*/  IMAD.MOV.U32 R12, RZ, RZ, R19 ;  /* 0x000000ffff0c7224 */ /* 0x000fe400078e0013 */
[----:B------:R-:W-:Y:S02]  /*77c00*/  IMAD.MOV.U32 R13, RZ, RZ, R18 ;  /* 0x000000ffff0d7224 */ /* 0x000fe400078e0012 */
[----:B------:R-:W-:Y:S02]  /*77c10*/  IMAD.MOV.U32 R2, RZ, RZ, R16 ;  /* 0x000000ffff027224 */ /* 0x000fe400078e0010 */
[----:B------:R-:W-:Y:S02]  /*77c20*/  IMAD.MOV.U32 R0, RZ, RZ, R17 ;  /* 0x000000ffff007224 */ /* 0x000fe400078e0011 */
[----:B------:R-:W0:Y:S04]  /*77c30*/  LDSM.16.MT88.4 R16, [R29+UR5+0x18280] ;  /* 0x018280051d10783b */ /* 0x000e280008004200 */
[----:B0-----:R-:W-:Y:S04]  /*77c40*/  STL.64 [R1+0x4ab8], R18 ;  /* 0x004ab81201007387 */ /* 0x001fe80000100a00 */
[----:B------:R0:W-:Y:S02]  /*77c50*/  STL.64 [R1+0x4ab0], R16 ;  /* 0x004ab01001007387 */ /* 0x0001e40000100a00 */
[----:B0-----:R-:W-:-:S02]  /*77c60*/  IMAD.MOV.U32 R17, RZ, RZ, R28 ;  /* 0x000000ffff117224 */ /* 0x001fc400078e001c */
[----:B---3--:R-:W-:Y:S02]  /*77c70*/  IMAD.MOV.U32 R16, RZ, RZ, R25 ;  /* 0x000000ffff107224 */ /* 0x008fe400078e0019 */
[----:B------:R-:W3:Y:S04]  /*77c80*/  LDL.LU R25, [R1+0x4c20] ;  /* 0x004c200001197983 */ /* 0x000ee80000300800 */
[----:B------:R0:W-:Y:S04]  /*77c90*/  STL.64 [R1+0x4bf0], R16 ;  /* 0x004bf01001007387 */ /* 0x0001e80000100a00 */
[----:B0-----:R-:W4:Y:S04]  /*77ca0*/  LDL.LU R16, [R1+0x3f0] ;  /* 0x0003f00001107983 */ /* 0x001f280000300800 */
[----:B------:R-:W4:Y:S04]  /*77cb0*/  LDL.LU R17, [R1+0x3f4] ;  /* 0x0003f40001117983 */ /* 0x000f280000300800 */
[----:B------:R-:W2:Y:S04]  /*77cc0*/  LDL.LU R18, [R1+0x3f8] ;  /* 0x0003f80001127983 */ /* 0x000ea80000300800 */
        /* <DEDUP_REMOVED lines=8> */
[----:B------:R-:W3:Y:S04]  /*77d50*/  LDL.LU.64 R6, [R1+0x4c18] ;  /* 0x004c180001067983 */ /* 0x000ee80000300a00 */
[----:B------:R-:W3:Y:S04]  /*77d60*/  LDL.LU.64 R4, [R1+0x4c10] ;  /* 0x004c100001047983 */ /* 0x000ee80000300a00 */
[----:B------:R-:W-:Y:S04]  /*77d70*/  STL [R1+0x4bd0], R26 ;  /* 0x004bd01a01007387 */ /* 0x000fe80000100800 */
[----:B------:R-:W-:Y:S04]  /*77d80*/  STL.64 [R1+0x4bc8], R24 ;  /* 0x004bc81801007387 */ /* 0x000fe80000100a00 */
        /* <DEDUP_REMOVED lines=11> */
[----:B------:R0:W-:Y:S04]  /*77e40*/  STL.64 [R1+0x8e0], R20 ;  /* 0x0008e01401007387 */ /* 0x0001e80000100a00 */
[----:B------:R1:W-:Y:S04]  /*77e50*/  STL.64 [R1+0x8e8], R22 ;  /* 0x0008e81601007387 */ /* 0x0003e80000100a00 */
[----:B0-----:R-:W3:Y:S04]  /*77e60*/  LDL.LU R20, [R1+0x1c0] ;  /* 0x0001c00001147983 */ /* 0x001ee80000300800 */
[----:B------:R-:W3:Y:S04]  /*77e70*/  LDL.LU R21, [R1+0x1c4] ;  /* 0x0001c40001157983 */ /* 0x000ee80000300800 */
[----:B-1----:R-:W4:Y:S04]  /*77e80*/  LDL.LU R22, [R1+0x1c8] ;  /* 0x0001c80001167983 */ /* 0x002f280000300800 */
        /* <DEDUP_REMOVED lines=14> */
[----:B------:R-:W3:-:S15]  /*77f70*/  LDL.LU.64 R16, [R1+0x4bf0] ;  /* 0x004bf00001107983 */ /* 0x000ede0000300a00 */
[----:B------:R-:W-:Y:S02]  /*77f80*/  NOP ;  /* 0x0000000000007918 */ /* 0x000fe40000000000 */
[----:B------:R-:W-:Y:S04]  /*77f90*/  STL.64 [R1+0x8a0], R8 ;  /* 0x0008a00801007387 */ /* 0x000fe80000100a00 */
[----:B------:R0:W-:Y:S04]  /*77fa0*/  STL.64 [R1+0x8a8], R10 ;  /* 0x0008a80a01007387 */ /* 0x0001e80000100a00 */
[----:B0-----:R-:W4:Y:S04]  /*77fb0*/  LDL.LU.64 R10, [R1+0x4be8] ;  /* 0x004be800010a7983 */ /* 0x001f280000300a00 */
[----:B------:R-:W4:Y:S01]  /*77fc0*/  LDL.LU.64 R8, [R1+0x4be0] ;  /* 0x004be00001087983 */ /* 0x000f220000300a00 */
[----:B------:R-:W-:-:S02]  /*77fd0*/  IMAD.MOV.U32 R24, RZ, RZ, R27 ;  /* 0x000000ffff187224 */ /* 0x000fc400078e001b */
[----:B------:R-:W-:-:S07]  /*77fe0*/  IMAD.MOV.U32 R25, RZ, RZ, R3 ;  /* 0x000000ffff197224 */ /* 0x000fce00078e0003 */
[----:B----4-:R-:W-:Y:S01]  /*77ff0*/  HMMA.16816.F32 R24, R4, R24, R8 ;  /* 0x000000180418723c */ /* 0x010fe20000001808 */
[----:B------:R-:W2:-:S15]  /*78000*/  LDL.LU.64 R8, [R1+0x4bd8] ;  /* 0x004bd80001087983 */ /* 0x000e9e0000300a00 */
[----:B------:R-:W-:-:S03]  /*78010*/  NOP ;  /* 0x0000000000007918 */ /* 0x000fc60000000000 */
        /* <DEDUP_REMOVED lines=10> */
[----:B------:R0:W-:Y:S04]  /*780c0*/  STL.64 [R1+0x870], R20 ;  /* 0x0008701401007387 */ /* 0x0001e80000100a00 */
[----:B------:R1:W-:Y:S04]  /*780d0*/  STL.64 [R1+0x878], R22 ;  /* 0x0008781601007387 */ /* 0x0003e80000100a00 */
[----:B------:R-:W2:Y:S04]  /*780e0*/  LDL.LU R8, [R1+0x3a0] ;  /* 0x0003a00001087983 */ /* 0x000ea80000300800 */
[----:B------:R-:W2:Y:S04]  /*780f0*/  LDL.LU R9, [R1+0x3a4] ;  /* 0x0003a40001097983 */ /* 0x000ea80000300800 */
[----:B------:R-:W2:Y:S04]  /*78100*/  LDL.LU R10, [R1+0x3a8] ;  /* 0x0003a800010a7983 */ /* 0x000ea80000300800 */
[----:B------:R-:W2:Y:S04]  /*78110*/  LDL.LU R11, [R1+0x3ac] ;  /* 0x0003ac00010b7983 */ /* 0x000ea80000300800 */
[----:B0-----:R-:W4:Y:S04]  /*78120*/  LDL.LU R20, [R1+0x1f0] ;  /* 0x0001f00001147983 */ /* 0x001f280000300800 */
[----:B------:R-:W4:Y:S04]  /*78130*/  LDL.LU R21, [R1+0x1f4] ;  /* 0x0001f40001157983 */ /* 0x000f280000300800 */
[----:B-1----:R-:W2:Y:S04]  /*78140*/  LDL.LU R22, [R1+0x1f8] ;  /* 0x0001f80001167983 */ /* 0x002ea80000300800 */
        /* <DEDUP_REMOVED lines=16> */
[----:B0-----:R-:W2:Y:S04]  /*78250*/  LDL.64 R20, [R1+0x40] ;  /* 0x0000400001147983 */ /* 0x001ea80000100a00 */
[----:B--2---:R0:W-:Y:S04]  /*78260*/  STL.64 [R1+0x4ba0], R20 ;  /* 0x004ba01401007387 */ /* 0x0041e80000100a00 */
[----:B0-----:R-:W2:Y:S04]  /*78270*/  LDL.LU R20, [R1+0x300] ;  /* 0x0003000001147983 */ /* 0x001ea80000300800 */
[----:B------:R-:W2:Y:S04]  /*78280*/  LDL.LU R21, [R1+0x304] ;  /* 0x0003040001157983 */ /* 0x000ea80000300800 */
[----:B------:R-:W2:Y:S04]  /*78290*/  LDL.LU R22, [R1+0x308] ;  /* 0x0003080001167983 */ /* 0x000ea80000300800 */
[----:B------:R-:W2:Y:S04]  /*782a0*/  LDL.LU R23, [R1+0x30c] ;  /* 0x00030c0001177983 */ /* 0x000ea80000300800 */
[----:B------:R-:W-:Y:S04]  /*782b0*/  STL.64 [R1+0x860], R24 ;  /* 0x0008601801007387 */ /* 0x000fe80000100a00 */
[----:B------:R0:W-:Y:S04]  /*782c0*/  STL.64 [R1+0x868], R26 ;  /* 0x0008681a01007387 */ /* 0x0001e80000100a00 */
[----:B0-----:R-:W3:Y:S04]  /*782d0*/  LDL.LU R26, [R1+0x4bd0] ;  /* 0x004bd000011a7983 */ /* 0x001ee80000300800 */
[----:B------:R-:W2:Y:S04]  /*782e0*/  LDL.LU.64 R24, [R1+0x4bc8] ;  /* 0x004bc80001187983 */ /* 0x000ea80000300a00 */
[----:B------:R0:W-:Y:S02]  /*782f0*/  STL.64 [R1+0x4b70], R16 ;  /* 0x004b701001007387 */ /* 0x0001e40000100a00 */
[----:B0-----:R-:W-:-:S02]  /*78300*/  IMAD.MOV.U32 R16, RZ, RZ, R14 ;  /* 0x000000ffff107224 */ /* 0x001fc400078e000e */
[----:B------:R-:W-:-:S05]  /*78310*/  IMAD.MOV.U32 R17, RZ, RZ, R3 ;  /* 0x000000ffff117224 */ /* 0x000fca00078e0003 */
[----:B------:R0:W-:Y:S02]  /*78320*/  STL.64 [R1+0x4b88], R16 ;  /* 0x004b881001007387 */ /* 0x0001e40000100a00 */
[----:B0-----:R-:W-:Y:S02]  /*78330*/  IMAD.MOV.U32 R16, RZ, RZ, R2 ;  /* 0x000000ffff107224 */ /* 0x001fe400078e0002 */
[----:B------:R-:W-:-:S07]  /*78340*/  IMAD.MOV.U32 R17, RZ, RZ, R0 ;  /* 0x000000ffff117224 */ /* 0x000fce00078e0000 */
[----:B------:R-:W-:Y:S01]  /*78350*/  HMMA.16816.F32 R16, R4, R16, R8 ;  /* 0x000000100410723c */ /* 0x000fe20000001808 */
[----:B------:R-:W4:Y:S04]  /*78360*/  LDL.LU.64 R10, [R1+0x4bc0] ;  /* 0x004bc000010a7983 */ /* 0x000f280000300a00 */
[----:B------:R-:W4:-:S14]  /*78370*/  LDL.LU.64 R8, [R1+0x4bb8] ;  /* 0x004bb80001087983 */ /* 0x000f1c0000300a00 */
[----:B------:R0:W-:Y:S04]  /*78380*/  STL.64 [R1+0x850], R16 ;  /* 0x0008501001007387 */ /* 0x0001e80000100a00 */
[----:B------:R1:W-:Y:S04]  /*78390*/  STL.64 [R1+0x858], R18 ;  /* 0x0008581201007387 */ /* 0x0003e80000100a00 */
[----:B0-----:R-:W3:Y:S01]  /*783a0*/  LDL.LU R16, [R1+0x2c0] ;  /* 0x0002c00001107983 */ /* 0x001ee20000300800 */
[----:B--2---:R-:W-:-:S15]  /*783b0*/  HMMA.16816.F32 R4, R4, R24, R20 ;  /* 0x000000180404723c */ /* 0x004fde0000001814 */
[----:B------:R-:W-:-:S04]  /*783c0*/  NOP ;  /* 0x0000000000007918 */ /* 0x000fc80000000000 */
[----:B------:R-:W-:Y:S04]  /*783d0*/  STL.64 [R1+0x830], R4 ;  /* 0x0008300401007387 */ /* 0x000fe80000100a00 */
[----:B------:R-:W-:Y:S04]  /*783e0*/  STL.64 [R1+0x838], R6 ;  /* 0x0008380601007387 */ /* 0x000fe80000100a00 */
[----:B------:R-:W3:Y:S04]  /*783f0*/  LDL.LU R17, [R1+0x2c4] ;  /* 0x0002c40001117983 */ /* 0x000ee80000300800 */
[----:B-1----:R-:W2:Y:S04]  /*78400*/  LDL.LU R18, [R1+0x2c8] ;  /* 0x0002c80001127983 */ /* 0x002ea80000300800 */
[----:B------:R-:W2:Y:S04]  /*78410*/  LDL.LU R19, [R1+0x2cc] ;  /* 0x0002cc0001137983 */ /* 0x000ea80000300800 */
[----:B------:R-:W3:Y:S04]  /*78420*/  LDL.64 R20, [R1+0x50] ;  /* 0x0000500001147983 */ /* 0x000ee80000100a00 */
        /* <DEDUP_REMOVED lines=16> */
[----:B------:R-:W4:Y:S04]  /*78530*/  LDL.LU R26, [R1+0x2f8] ;  /* 0x0002f800011a7983 */ /* 0x000f280000300800 */
[----:B------:R-:W4:Y:S04]  /*78540*/  LDL.LU R27, [R1+0x2fc] ;  /* 0x0002fc00011b7983 */ /* 0x000f280000300800 */
[----:B------:R-:W3:Y:S01]  /*78550*/  LDL.64 R4, [R1+0x30] ;  /* 0x0000300001047983 */ /* 0x000ee20000100a00 */
[----:B----4-:R-:W-:Y:S03]  /*78560*/  HMMA.16816.F32 R12, R8, R12, R24 ;  /* 0x0000000c080c723c */ /* 0x010fe60000001818 */
[----:B------:R-:W4:Y:S04]  /*78570*/  LDL.64 R24, [R1] ;  /* 0x0000000001187983 */ /* 0x000f280000100a00 */
[----:B----4-:R0:W-:-:S12]  /*78580*/  STL.64 [R1+0x4b68], R24 ;  /* 0x004b681801007387 */ /* 0x0101d80000100a00 */
[----:B------:R-:W-:Y:S04]  /*78590*/  STL.64 [R1+0x800], R12 ;  /* 0x0008000c01007387 */ /* 0x000fe80000100a00 */
[----:B------:R-:W-:Y:S04]  /*785a0*/  STL.64 [R1+0x808], R14 ;  /* 0x0008080e01007387 */ /* 0x000fe80000100a00 */
[----:B0-----:R-:W4:Y:S04]  /*785b0*/  LDL.LU R24, [R1+0x2a0] ;  /* 0x0002a00001187983 */ /* 0x001f280000300800 */
[----:B------:R-:W4:Y:S04]  /*785c0*/  LDL.LU R25, [R1+0x2a4] ;  /* 0x0002a40001197983 */ /* 0x000f280000300800 */
[----:B------:R-:W3:Y:S04]  /*785d0*/  LDL.LU R26, [R1+0x2a8] ;  /* 0x0002a800011a7983 */ /* 0x000ee80000300800 */
[----:B------:R-:W3:Y:S01]  /*785e0*/  LDL.LU R27, [R1+0x2ac] ;  /* 0x0002ac00011b7983 */ /* 0x000ee20000300800 */
[----:B--2---:R-:W-:Y:S03]  /*785f0*/  HMMA.16816.F32 R16, R8, R20, R16 ;  /* 0x000000140810723c */ /* 0x004fe60000001810 */
        /* <DEDUP_REMOVED lines=27> */
[----:B0-----:R-:W4:Y:S04]  /*787b0*/  LDL.LU.64 R18, [R1+0x4b98] ;  /* 0x004b980001127983 */ /* 0x001f280000300a00 */
[----:B------:R-:W4:Y:S04]  /*787c0*/  LDL.LU.64 R16, [R1+0x4b90] ;  /* 0x004b900001107983 */ /* 0x000f280000300a00 */
[----:B------:R0:W-:Y:S02]  /*787d0*/  STL.64 [R1+0x4b08], R20 ;  /* 0x004b081401007387 */ /* 0x0001e40000100a00 */
[----:B0-----:R-:W-:-:S02]  /*787e0*/  IMAD.MOV.U32 R20, RZ, RZ, R2 ;  /* 0x000000ffff147224 */ /* 0x001fc400078e0002 */
[----:B------:R-:W-:-:S05]  /*787f0*/  IMAD.MOV.U32 R21, RZ, RZ, R0 ;  /* 0x000000ffff157224 */ /* 0x000fca00078e0000 */
[----:B------:R0:W-:Y:S04]  /*78800*/  STL.64 [R1+0x4b20], R20 ;  /* 0x004b201401007387 */ /* 0x0001e80000100a00 */
[----:B0-----:R-:W2:Y:S01]  /*78810*/  LDL.64 R20, [R1+0x60] ;  /* 0x0000600001147983 */ /* 0x001ea20000100a00 */
[----:B----4-:R-:W-:-:S15]  /*78820*/  HMMA.16816.F32 R16, R8, R4, R16 ;  /* 0x000000040810723c */ /* 0x010fde0000001810 */
[----:B------:R-:W-:-:S04]  /*78830*/  NOP ;  /* 0x0000000000007918 */ /* 0x000fc80000000000 */
        /* <DEDUP_REMOVED lines=38> */
[----:B------:R-:W4:Y:S04]  /*78aa0*/  LDL.LU R26, [R1+0x4b50] ;  /* 0x004b5000011a7983 */ /* 0x000f280000300800 */
[----:B------:R-:W3:Y:S02]  /*78ab0*/  LDL.LU.64 R24, [R1+0x4b48] ;  /* 0x004b480001187983 */ /* 0x000ee40000300a00 */
[----:B---3--:R-:W-:Y:S02]  /*78ac0*/  HMMA.16816.F32 R8, R8, R24, R12 ;  /* 0x000000180808723c */ /* 0x008fe4000000180c */
[----:B------:R-:W2:Y:S04]  /*78ad0*/  LDL.LU.64 R14, [R1+0x4b40] ;  /* 0x004b4000010e7983 */ /* 0x000ea80000300a00 */
[----:B------:R-:W2:Y:S01]  /*78ae0*/  LDL.LU.64 R12, [R1+0x4b38] ;  /* 0x004b3800010c7983 */ /* 0x000ea20000300a00 */
[----:B------:R-:W-:-:S02]  /*78af0*/  IMAD.MOV.U32 R27, RZ, RZ, R20 ;  /* 0x000000ffff1b7224 */ /* 0x000fc400078e0014 */
[----:B------:R-:W-:-:S10]  /*78b00*/  IMAD.MOV.U32 R3, RZ, RZ, R21 ;  /* 0x000000ffff037224 */ /* 0x000fd400078e0015 */
[----:B------:R0:W-:Y:S04]  /*78b10*/  STL.64 [R1+0x730], R8 ;  /* 0x0007300801007387 */ /* 0x0001e80000100a00 */
[----:B------:R-:W-:Y:S04]  /*78b20*/  STL.64 [R1+0x738], R10 ;  /* 0x0007380a01007387 */ /* 0x000fe80000100a00 */
        /* <DEDUP_REMOVED lines=28> */
[----:B------:R-:W3:Y:S04]  /*78cf0*/  LDL.LU.64 R20, [R1+0x4ae0] ;  /* 0x004ae00001147983 */ /* 0x000ee80000300a00 */
[----:B------:R-:W-:Y:S01]  /*78d00*/  STL.64 [R1+0x4a70], R4 ;  /* 0x004a700401007387 */ /* 0x000fe20000100a00 */
[----:B---3--:R-:W-:-:S15]  /*78d10*/  HMMA.16816.F32 R20, R12, R8, R20 ;  /* 0x000000080c14723c */ /* 0x008fde0000001814 */
[----:B------:R-:W-:-:S04]  /*78d20*/  NOP ;  /* 0x0000000000007918 */ /* 0x000fc80000000000 */
        /* <DEDUP_REMOVED lines=11> */
[----:B------:R-:W2:Y:S01]  /*78de0*/  LDL.LU.64 R20, [R1+0x4ac0] ;  /* 0x004ac00001147983 */ /* 0x000ea20000300a00 */
[----:B------:R-:W-:-:S02]  /*78df0*/  IMAD.MOV.U32 R4, RZ, RZ, R7 ;  /* 0x000000ffff047224 */ /* 0x000fc400078e0007 */
[----:B------:R-:W-:-:S07]  /*78e00*/  IMAD.MOV.U32 R5, RZ, RZ, R6 ;  /* 0x000000ffff057224 */ /* 0x000fce00078e0006 */
[C---:B---3--:R-:W-:Y:S02]  /*78e10*/  HMMA.16816.F32 R8, R12.reuse, R4, R8 ;  /* 0x000000040c08723c */ /* 0x048fe40000001808 */
[----:B------:R-:W-:Y:S04]  /*78e20*/  STL.64 [R1+0x670], R16 ;  /* 0x0006701001007387 */ /* 0x000fe80000100a00 */
[----:B------:R0:W-:Y:S04]  /*78e30*/  STL.64 [R1+0x678], R18 ;  /* 0x0006781201007387 */ /* 0x0001e80000100a00 */
[----:B0-----:R-:W3:Y:S04]  /*78e40*/  LDL.LU.64 R18, [R1+0x4ab8] ;  /* 0x004ab80001127983 */ /* 0x001ee80000300a00 */
[----:B------:R-:W3:Y:S04]  /*78e50*/  LDL.LU.64 R16, [R1+0x4ab0] ;  /* 0x004ab00001107983 */ /* 0x000ee80000300a00 */
[----:B----4-:R-:W-:Y:S04]  /*78e60*/  STL [R1+0x4a40], R26 ;  /* 0x004a401a01007387 */ /* 0x010fe80000100800 */
[----:B------:R-:W-:Y:S04]  /*78e70*/  STL.64 [R1+0x660], R8 ;  /* 0x0006600801007387 */ /* 0x000fe80000100a00 */
[----:B------:R-:W-:Y:S04]  /*78e80*/  STL.64 [R1+0x668], R10 ;  /* 0x0006680a01007387 */ /* 0x000fe80000100a00 */
[----:B------:R-:W-:Y:S01]  /*78e90*/  STL.64 [R1+0x4a38], R24 ;  /* 0x004a381801007387 */ /* 0x000fe20000100a00 */
[----:B--2---:R-:W-:-:S15]  /*78ea0*/  HMMA.16816.F32 R4, R12, R24, R20 ;  /* 0x000000180c04723c */ /* 0x004fde0000001814 */
[----:B------:R-:W-:-:S04]  /*78eb0*/  NOP ;  /* 0x0000000000007918 */ /* 0x000fc80000000000 */
[----:B------:R0:W-:Y:S04]  /*78ec0*/  STL.64 [R1+0x630], R4 ;  /* 0x0006300401007387 */ /* 0x0001e80000100a00 */
[----:B------:R1:W-:Y:S04]  /*78ed0*/  STL.64 [R1+0x638], R6 ;  /* 0x0006380601007387 */ /* 0x0003e80000100a00 */
[----:B------:R-:W2:Y:S04]  /*78ee0*/  LDL.LU R12, [R1+0x70] ;  /* 0x00007000010c7983 */ /* 0x000ea80000300800 */
[----:B------:R-:W2:Y:S04]  /*78ef0*/  LDL.LU R13, [R1+0x74] ;  /* 0x00007400010d7983 */ /* 0x000ea80000300800 */
[----:B------:R-:W4:Y:S04]  /*78f00*/  LDL.LU R14, [R1+0x78] ;  /* 0x00007800010e7983 */ /* 0x000f280000300800 */
[----:B------:R-:W4:Y:S04]  /*78f10*/  LDL.LU R15, [R1+0x7c] ;  /* 0x00007c00010f7983 */ /* 0x000f280000300800 */
[----:B------:R-:W2:Y:S04]  /*78f20*/  LDL.LU R20, [R1+0x130] ;  /* 0x0001300001147983 */ /* 0x000ea80000300800 */
[----:B------:R-:W2:Y:S04]  /*78f30*/  LDL.LU R21, [R1+0x134] ;  /* 0x0001340001157983 */ /* 0x000ea80000300800 */
[----:B------:R-:W2:Y:S04]  /*78f40*/  LDL.LU R22, [R1+0x138] ;  /* 0x0001380001167983 */ /* 0x000ea80000300800 */
[----:B------:R-:W2:Y:S04]  /*78f50*/  LDL.LU R23, [R1+0x13c] ;  /* 0x00013c0001177983 */ /* 0x000ea80000300800 */
[----:B0-----:R-:W2:Y:S04]  /*78f60*/  LDL.LU R4, [R1+0x190] ;  /* 0x0001900001047983 */ /* 0x001ea80000300800 */
[----:B------:R-:W2:Y:S04]  /*78f70*/  LDL.LU R5, [R1+0x194] ;  /* 0x0001940001057983 */ /* 0x000ea80000300800 */
[----:B-1----:R-:W2:Y:S04]  /*78f80*/  LDL.LU R6, [R1+0x198] ;  /* 0x0001980001067983 */ /* 0x002ea80000300800 */
[----:B------:R-:W2:Y:S04]  /*78f90*/  LDL.LU R7, [R1+0x19c] ;  /* 0x00019c0001077983 */ /* 0x000ea80000300800 */
[----:B--2---:R-:W-:Y:S04]  /*78fa0*/  STL.64 [R1+0x4a80], R6 ;  /* 0x004a800601007387 */ /* 0x004fe80000100a00 */
[----:B------:R0:W-:Y:S04]  /*78fb0*/  STL.64 [R1+0x4a78], R4 ;  /* 0x004a780401007387 */ /* 0x0001e80000100a00 */
[----:B0-----:R-:W2:Y:S04]  /*78fc0*/  LDL.64 R4, [R1+0x50] ;  /* 0x0000500001047983 */ /* 0x001ea80000100a00 */
        /* <DEDUP_REMOVED lines=11> */
[----:B------:R-:W-:-:S03]  /*79080*/  IMAD.MOV.U32 R4, RZ, RZ, R27 ;  /* 0x000000ffff047224 */ /* 0x000fc600078e001b */
[----:B--2---:R-:W-:Y:S04]  /*79090*/  STL.64 [R1+0x4aa8], R10 ;  /* 0x004aa80a01007387 */ /* 0x004fe80000100a00 */
        /* <DEDUP_REMOVED lines=11> */
[----:B0-----:R-:W2:Y:S01]  /*79150*/  LDL.64 R24, [R1+0x10] ;  /* 0x0000100001187983 */ /* 0x001ea20000100a00 */
[----:B------:R-:W-:-:S03]  /*79160*/  IMAD.MOV.U32 R5, RZ, RZ, R3 ;  /* 0x000000ffff057224 */ /* 0x000fc600078e0003 */
[----:B--2---:R0:W-:Y:S04]  /*79170*/  STL.64 [R1+0x4a60], R24 ;  /* 0x004a601801007387 */ /* 0x0041e80000100a00 */
[----:B0-----:R-:W2:Y:S04]  /*79180*/  LDL.LU R24, [R1+0x170] ;  /* 0x0001700001187983 */ /* 0x001ea80000300800 */
[----:B------:R-:W2:Y:S04]  /*79190*/  LDL.LU R25, [R1+0x174] ;  /* 0x0001740001197983 */ /* 0x000ea80000300800 */
[----:B------:R-:W2:Y:S04]  /*791a0*/  LDL.LU R26, [R1+0x178] ;  /* 0x00017800011a7983 */ /* 0x000ea80000300800 */
[----:B------:R-:W2:Y:S04]  /*791b0*/  LDL.LU R27, [R1+0x17c] ;  /* 0x00017c00011b7983 */ /* 0x000ea80000300800 */
[----:B------:R-:W-:Y:S04]  /*791c0*/  STL.64 [R1+0x4a30], R22 ;  /* 0x004a301601007387 */ /* 0x000fe80000100a00 */
[----:B------:R0:W-:Y:S04]  /*791d0*/  STL.64 [R1+0x4a28], R20 ;  /* 0x004a281401007387 */ /* 0x0001e80000100a00 */
[----:B0-----:R-:W2:Y:S01]  /*791e0*/  LDL.64 R20, [R1] ;  /* 0x0000000001147983 */ /* 0x001ea20000100a00 */
[----:B---3--:R-:W-:Y:S03]  /*791f0*/  HMMA.16816.F32 R4, R16, R4, R8 ;  /* 0x000000041004723c */ /* 0x008fe60000001808 */
[----:B--2---:R0:W-:Y:S04]  /*79200*/  STL.64 [R1+0x4a58], R20 ;  /* 0x004a581401007387 */ /* 0x0041e80000100a00 */
[----:B0-----:R-:W2:Y:S04]  /*79210*/  LDL.LU R20, [R1+0x160] ;  /* 0x0001600001147983 */ /* 0x001ea80000300800 */
[----:B------:R-:W2:Y:S04]  /*79220*/  LDL.LU R21, [R1+0x164] ;  /* 0x0001640001157983 */ /* 0x000ea80000300800 */
[----:B------:R-:W2:Y:S04]  /*79230*/  LDL.LU R22, [R1+0x168] ;  /* 0x0001680001167983 */ /* 0x000ea80000300800 */
[----:B------:R-:W2:Y:S04]  /*79240*/  LDL.LU R23, [R1+0x16c] ;  /* 0x00016c0001177983 */ /* 0x000ea80000300800 */
[----:B----4-:R-:W-:Y:S04]  /*79250*/  STL.64 [R1+0x49e8], R14 ;  /* 0x0049e80e01007387 */ /* 0x010fe80000100a00 */
[----:B------:R-:W-:Y:S04]  /*79260*/  STL.64 [R1+0x49e0], R12 ;  /* 0x0049e00c01007387 */ /* 0x000fe80000100a00 */
[----:B------:R-:W3:Y:S04]  /*79270*/  LDL.LU.64 R10, [R1+0x4aa8] ;  /* 0x004aa800010a7983 */ /* 0x000ee80000300a00 */
[----:B------:R-:W3:Y:S04]  /*79280*/  LDL.LU.64 R8, [R1+0x4aa0] ;  /* 0x004aa00001087983 */ /* 0x000ee80000300a00 */
[----:B------:R0:W-:Y:S04]  /*79290*/  STL.64 [R1+0x620], R4 ;  /* 0x0006200401007387 */ /* 0x0001e80000100a00 */
[----:B------:R-:W-:Y:S04]  /*792a0*/  STL.64 [R1+0x628], R6 ;  /* 0x0006280601007387 */ /* 0x000fe80000100a00 */
        /* <DEDUP_REMOVED lines=12> */
[----:B------:R-:W4:Y:S02]  /*79370*/  LDL.LU.64 R4, [R1+0x4a78] ;  /* 0x004a780001047983 */ /* 0x000f240000300a00 */
[----:B----4-:R-:W-:-:S15]  /*79380*/  HMMA.16816.F32 R4, R16, R12, R4 ;  /* 0x0000000c1004723c */ /* 0x010fde0000001804 */
[----:B------:R-:W-:-:S04]  /*79390*/  NOP ;  /* 0x0000000000007918 */ /* 0x000fc80000000000 */
[----:B------:R0:W-:Y:S04]  /*793a0*/  STL.64 [R1+0x5e0], R4 ;  /* 0x0005e00401007387 */ /* 0x0001e80000100a00 */
[----:B------:R-:W-:Y:S04]  /*793b0*/  STL.64 [R1+0x5e8], R6 ;  /* 0x0005e80601007387 */ /* 0x000fe80000100a00 */
[----:B0-----:R-:W3:Y:S04]  /*793c0*/  LDL.LU.64 R4, [R1+0x4a70] ;  /* 0x004a700001047983 */ /* 0x001ee80000300a00 */
[----:B------:R0:W-:Y:S02]  /*793d0*/  STL.64 [R1+0x49f8], R12 ;  /* 0x0049f80c01007387 */ /* 0x0001e40000100a00 */
[----:B0-----:R-:W-:-:S02]  /*793e0*/  IMAD.MOV.U32 R12, RZ, RZ, R2 ;  /* 0x000000ffff0c7224 */ /* 0x001fc400078e0002 */
[----:B------:R-:W-:-:S05]  /*793f0*/  IMAD.MOV.U32 R13, RZ, RZ, R0 ;  /* 0x000000ffff0d7224 */ /* 0x000fca00078e0000 */
[----:B------:R0:W-:Y:S04]  /*79400*/  STL.64 [R1+0x4a10], R12 ;  /* 0x004a100c01007387 */ /* 0x0001e80000100a00 */
[----:B0-----:R-:W4:Y:S01]  /*79410*/  LDL.64 R12, [R1+0x60] ;  /* 0x00006000010c7983 */ /* 0x001f220000100a00 */
[----:B---3--:R-:W-:-:S15]  /*79420*/  HMMA.16816.F32 R8, R16, R4, R8 ;  /* 0x000000041008723c */ /* 0x008fde0000001808 */
        /* <DEDUP_REMOVED lines=23> */
[----:B------:R0:W-:Y:S04]  /*795a0*/  STL.64 [R1+0x5a0], R20 ;  /* 0x0005a01401007387 */ /* 0x0001e80000100a00 */
[----:B------:R-:W-:Y:S04]  /*795b0*/  STL.64 [R1+0x5a8], R22 ;  /* 0x0005a81601007387 */ /* 0x000fe80000100a00 */
[----:B0-----:R-:W3:Y:S04]  /*795c0*/  LDL.LU.64 R20, [R1+0x4a58] ;  /* 0x004a580001147983 */ /* 0x001ee80000300a00 */
[----:B------:R-:W3:Y:S04]  /*795d0*/  LDL.LU.64 R26, [R1+0x4a50] ;  /* 0x004a5000011a7983 */ /* 0x000ee80000300a00 */
[----:B------:R-:W3:Y:S02]  /*795e0*/  LDL.LU.64 R24, [R1+0x4a48] ;  /* 0x004a480001187983 */ /* 0x000ee40000300a00 */
[----:B---3--:R-:W-:Y:S01]  /*795f0*/  HMMA.16816.F32 R24, R16, R20, R24 ;  /* 0x000000141018723c */ /* 0x008fe20000001818 */
[----:B------:R-:W-:-:S15]  /*79600*/  IMAD.MOV.U32 R28, RZ, RZ, R21 ;  /* 0x000000ffff1c7224 */ /* 0x000fde00078e0015 */
[----:B------:R-:W-:-:S03]  /*79610*/  NOP ;  /* 0x0000000000007918 */ /* 0x000fc60000000000 */
[----:B------:R-:W-:Y:S04]  /*79620*/  STL.64 [R1+0x590], R24 ;  /* 0x0005901801007387 */ /* 0x000fe80000100a00 */
[----:B------:R0:W-:Y:S04]  /*79630*/  STL.64 [R1+0x598], R26 ;  /* 0x0005981a01007387 */ /* 0x0001e80000100a00 */
[----:B0-----:R-:W3:Y:S04]  /*79640*/  LDL.LU R26, [R1+0x4a40] ;  /* 0x004a4000011a7983 */ /* 0x001ee80000300800 */
[----:B------:R-:W2:Y:S01]  /*79650*/  LDL.LU.64 R24, [R1+0x4a38] ;  /* 0x004a380001187983 */ /* 0x000ea20000300a00 */
[----:B------:R-:W-:-:S03]  /*79660*/  IMAD.MOV.U32 R27, RZ, RZ, R20 ;  /* 0x000000ffff1b7224 */ /* 0x000fc600078e0014 */
[----:B------:R-:W2:Y:S04]  /*79670*/  LDL.LU.64 R22, [R1+0x4a30] ;  /* 0x004a300001167983 */ /* 0x000ea80000300a00 */
[----:B------:R-:W2:Y:S02]  /*79680*/  LDL.LU.64 R20, [R1+0x4a28] ;  /* 0x004a280001147983 */ /* 0x000ea40000300a00 */
[----:B--2---:R-:W-:Y:S02]  /*79690*/  HMMA.16816.F32 R16, R16, R24, R20 ;  /* 0x000000181010723c */ /* 0x004fe40000001814 */
[----:B------:R-:W4:Y:S04]  /*796a0*/  LDL.LU.64 R22, [R1+0x4a20] ;  /* 0x004a200001167983 */ /* 0x000f280000300a00 */
[----:B------:R-:W4:-:S13]  /*796b0*/  LDL.LU.64 R20, [R1+0x4a18] ;  /* 0x004a180001147983 */ /* 0x000f1a0000300a00 */
[----:B------:R0:W-:Y:S04]  /*796c0*/  STL.64 [R1+0x580], R16 ;  /* 0x0005801001007387 */ /* 0x0001e80000100a00 */
[----:B------:R1:W-:Y:S04]  /*796d0*/  STL.64 [R1+0x588], R18 ;  /* 0x0005881201007387 */ /* 0x0003e80000100a00 */
[----:B0-----:R-:W4:Y:S04]  /*796e0*/  LDL.LU R16, [R1+0x120] ;  /* 0x0001200001107983 */ /* 0x001f280000300800 */
[----:B------:R-:W4:Y:S04]  /*796f0*/  LDL.LU R17, [R1+0x124] ;  /* 0x0001240001117983 */ /* 0x000f280000300800 */
[----:B-1----:R-:W4:Y:S04]  /*79700*/  LDL.LU R18, [R1+0x128] ;  /* 0x0001280001127983 */ /* 0x002f280000300800 */
[----:B------:R-:W4:Y:S04]  /*79710*/  LDL.LU R19, [R1+0x12c] ;  /* 0x00012c0001137983 */ /* 0x000f280000300800 */
[----:B---3--:R-:W-:Y:S04]  /*79720*/  STL.64 [R1+0x49d8], R26 ;  /* 0x0049d81a01007387 */ /* 0x008fe80000100a00 */
        /* <DEDUP_REMOVED lines=8> */
[----:B------:R-:W-:Y:S01]  /*797b0*/  STL.64 [R1+0x578], R18 ;  /* 0x0005781201007387 */ /* 0x000fe20000100a00 */
[----:B0-----:R-:W-:Y:S02]  /*797c0*/  IMAD.MOV.U32 R17, RZ, RZ, R12 ;  /* 0x000000ffff117224 */ /* 0x001fe400078e000c */
[----:B------:R-:W-:Y:S02]  /*797d0*/  IMAD.MOV.U32 R16, RZ, RZ, R13 ;  /* 0x000000ffff107224 */ /* 0x000fe400078e000d */
        /* <DEDUP_REMOVED lines=13> */
[----:B------:R-:W3:Y:S01]  /*798b0*/  LDL.LU.64 R12, [R1+0x49e0] ;  /* 0x0049e000010c7983 */ /* 0x000ee20000300a00 */
[----:B------:R-:W-:Y:S01]  /*798c0*/  LOP3.LUT R2, R29, 0x40, RZ, 0x3c, !PT ;  /* 0x000000401d027812 */ /* 0x000fe200078e3cff */
[C---:B--2---:R-:W-:Y:S08]  /*798d0*/  HMMA.16816.F32 R24, R20.reuse, R8, R24 ;  /* 0x000000081418723c */ /* 0x044ff00000001818 */
        /* <DEDUP_REMOVED lines=8> */
[----:B------:R0:W-:Y:S02]  /*79960*/  STL.64 [R1+0x49b8], R4 ;  /* 0x0049b80401007387 */ /* 0x0001e40000100a00 */
[----:B0-----:R-:W-:-:S02]  /*79970*/  IMAD.MOV.U32 R4, RZ, RZ, R3 ;  /* 0x000000ffff047224 */ /* 0x001fc400078e0003 */
[----:B------:R-:W-:Y:S02]  /*79980*/  IMAD.MOV.U32 R5, RZ, RZ, R0 ;  /* 0x000000ffff057224 */ /* 0x000fe400078e0000 */
[----:B------:R-:W-:Y:S02]  /*79990*/  IMAD.MOV.U32 R3, RZ, RZ, R8 ;  /* 0x000000ffff037224 */ /* 0x000fe400078e0008 */
[----:B------:R-:W-:Y:S02]  /*799a0*/  IMAD.MOV.U32 R0, RZ, RZ, R9 ;  /* 0x000000ffff007224 */ /* 0x000fe400078e0009 */
[----:B------:R-:W0:Y:S04]  /*799b0*/  LDSM.16.MT88.4 R8, [R2+UR5+0x18000] ;  /* 0x018000050208783b */ /* 0x000e280008004200 */
[----:B------:R-:W-:Y:S04]  /*799c0*/  STL [R1+0x4738], R29 ;  /* 0x0047381d01007387 */ /* 0x000fe80000100800 */
[----:B------:R-:W-:Y:S04]  /*799d0*/  STL.64 [R1+0x530], R24 ;  /* 0x0005301801007387 */ /* 0x000fe80000100a00 */
[----:B------:R1:W-:Y:S04]  /*799e0*/  STL.64 [R1+0x538], R26 ;  /* 0x0005381a01007387 */ /* 0x0003e80000100a00 */
[----:B-1----:R-:W2:Y:S04]  /*799f0*/  LDL.LU.64 R26, [R1+0x49d8] ;  /* 0x0049d800011a7983 */ /* 0x002ea80000300a00 */
[----:B------:R-:W3:Y:S04]  /*79a00*/  LDL.LU.64 R24, [R1+0x49d0] ;  /* 0x0049d00001187983 */ /* 0x000ee80000300a00 */
        /* <DEDUP_REMOVED lines=21> */
[----:B--2---:R0:W-:Y:S02]  /*79b60*/  STL.64 [R1+0x4960], R8 ;  /* 0x0049600801007387 */ /* 0x0041e40000100a00 */
[----:B0-----:R-:W-:-:S02]  /*79b70*/  IMAD.MOV.U32 R8, RZ, RZ, R13 ;  /* 0x000000ffff087224 */ /* 0x001fc400078e000d */
[----:B------:R-:W-:Y:S02]  /*79b80*/  IMAD.MOV.U32 R9, RZ, RZ, R12 ;  /* 0x000000ffff097224 */ /* 0x000fe400078e000c */
[----:B------:R-:W0:Y:S04]  /*79b90*/  LDSM.16.MT88.4 R12, [R2+UR5+0x18080] ;  /* 0x01808005020c783b */ /* 0x000e280008004200 */
[----:B------:R1:W-:Y:S04]  /*79ba0*/  STL.64 [R1+0x4978], R8 ;  /* 0x0049780801007387 */ /* 0x0003e80000100a00 */
[----:B-1----:R-:W2:Y:S04]  /*79bb0*/  LDL.64 R8, [R1+0x40] ;  /* 0x0000400001087983 */ /* 0x002ea80000100a00 */
[----:B--2---:R1:W-:Y:S04]  /*79bc0*/  STL.64 [R1+0x4988], R8 ;  /* 0x0049880801007387 */ /* 0x0043e80000100a00 */
[----:B-1----:R-:W2:Y:S04]  /*79bd0*/  LDL.64 R8, [R1+0x50] ;  /* 0x0000500001087983 */ /* 0x002ea80000100a00 */
[----:B--2---:R1:W-:Y:S04]  /*79be0*/  STL.64 [R1+0x49a0], R8 ;  /* 0x0049a00801007387 */ /* 0x0043e80000100a00 */
[----:B-1----:R-:W2:Y:S04]  /*79bf0*/  LDL.LU R8, [R1+0x280] ;  /* 0x0002800001087983 */ /* 0x002ea80000300800 */
[----:B------:R-:W2:Y:S04]  /*79c00*/  LDL.LU R9, [R1+0x284] ;  /* 0x0002840001097983 */ /* 0x000ea80000300800 */
[----:B------:R-:W2:Y:S04]  /*79c10*/  LDL.LU R10, [R1+0x288] ;  /* 0x00028800010a7983 */ /* 0x000ea80000300800 */
[----:B------:R-:W2:Y:S04]  /*79c20*/  LDL.LU R11, [R1+0x28c] ;  /* 0x00028c00010b7983 */ /* 0x000ea80000300800 */
[----:B0-----:R-:W-:Y:S04]  /*79c30*/  STL.64 [R1+0x48c0], R14 ;  /* 0x0048c00e01007387 */ /* 0x001fe80000100a00 */
[----:B------:R0:W-:Y:S02]  /*79c40*/  STL.64 [R1+0x48b8], R12 ;  /* 0x0048b80c01007387 */ /* 0x0001e40000100a00 */
[----:B0-----:R-:W-:-:S02]  /*79c50*/  IMAD.MOV.U32 R12, RZ, RZ, R27 ;  /* 0x000000ffff0c7224 */ /* 0x001fc400078e001b */
[----:B------:R-:W-:Y:S01]  /*79c60*/  IMAD.MOV.U32 R13, RZ, RZ, R28 ;  /* 0x000000ffff0d7224 */ /* 0x000fe200078e001c */
[----:B------:R-:W4:Y:S04]  /*79c70*/  LDL.LU R27, [R1+0x49c8] ;  /* 0x0049c800011b7983 */ /* 0x000f280000300800 */
[----:B------:R-:W3:Y:S04]  /*79c80*/  LDL.LU R4, [R1+0x270] ;  /* 0x0002700001047983 */ /* 0x000ee80000300800 */
[----:B------:R-:W3:Y:S04]  /*79c90*/  LDL.LU R5, [R1+0x274] ;  /* 0x0002740001057983 */ /* 0x000ee80000300800 */
[----:B------:R-:W3:Y:S04]  /*79ca0*/  LDL.LU R6, [R1+0x278] ;  /* 0x0002780001067983 */ /* 0x000ee80000300800 */
[----:B------:R-:W3:Y:S01]  /*79cb0*/  LDL.LU R7, [R1+0x27c] ;  /* 0x00027c0001077983 */ /* 0x000ee20000300800 */
[----:B--2---:R-:W-:-:S15]  /*79cc0*/  HMMA.16816.F32 R8, R20, R12, R8 ;  /* 0x0000000c1408723c */ /* 0x004fde0000001808 */
[----:B------:R-:W-:-:S04]  /*79cd0*/  NOP ;  /* 0x0000000000007918 */ /* 0x000fc80000000000 */
[----:B------:R-:W-:Y:S04]  /*79ce0*/  STL.64 [R1+0x510], R8 ;  /* 0x0005100801007387 */ /* 0x000fe80000100a00 */
[----:B------:R-:W-:Y:S04]  /*79cf0*/  STL.64 [R1+0x518], R10 ;  /* 0x0005180a01007387 */ /* 0x000fe80000100a00 */
[----:B------:R0:W-:Y:S04]  /*79d00*/  STL.64 [R1+0x4980], R12 ;  /* 0x0049800c01007387 */ /* 0x0001e80000100a00 */
[----:B0-----:R-:W2:Y:S04]  /*79d10*/  LDL.LU R12, [R1+0x370] ;  /* 0x00037000010c7983 */ /* 0x001ea80000300800 */
[----:B------:R-:W2:Y:S04]  /*79d20*/  LDL.LU R13, [R1+0x374] ;  /* 0x00037400010d7983 */ /* 0x000ea80000300800 */
[----:B------:R-:W2:Y:S04]  /*79d30*/  LDL.LU R14, [R1+0x378] ;  /* 0x00037800010e7983 */ /* 0x000ea80000300800 */
[----:B------:R-:W2:Y:S01]  /*79d40*/  LDL.LU R15, [R1+0x37c] ;  /* 0x00037c00010f7983 */ /* 0x000ea20000300800 */
[----:B------:R-:W-:-:S02]  /*79d50*/  IMAD.MOV.U32 R8, RZ, RZ, R17 ;  /* 0x000000ffff087224 */ /* 0x000fc400078e0011 */
[----:B------:R-:W-:Y:S02]  /*79d60*/  IMAD.MOV.U32 R9, RZ, RZ, R16 ;  /* 0x000000ffff097224 */ /* 0x000fe400078e0010 */
[----:B------:R-:W0:Y:S04]  /*79d70*/  LDSM.16.MT88.4 R16, [R2+UR5+0x18100] ;  /* 0x018100050210783b */ /* 0x000e280008004200 */
[----:B--2---:R-:W-:Y:S04]  /*79d80*/  STL.64 [R1+0x4998], R14 ;  /* 0x0049980e01007387 */ /* 0x004fe80000100a00 */
[----:B------:R1:W-:Y:S04]  /*79d90*/  STL.64 [R1+0x4990], R12 ;  /* 0x0049900c01007387 */ /* 0x0003e80000100a00 */
[----:B-1----:R-:W2:Y:S04]  /*79da0*/  LDL.LU R12, [R1+0x380] ;  /* 0x00038000010c7983 */ /* 0x002ea80000300800 */
[----:B------:R-:W2:Y:S04]  /*79db0*/  LDL.LU R13, [R1+0x384] ;  /* 0x00038400010d7983 */ /* 0x000ea80000300800 */
[----:B------:R-:W2:Y:S04]  /*79dc0*/  LDL.LU R14, [R1+0x388] ;  /* 0x00038800010e7983 */ /* 0x000ea80000300800 */
[----:B------:R-:W2:Y:S01]  /*79dd0*/  LDL.LU R15, [R1+0x38c] ;  /* 0x00038c00010f7983 */ /* 0x000ea20000300800 */
[----:B---3--:R-:W-:Y:S03]  /*79de0*/  HMMA.16816.F32 R20, R20, R24, R4 ;  /* 0x000000181414723c */ /* 0x008fe60000001804 */
[----:B--2---:R-:W-:Y:S04]  /*79df0*/  STL.64 [R1+0x49b0], R14 ;  /* 0x0049b00e01007387 */ /* 0x004fe80000100a00 */
[----:B------:R1:W-:Y:S04]  /*79e00*/  STL.64 [R1+0x49a8], R12 ;  /* 0x0049a80c01007387 */ /* 0x0003e80000100a00 */
[----:B-1----:R-:W2:Y:S04]  /*79e10*/  LDL.LU R12, [R1+0x390] ;  /* 0x00039000010c7983 */ /* 0x002ea80000300800 */
[----:B------:R-:W2:Y:S04]  /*79e20*/  LDL.LU R13, [R1+0x394] ;  /* 0x00039400010d7983 */ /* 0x000ea80000300800 */
[----:B------:R-:W2:Y:S04]  /*79e30*/  LDL.LU R14, [R1+0x398] ;  /* 0x00039800010e7983 */ /* 0x000ea80000300800 */
[----:B------:R-:W2:Y:S04]  /*79e40*/  LDL.LU R15, [R1+0x39c] ;  /* 0x00039c00010f7983 */ /* 0x000ea80000300800 */
[----:B0-----:R-:W-:Y:S04]  /*79e50*/  STL.64 [R1+0x4830], R18 ;  /* 0x0048301201007387 */ /* 0x001fe80000100a00 */
        /* <DEDUP_REMOVED lines=10> */
[----:B----4-:R-:W-:Y:S04]  /*79f00*/  STL.64 [R1+0x4948], R26 ;  /* 0x0049481a01007387 */ /* 0x010fe80000100a00 */
[----:B------:R0:W-:Y:S04]  /*79f10*/  STL.64 [R1+0x4940], R24 ;  /* 0x0049401801007387 */ /* 0x0001e80000100a00 */
[----:B------:R-:W-:Y:S04]  /*79f20*/  STL.64 [R1+0x500], R20 ;  /* 0x0005001401007387 */ /* 0x000fe80000100a00 */
[----:B------:R-:W-:Y:S04]  /*79f30*/  STL.64 [R1+0x508], R22 ;  /* 0x0005081601007387 */ /* 0x000fe80000100a00 */
[----:B------:R-:W1:Y:S04]  /*79f40*/  LDSM.16.MT88.4 R20, [R2+UR5+0x18180] ;  /* 0x018180050214783b */ /* 0x000e680008004200 */
[----:B0-----:R-:W4:Y:S04]  /*79f50*/  LDL.LU R24, [R1+0x330] ;  /* 0x0003300001187983 */ /* 0x001f280000300800 */
[----:B------:R-:W4:Y:S04]  /*79f60*/  LDL.LU R25, [R1+0x334] ;  /* 0x0003340001197983 */ /* 0x000f280000300800 */
[----:B------:R-:W4:Y:S04]  /*79f70*/  LDL.LU R26, [R1+0x338] ;  /* 0x00033800011a7983 */ /* 0x000f280000300800 */
[----:B------:R-:W4:Y:S04]  /*79f80*/  LDL.LU R27, [R1+0x33c] ;  /* 0x00033c00011b7983 */ /* 0x000f280000300800 */
[----:B-1----:R-:W-:Y:S04]  /*79f90*/  STL.64 [R1+0x47c0], R22 ;  /* 0x0047c01601007387 */ /* 0x002fe80000100a00 */
[----:B------:R0:W-:Y:S04]  /*79fa0*/  STL.64 [R1+0x47b8], R20 ;  /* 0x0047b81401007387 */ /* 0x0001e80000100a00 */
[----:B0-----:R-:W3:Y:S01]  /*79fb0*/  LDL.64 R20, [R1+0x10] ;  /* 0x0000100001147983 */ /* 0x001ee20000100a00 */
        /* <DEDUP_REMOVED lines=19> */
[----:B------:R1:W-:Y:S04]  /*7a0f0*/  STL.64 [R1+0x4c8], R14 ;  /* 0x0004c80e01007387 */ /* 0x0003e80000100a00 */
[----:B0-----:R-:W4:Y:S01]  /*7a100*/  LDL.LU.64 R12, [R1+0x4980] ;  /* 0x00498000010c7983 */ /* 0x001f220000300a00 */
[----:B-1----:R-:W-:-:S03]  /*7a110*/  IMAD.MOV.U32 R14, RZ, RZ, R8 ;  /* 0x000000ffff0e7224 */ /* 0x002fc600078e0008 */
[----:B------:R-:W3:Y:S02]  /*7a120*/  LDL.LU.64 R8, [R1+0x4978] ;  /* 0x0049780001087983 */ /* 0x000ee40000300a00 */
[----:B---3--:R-:W-:Y:S02]  /*7a130*/  HMMA.16816.F32 R8, R4, R8, R16 ;  /* 0x000000080408723c */ /* 0x008fe40000001810 */
[----:B------:R-:W2:-:S15]  /*7a140*/  LDL.LU.64 R16, [R1+0x4970] ;  /* 0x0049700001107983 */ /* 0x000e9e0000300a00 */
[----:B------:R-:W-:Y:S02]  /*7a150*/  NOP ;  /* 0x0000000000007918 */ /* 0x000fe40000000000 */
[----:B------:R-:W-:Y:S04]  /*7a160*/  STL.64 [R1+0x4a0], R8 ;  /* 0x0004a00801007387 */ /* 0x000fe80000100a00 */
[----:B------:R0:W-:Y:S04]  /*7a170*/  STL.64 [R1+0x4a8], R10 ;  /* 0x0004a80a01007387 */ /* 0x0001e80000100a00 */
[----:B0-----:R-:W2:Y:S04]  /*7a180*/  LDL.LU.64 R10, [R1+0x4968] ;  /* 0x00496800010a7983 */ /* 0x001ea80000300a00 */
[----:B------:R-:W2:Y:S02]  /*7a190*/  LDL.LU.64 R8, [R1+0x4960] ;  /* 0x0049600001087983 */ /* 0x000ea40000300a00 */
[C---:B--2---:R-:W-:Y:S02]  /*7a1a0*/  HMMA.16816.F32 R16, R4.reuse, R16, R8 ;  /* 0x000000100410723c */ /* 0x044fe40000001808 */
[----:B------:R-:W2:Y:S04]  /*7a1b0*/  LDL.LU.64 R10, [R1+0x4958] ;  /* 0x00495800010a7983 */ /* 0x000ea80000300a00 */
[----:B------:R-:W2:Y:S04]  /*7a1c0*/  LDL.LU.64 R8, [R1+0x4950] ;  /* 0x0049500001087983 */ /* 0x000ea80000300a00 */
[----:B------:R0:W-:Y:S09]  /*7a1d0*/  STL.64 [R1+0x48e0], R20 ;  /* 0x0048e01401007387 */ /* 0x0001f20000100a00 */
[----:B------:R-:W-:Y:S04]  /*7a1e0*/  STL.64 [R1+0x490], R16 ;  /* 0x0004901001007387 */ /* 0x000fe80000100a00 */
[----:B------:R-:W-:Y:S01]  /*7a1f0*/  STL.64 [R1+0x498], R18 ;  /* 0x0004981201007387 */ /* 0x000fe20000100a00 */
[----:B--2---:R-:W-:Y:S03]  /*7a200*/  HMMA.16816.F32 R8, R4, R20, R8 ;  /* 0x000000140408723c */ /* 0x004fe60000001808 */
[----:B0-----:R-:W2:-:S15]  /*7a210*/  LDL.64 R20, [R1+0x20] ;  /* 0x0000200001147983 */ /* 0x001e9e0000100a00 */
[----:B------:R-:W-:Y:S01]  /*7a220*/  NOP ;  /* 0x0000000000007918 */ /* 0x000fe20000000000 */
[----:B------:R-:W-:Y:S04]  /*7a230*/  STL.64 [R1+0x480], R8 ;  /* 0x0004800801007387 */ /* 0x000fe80000100a00 */
[----:B------:R-:W-:Y:S04]  /*7a240*/  STL.64 [R1+0x488], R10 ;  /* 0x0004880a01007387 */ /* 0x000fe80000100a00 */
[----:B--2---:R0:W-:Y:S04]  /*7a250*/  STL.64 [R1+0x48e8], R20 ;  /* 0x0048e81401007387 */ /* 0x0041e80000100a00 */
[----:B0-----:R-:W2:Y:S04]  /*7a260*/  LDL.LU R20, [R1+0x4b0] ;  /* 0x0004b00001147983 */ /* 0x001ea80000300800 */
[----:B------:R-:W2:Y:S04]  /*7a270*/  LDL.LU R21, [R1+0x4b4] ;  /* 0x0004b40001157983 */ /* 0x000ea80000300800 */
[----:B------:R-:W3:Y:S04]  /*7a280*/  LDL.LU R22, [R1+0x4b8] ;  /* 0x0004b80001167983 */ /* 0x000ee80000300800 */
[----:B------:R-:W3:Y:S04]  /*7a290*/  LDL.LU R23, [R1+0x4bc] ;  /* 0x0004bc0001177983 */ /* 0x000ee80000300800 */
[----:B------:R-:W2:Y:S01]  /*7a2a0*/  LDL.LU R8, [R1+0x260] ;  /* 0x0002600001087983 */ /* 0x000ea20000300800 */
[----:B----4-:R-:W-:Y:S03]  /*7a2b0*/  HMMA.16816.F32 R24, R4, R12, R24 ;  /* 0x0000000c0418723c */ /* 0x010fe60000001818 */
[----:B------:R-:W4:Y:S04]  /*7a2c0*/  LDL.LU R9, [R1+0x264] ;  /* 0x0002640001097983 */ /* 0x000f280000300800 */
[----:B------:R-:W4:Y:S04]  /*7a2d0*/  LDL.LU R10, [R1+0x268] ;  /* 0x00026800010a7983 */ /* 0x000f280000300800 */
[----:B------:R-:W4:Y:S04]  /*7a2e0*/  LDL.LU R11, [R1+0x26c] ;  /* 0x00026c00010b7983 */ /* 0x000f280000300800 */
[----:B---3--:R-:W-:Y:S04]  /*7a2f0*/  STL.64 [R1+0x48f8], R22 ;  /* 0x0048f81601007387 */ /* 0x008fe80000100a00 */
[----:B--2---:R0:W-:Y:S04]  /*7a300*/  STL.64 [R1+0x48f0], R20 ;  /* 0x0048f01401007387 */ /* 0x0041e80000100a00 */
[----:B------:R-:W2:Y:S04]  /*7a310*/  LDL.LU R16, [R1+0x320] ;  /* 0x0003200001107983 */ /* 0x000ea80000300800 */
[----:B------:R-:W2:Y:S04]  /*7a320*/  LDL.LU R17, [R1+0x324] ;  /* 0x0003240001117983 */ /* 0x000ea80000300800 */
[----:B------:R-:W2:Y:S04]  /*7a330*/  LDL.LU R18, [R1+0x328] ;  /* 0x0003280001127983 */ /* 0x000ea80000300800 */
[----:B------:R-:W2:Y:S01]  /*7a340*/  LDL.LU R19, [R1+0x32c] ;  /* 0x00032c0001137983 */ /* 0x000ea20000300800 */
[----:B0-----:R-:W-:-:S02]  /*7a350*/  IMAD.MOV.U32 R20, RZ, RZ, R14 ;  /* 0x000000ffff147224 */ /* 0x001fc400078e000e */
[----:B------:R-:W-:-:S05]  /*7a360*/  IMAD.MOV.U32 R21, RZ, RZ, R3 ;  /* 0x000000ffff157224 */ /* 0x000fca00078e0003 */
[----:B------:R0:W-:Y:S02]  /*7a370*/  STL.64 [R1+0x4910], R20 ;  /* 0x0049101401007387 */ /* 0x0001e40000100a00 */
[----:B0-----:R-:W-:Y:S02]  /*7a380*/  IMAD.MOV.U32 R20, RZ, RZ, R2 ;  /* 0x000000ffff147224 */ /* 0x001fe400078e0002 */
[----:B------:R-:W-:-:S05]  /*7a390*/  IMAD.MOV.U32 R21, RZ, RZ, R0 ;  /* 0x000000ffff157224 */ /* 0x000fca00078e0000 */
[----:B------:R0:W-:Y:S04]  /*7a3a0*/  STL.64 [R1+0x4928], R20 ;  /* 0x0049281401007387 */ /* 0x0001e80000100a00 */
[----:B0-----:R-:W3:Y:S04]  /*7a3b0*/  LDL.64 R20, [R1+0x60] ;  /* 0x0000600001147983 */ /* 0x001ee80000100a00 */
[----:B------:R-:W-:Y:S04]  /*7a3c0*/  STL.64 [R1+0x470], R24 ;  /* 0x0004701801007387 */ /* 0x000fe80000100a00 */
[----:B------:R0:W-:Y:S04]  /*7a3d0*/  STL.64 [R1+0x478], R26 ;  /* 0x0004781a01007387 */ /* 0x0001e80000100a00 */
[----:B0-----:R-:W2:Y:S04]  /*7a3e0*/  LDL.LU.64 R26, [R1+0x4948] ;  /* 0x00494800011a7983 */ /* 0x001ea80000300a00 */
[----:B------:R-:W4:Y:S04]  /*7a3f0*/  LDL.LU.64 R24, [R1+0x4940] ;  /* 0x0049400001187983 */ /* 0x000f280000300a00 */
        /* <DEDUP_REMOVED lines=22> */
[----:B------:R1:W-:Y:S04]  /*7a560*/  STL.64 [R1+0x460], R4 ;  /* 0x0004600401007387 */ /* 0x0003e80000100a00 */
[----:B------:R-:W-:Y:S01]  /*7a570*/  STL.64 [R1+0x468], R6 ;  /* 0x0004680601007387 */ /* 0x000fe20000100a00 */
[----:B---3--:R-:W-:-:S03]  /*7a580*/  IMAD.MOV.U32 R3, RZ, RZ, R21 ;  /* 0x000000ffff037224 */ /* 0x008fc600078e0015 */
[----:B0-----:R-:W3:Y:S04]  /*7a590*/  LDL.LU R24, [R1+0x610] ;  /* 0x0006100001187983 */ /* 0x001ee80000300800 */
[----:B------:R-:W3:Y:S04]  /*7a5a0*/  LDL.LU R25, [R1+0x614] ;  /* 0x0006140001197983 */ /* 0x000ee80000300800 */
[----:B------:R-:W3:Y:S04]  /*7a5b0*/  LDL.LU R26, [R1+0x618] ;  /* 0x00061800011a7983 */ /* 0x000ee80000300800 */
[----:B------:R-:W3:Y:S04]  /*7a5c0*/  LDL.LU R27, [R1+0x61c] ;  /* 0x00061c00011b7983 */ /* 0x000ee80000300800 */
[----:B-1----:R-:W2:Y:S01]  /*7a5d0*/  LDL.64 R4, [R1+0x30] ;  /* 0x0000300001047983 */ /* 0x002ea20000100a00 */
[----:B----4-:R-:W-:-:S15]  /*7a5e0*/  HMMA.16816.F32 R16, R8, R20, R16 ;  /* 0x000000140810723c */ /* 0x010fde0000001810 */
        /* <DEDUP_REMOVED lines=22> */
[----:B0-----:R-:W4:Y:S04]  /*7a750*/  LDL.LU.64 R20, [R1+0x48e8] ;  /* 0x0048e80001147983 */ /* 0x001f280000300a00 */
[----:B------:R0:W-:Y:S04]  /*7a760*/  STL.64 [R1+0x4880], R4 ;  /* 0x0048800401007387 */ /* 0x0001e80000100a00 */
[----:B0-----:R-:W4:Y:S04]  /*7a770*/  LDL.LU R4, [R1+0x4e0] ;  /* 0x0004e00001047983 */ /* 0x001f280000300800 */
[----:B------:R-:W4:Y:S04]  /*7a780*/  LDL.LU R5, [R1+0x4e4] ;  /* 0x0004e40001057983 */ /* 0x000f280000300800 */
[----:B------:R-:W4:Y:S04]  /*7a790*/  LDL.LU R6, [R1+0x4e8] ;  /* 0x0004e80001067983 */ /* 0x000f280000300800 */
[----:B------:R-:W4:Y:S02]  /*7a7a0*/  LDL.LU R7, [R1+0x4ec] ;  /* 0x0004ec0001077983 */ /* 0x000f240000300800 */
[----:B----4-:R-:W-:-:S15]  /*7a7b0*/  HMMA.16816.F32 R4, R8, R20, R4 ;  /* 0x000000140804723c */ /* 0x010fde0000001804 */
        /* <DEDUP_REMOVED lines=10> */
[----:B------:R0:W-:Y:S04]  /*7a860*/  STL.64 [R1+0x2f0], R12 ;  /* 0x0002f00c01007387 */ /* 0x0001e80000100a00 */
[----:B------:R-:W-:Y:S04]  /*7a870*/  STL.64 [R1+0x2f8], R14 ;  /* 0x0002f80e01007387 */ /* 0x000fe80000100a00 */
[----:B0-----:R-:W3:Y:S04]  /*7a880*/  LDL.LU.64 R12, [R1+0x48d8] ;  /* 0x0048d800010c7983 */ /* 0x001ee80000300a00 */
[----:B------:R-:W2:Y:S04]  /*7a890*/  LDL.LU R20, [R1+0x7d0] ;  /* 0x0007d00001147983 */ /* 0x000ea80000300800 */
[----:B------:R-:W2:Y:S04]  /*7a8a0*/  LDL.LU R21, [R1+0x7d4] ;  /* 0x0007d40001157983 */ /* 0x000ea80000300800 */
[----:B------:R-:W4:Y:S04]  /*7a8b0*/  LDL.LU R22, [R1+0x7d8] ;  /* 0x0007d80001167983 */ /* 0x000f280000300800 */
[----:B------:R-:W4:Y:S04]  /*7a8c0*/  LDL.LU R23, [R1+0x7dc] ;  /* 0x0007dc0001177983 */ /* 0x000f280000300800 */
[----:B----4-:R-:W-:Y:S04]  /*7a8d0*/  STL.64 [R1+0x47f0], R22 ;  /* 0x0047f01601007387 */ /* 0x010fe80000100a00 */
[----:B--2---:R0:W-:Y:S04]  /*7a8e0*/  STL.64 [R1+0x47e8], R20 ;  /* 0x0047e81401007387 */ /* 0x0041e80000100a00 */
[----:B0-----:R-:W2:Y:S01]  /*7a8f0*/  LDL.64 R20, [R1+0x40] ;  /* 0x0000400001147983 */ /* 0x001ea20000100a00 */
[C---:B---3--:R-:W-:Y:S03]  /*7a900*/  HMMA.16816.F32 R12, R8.reuse, R12, R24 ;  /* 0x0000000c080c723c */ /* 0x048fe60000001818 */
[----:B--2---:R0:W-:Y:S04]  /*7a910*/  STL.64 [R1+0x4888], R20 ;  /* 0x0048881401007387 */ /* 0x0041e80000100a00 */
[----:B0-----:R-:W2:Y:S04]  /*7a920*/  LDL.LU R20, [R1+0x600] ;  /* 0x0006000001147983 */ /* 0x001ea80000300800 */
[----:B------:R-:W2:Y:S04]  /*7a930*/  LDL.LU R21, [R1+0x604] ;  /* 0x0006040001157983 */ /* 0x000ea80000300800 */
[----:B------:R-:W2:Y:S04]  /*7a940*/  LDL.LU R22, [R1+0x608] ;  /* 0x0006080001167983 */ /* 0x000ea80000300800 */
[----:B------:R-:W2:Y:S04]  /*7a950*/  LDL.LU R23, [R1+0x60c] ;  /* 0x00060c0001177983 */ /* 0x000ea80000300800 */
[----:B------:R-:W3:Y:S04]  /*7a960*/  LDL.LU.64 R26, [R1+0x48d0] ;  /* 0x0048d000011a7983 */ /* 0x000ee80000300a00 */
[----:B------:R-:W2:Y:S04]  /*7a970*/  LDL.LU.64 R24, [R1+0x48c8] ;  /* 0x0048c80001187983 */ /* 0x000ea80000300a00 */
[----:B------:R-:W-:Y:S04]  /*7a980*/  STL.64 [R1+0x2e0], R12 ;  /* 0x0002e00c01007387 */ /* 0x000fe80000100a00 */
[----:B------:R0:W-:Y:S04]  /*7a990*/  STL.64 [R1+0x2e8], R14 ;  /* 0x0002e80e01007387 */ /* 0x0001e80000100a00 */
[----:B0-----:R-:W4:Y:S04]  /*7a9a0*/  LDL.LU.64 R14, [R1+0x48c0] ;  /* 0x0048c000010e7983 */ /* 0x001f280000300a00 */
[----:B------:R-:W4:Y:S01]  /*7a9b0*/  LDL.LU.64 R12, [R1+0x48b8] ;  /* 0x0048b800010c7983 */ /* 0x000f220000300a00 */
[----:B--2---:R-:W-:Y:S03]  /*7a9c0*/  HMMA.16816.F32 R8, R8, R24, R20 ;  /* 0x000000180808723c */ /* 0x004fe60000001814 */
[----:B---3--:R-:W-:Y:S04]  /*7a9d0*/  STL.64 [R1+0x4840], R26 ;  /* 0x0048401a01007387 */ /* 0x008fe80000100a00 */
[----:B------:R-:W-:-:S12]  /*7a9e0*/  STL.64 [R1+0x4838], R24 ;  /* 0x0048381801007387 */ /* 0x000fd80000100a00 */
[----:B------:R0:W-:Y:S04]  /*7a9f0*/  STL.64 [R1+0x240], R8 ;  /* 0x0002400801007387 */ /* 0x0001e80000100a00 */
[----:B------:R-:W-:Y:S01]  /*7aa00*/  STL.64 [R1+0x248], R10 ;  /* 0x0002480a01007387 */ /* 0x000fe20000100a00 */
[----:B0-----:R-:W-:Y:S02]  /*7aa10*/  IMAD.MOV.U32 R9, RZ, RZ, R4 ;  /* 0x000000ffff097224 */ /* 0x001fe400078e0004 */
[----:B------:R-:W-:Y:S01]  /*7aa20*/  IMAD.MOV.U32 R8, RZ, RZ, R5 ;  /* 0x000000ffff087224 */ /* 0x000fe200078e0005 */
        /* <DEDUP_REMOVED lines=12> */
[----:B------:R-:W2:Y:S04]  /*7aaf0*/  LDL.64 R20, [R1+0x50] ;  /* 0x0000500001147983 */ /* 0x000ea80000100a00 */
        /* <DEDUP_REMOVED lines=9> */
[----:B------:R-:W2:Y:S04]  /*7ab90*/  LDL.LU R11, [R1+0x6ac] ;  /* 0x0006ac00010b7983 */ /* 0x000ea80000300800 */
[----:B------:R-:W3:Y:S01]  /*7aba0*/  LDL.64 R24, [R1] ;  /* 0x0000000001187983 */ /* 0x000ee20000100a00 */
[----:B------:R-:W-:-:S03]  /*7abb0*/  IMAD.MOV.U32 R4, RZ, RZ, R16 ;  /* 0x000000ffff047224 */ /* 0x000fc600078e0010 */
[----:B---3--:R0:W-:Y:S04]  /*7abc0*/  STL.64 [R1+0x4858], R24 ;  /* 0x0048581801007387 */ /* 0x0081e80000100a00 */
[----:B------:R-:W3:Y:S04]  /*7abd0*/  LDL.LU R16, [R1+0x710] ;  /* 0x0007100001107983 */ /* 0x000ee80000300800 */
[----:B------:R-:W3:Y:S04]  /*7abe0*/  LDL.LU R17, [R1+0x714] ;  /* 0x0007140001117983 */ /* 0x000ee80000300800 */
[----:B------:R-:W2:Y:S04]  /*7abf0*/  LDL.LU R18, [R1+0x718] ;  /* 0x0007180001127983 */ /* 0x000ea80000300800 */
[----:B------:R-:W2:Y:S01]  /*7ac00*/  LDL.LU R19, [R1+0x71c] ;  /* 0x00071c0001137983 */ /* 0x000ea20000300800 */
[----:B0-----:R-:W-:-:S02]  /*7ac10*/  IMAD.MOV.U32 R24, RZ, RZ, R2 ;  /* 0x000000ffff187224 */ /* 0x001fc400078e0002 */
[----:B------:R-:W-:-:S05]  /*7ac20*/  IMAD.MOV.U32 R25, RZ, RZ, R0 ;  /* 0x000000ffff197224 */ /* 0x000fca00078e0000 */
[----:B------:R0:W-:Y:S04]  /*7ac30*/  STL.64 [R1+0x4870], R24 ;  /* 0x0048701801007387 */ /* 0x0001e80000100a00 */
[----:B0-----:R-:W4:Y:S04]  /*7ac40*/  LDL.LU R24, [R1+0x6d0] ;  /* 0x0006d00001187983 */ /* 0x001f280000300800 */
        /* <DEDUP_REMOVED lines=9> */
[----:B------:R-:W-:-:S07]  /*7ace0*/  IMAD.MOV.U32 R5, RZ, RZ, R3 ;  /* 0x000000ffff057224 */ /* 0x000fce00078e0003 */
[C---:B----4-:R-:W-:Y:S01]  /*7acf0*/  HMMA.16816.F32 R4, R12.reuse, R4, R20 ;  /* 0x000000040c04723c */ /* 0x050fe20000001814 */
        /* <DEDUP_REMOVED lines=40> */
[----:B---3--:R-:W-:-:S15]  /*7af80*/  HMMA.16816.F32 R24, R12, R8, R24 ;  /* 0x000000080c18723c */ /* 0x008fde0000001818 */
[----:B------:R-:W-:-:S04]  /*7af90*/  NOP ;  /* 0x0000000000007918 */ /* 0x000fc80000000000 */
[----:B------:R0:W-:Y:S04]  /*7afa0*/  STL.64 [R1+0x1f0], R24 ;  /* 0x0001f01801007387 */ /* 0x0001e80000100a00 */
[----:B------:R-:W-:Y:S04]  /*7afb0*/  STL.64 [R1+0x1f8], R26 ;  /* 0x0001f81a01007387 */ /* 0x000fe80000100a00 */
[----:B0-----:R-:W2:Y:S04]  /*7afc0*/  LDL.LU.64 R24, [R1+0x4870] ;  /* 0x0048700001187983 */ /* 0x001ea80000300a00 */
        /* <DEDUP_REMOVED lines=39> */
[----:B-1----:R-:W4:Y:S01]  /*7b240*/  LDL.64 R12, [R1+0x10] ;  /* 0x00001000010c7983 */ /* 0x002f220000100a00 */
[----:B---3--:R-:W-:-:S15]  /*7b250*/  HMMA.16816.F32 R4, R16, R20, R4 ;  /* 0x000000141004723c */ /* 0x008fde0000001804 */
[----:B------:R-:W-:-:S04]  /*7b260*/  NOP ;  /* 0x0000000000007918 */ /* 0x000fc80000000000 */
[----:B------:R0:W-:Y:S04]  /*7b270*/  STL.64 [R1+0x120], R4 ;  /* 0x0001200401007387 */ /* 0x0001e80000100a00 */
[----:B------:R1:W-:Y:S04]  /*7b280*/  STL.64 [R1+0x128], R6 ;  /* 0x0001280601007387 */ /* 0x0003e80000100a00 */
[----:B0-----:R-:W2:Y:S01]  /*7b290*/  LDL.LU.64 R4, [R1+0x4820] ;  /* 0x0048200001047983 */ /* 0x001ea20000300a00 */
[----:B-1----:R-:W-:-:S03]  /*7b2a0*/  IMAD.MOV.U32 R6, RZ, RZ, R20 ;  /* 0x000000ffff067224 */ /* 0x002fc600078e0014 */
[----:B------:R-:W3:Y:S02]  /*7b2b0*/  LDL.LU.64 R20, [R1+0x4818] ;  /* 0x0048180001147983 */ /* 0x000ee40000300a00 */
[----:B---3--:R-:W-:Y:S02]  /*7b2c0*/  HMMA.16816.F32 R20, R16, R20, R8 ;  /* 0x000000141014723c */ /* 0x008fe40000001808 */
[----:B------:R-:W3:Y:S04]  /*7b2d0*/  LDL.LU.64 R10, [R1+0x4810] ;  /* 0x00481000010a7983 */ /* 0x000ee80000300a00 */
[----:B------:R-:W3:-:S13]  /*7b2e0*/  LDL.LU.64 R8, [R1+0x4808] ;  /* 0x0048080001087983 */ /* 0x000eda0000300a00 */
[----:B------:R0:W-:Y:S04]  /*7b2f0*/  STL.64 [R1+0x110], R20 ;  /* 0x0001101401007387 */ /* 0x0001e80000100a00 */
[----:B------:R-:W-:Y:S04]  /*7b300*/  STL.64 [R1+0x118], R22 ;  /* 0x0001181601007387 */ /* 0x000fe80000100a00 */
[----:B0-----:R-:W3:Y:S01]  /*7b310*/  LDL.LU.64 R20, [R1+0x4800] ;  /* 0x0048000001147983 */ /* 0x001ee20000300a00 */
[C---:B--2---:R-:W-:Y:S08]  /*7b320*/  HMMA.16816.F32 R24, R16.reuse, R4, R24 ;  /* 0x000000041018723c */ /* 0x044ff00000001818 */
[----:B---3--:R-:W-:Y:S01]  /*7b330*/  HMMA.16816.F32 R8, R16, R20, R8 ;  /* 0x000000141008723c */ /* 0x008fe20000001808 */
[----:B------:R-:W-:-:S15]  /*7b340*/  IMAD.MOV.U32 R7, RZ, RZ, R21 ;  /* 0x000000ffff077224 */ /* 0x000fde00078e0015 */
[----:B------:R-:W-:-:S03]  /*7b350*/  NOP ;  /* 0x0000000000007918 */ /* 0x000fc60000000000 */
[----:B------:R0:W-:Y:S04]  /*7b360*/  STL.64 [R1+0x100], R8 ;  /* 0x0001000801007387 */ /* 0x0001e80000100a00 */
[----:B------:R1:W-:Y:S04]  /*7b370*/  STL.64 [R1+0x108], R10 ;  /* 0x0001080a01007387 */ /* 0x0003e80000100a00 */
[----:B0-----:R-:W2:Y:S01]  /*7b380*/  LDL.LU.64 R8, [R1+0x47f8] ;  /* 0x0047f80001087983 */ /* 0x001ea20000300a00 */
[----:B-1----:R-:W-:-:S03]  /*7b390*/  IMAD.MOV.U32 R10, RZ, RZ, R20 ;  /* 0x000000ffff0a7224 */ /* 0x002fc600078e0014 */
[----:B------:R-:W2:Y:S04]  /*7b3a0*/  LDL.LU.64 R22, [R1+0x47f0] ;  /* 0x0047f00001167983 */ /* 0x000ea80000300a00 */
        /* <DEDUP_REMOVED lines=8> */
[----:B------:R-:W-:Y:S02]  /*7b430*/  IMAD.MOV.U32 R24, RZ, RZ, R2 ;  /* 0x000000ffff187224 */ /* 0x000fe400078e0002 */
[----:B------:R-:W-:Y:S01]  /*7b440*/  IMAD.MOV.U32 R25, RZ, RZ, R0 ;  /* 0x000000ffff197224 */ /* 0x000fe200078e0000 */
[----:B---3--:R0:W-:Y:S02]  /*7b450*/  STL.64 [R1+0x47a0], R4 ;  /* 0x0047a00401007387 */ /* 0x0081e40000100a00 */
[----:B0-----:R-:W-:-:S02]  /*7b460*/  IMAD.MOV.U32 R4, RZ, RZ, R6 ;  /* 0x000000ffff047224 */ /* 0x001fc400078e0006 */
[----:B------:R-:W-:-:S05]  /*7b470*/  IMAD.MOV.U32 R5, RZ, RZ, R3 ;  /* 0x000000ffff057224 */ /* 0x000fca00078e0003 */
[----:B------:R2:W-:Y:S02]  /*7b480*/  STL.64 [R1+0x47d8], R4 ;  /* 0x0047d80401007387 */ /* 0x0005e40000100a00 */
[----:B--2---:R-:W-:-:S15]  /*7b490*/  HMMA.16816.F32 R4, R16, R8, R20 ;  /* 0x000000081004723c */ /* 0x004fde0000001814 */
[----:B------:R-:W-:-:S04]  /*7b4a0*/  NOP ;  /* 0x0000000000007918 */ /* 0x000fc80000000000 */
[----:B------:R-:W-:Y:S04]  /*7b4b0*/  STL.64 [R1+0x1c0], R4 ;  /* 0x0001c00401007387 */ /* 0x000fe80000100a00 */
[----:B------:R-:W-:Y:S04]  /*7b4c0*/  STL.64 [R1+0x1c8], R6 ;  /* 0x0001c80601007387 */ /* 0x000fe80000100a00 */
[----:B------:R0:W-:Y:S04]  /*7b4d0*/  STL.64 [R1+0x47e0], R24 ;  /* 0x0047e01801007387 */ /* 0x0001e80000100a00 */
[----:B0-----:R-:W4:Y:S04]  /*7b4e0*/  LDL.LU R24, [R1+0x7f0] ;  /* 0x0007f00001187983 */ /* 0x001f280000300800 */
[----:B------:R-:W4:Y:S04]  /*7b4f0*/  LDL.LU R25, [R1+0x7f4] ;  /* 0x0007f40001197983 */ /* 0x000f280000300800 */
[----:B------:R-:W4:Y:S04]  /*7b500*/  LDL.LU R26, [R1+0x7f8] ;  /* 0x0007f800011a7983 */ /* 0x000f280000300800 */
[----:B------:R-:W4:Y:S04]  /*7b510*/  LDL.LU R27, [R1+0x7fc] ;  /* 0x0007fc00011b7983 */ /* 0x000f280000300800 */
[----:B------:R-:W2:Y:S04]  /*7b520*/  LDL.LU R4, [R1+0x820] ;  /* 0x0008200001047983 */ /* 0x000ea80000300800 */
        /* <DEDUP_REMOVED lines=50> */
[----:B------:R0:W-:Y:S05]  /*7b850*/  STL.64 [R1+0x4740], R24 ;  /* 0x0047401801007387 */ /* 0x0001ea0000100a00 */
[----:B------:R-:W-:Y:S04]  /*7b860*/  STL.64 [R1+0x3c0], R16 ;  /* 0x0003c01001007387 */ /* 0x000fe80000100a00 */
[----:B------:R1:W-:Y:S04]  /*7b870*/  STL.64 [R1+0x3c8], R18 ;  /* 0x0003c81201007387 */ /* 0x0003e80000100a00 */
[----:B0-----:R-:W3:Y:S04]  /*7b880*/  LDL.64 R24, [R1] ;  /* 0x0000000001187983 */ /* 0x001ee80000100a00 */
[----:B-1----:R-:W4:Y:S01]  /*7b890*/  LDL R19, [R1+0x3bf8] ;  /* 0x003bf80001137983 */ /* 0x002f220000100800 */
[----:B--2---:R-:W-:Y:S03]  /*7b8a0*/  HMMA.16816.F32 R4, R20, R4, R8 ;  /* 0x000000041404723c */ /* 0x004fe60000001808 */
[----:B------:R-:W2:Y:S04]  /*7b8b0*/  LDL.LU.64 R10, [R1+0x47b0] ;  /* 0x0047b000010a7983 */ /* 0x000ea80000300a00 */
[----:B------:R-:W2:-:S12]  /*7b8c0*/  LDL.LU.64 R8, [R1+0x47a8] ;  /* 0x0047a80001087983 */ /* 0x000e980000300a00 */
[----:B------:R0:W-:Y:S04]  /*7b8d0*/  STL.64 [R1+0x440], R4 ;  /* 0x0004400401007387 */ /* 0x0001e80000100a00 */
[----:B------:R-:W-:Y:S04]  /*7b8e0*/  STL.64 [R1+0x448], R6 ;  /* 0x0004480601007387 */ /* 0x000fe80000100a00 */
        /* <DEDUP_REMOVED lines=19> */
[----:B0-----:R-:W2:Y:S01]  /*7ba20*/  LDL.LU.64 R8, [R1+0x4768] ;  /* 0x0047680001087983 */ /* 0x001ea20000300a00 */
[----:B------:R-:W-:Y:S02]  /*7ba30*/  IMAD.MOV.U32 R3, RZ, RZ, R4 ;  /* 0x000000ffff037224 */ /* 0x000fe400078e0004 */
[----:B------:R-:W-:-:S02]  /*7ba40*/  IMAD.MOV.U32 R0, RZ, RZ, R5 ;  /* 0x000000ffff007224 */ /* 0x000fc400078e0005 */
[----:B----4-:R-:W0:Y:S04]  /*7ba50*/  LDSM.16.MT88.4 R4, [R19+UR5+0x18200] ;  /* 0x018200051304783b */ /* 0x010e280008004200 */
        /* <DEDUP_REMOVED lines=18> */
[----:B---3--:R-:W-:Y:S01]  /*7bb80*/  HMMA.16816.F32 R4, R20, R24, R4 ;  /* 0x000000181404723c */ /* 0x008fe20000001804 */
[----:B------:R-:W-:-:S02]  /*7bb90*/  IMAD.MOV.U32 R2, RZ, RZ, R24 ;  /* 0x000000ffff027224 */ /* 0x000fc400078e0018 */
[----:B------:R-:W-:-:S05]  /*7bba0*/  IMAD.MOV.U32 R28, RZ, RZ, R25 ;  /* 0x000000ffff1c7224 */ /* 0x000fca00078e0019 */
[----:B--2---:R-:W-:-:S15]  /*7bbb0*/  HMMA.16816.F32 R8, R20, R12, R8 ;  /* 0x0000000c1408723c */ /* 0x004fde0000001808 */
[----:B------:R-:W-:-:S04]  /*7bbc0*/  NOP ;  /* 0x0000000000007918 */ /* 0x000fc80000000000 */
[----:B------:R0:W-:Y:S02]  /*7bbd0*/  STL.64 [R1+0x3f0], R8 ;  /* 0x0003f00801007387 */ /* 0x0001e40000100a00 */
[----:B0-----:R-:W-:Y:S02]  /*7bbe0*/  IMAD.MOV.U32 R9, RZ, RZ, R12 ;  /* 0x000000ffff097224 */ /* 0x001fe400078e000c */
[----:B------:R-:W-:Y:S02]  /*7bbf0*/  IMAD.MOV.U32 R8, RZ, RZ, R13 ;  /* 0x000000ffff087224 */ /* 0x000fe400078e000d */
[----:B------:R-:W0:Y:S04]  /*7bc00*/  LDSM.16.MT88.4 R12, [R19+UR5+0x18300] ;  /* 0x01830005130c783b */ /* 0x000e280008004200 */
[----:B------:R-:W-:Y:S04]  /*7bc10*/  STL.64 [R1+0x3f8], R10 ;  /* 0x0003f80a01007387 */ /* 0x000fe80000100a00 */
[----:B------:R-:W1:Y:S04]  /*7bc20*/  LDSM.16.MT88.4 R16, [R19+UR5+0x18380] ;  /* 0x018380051310783b */ /* 0x000e680008004200 */
[----:B0-----:R-:W-:Y:S04]  /*7bc30*/  STL.64 [R1+0x4600], R14 ;  /* 0x0046000e01007387 */ /* 0x001fe80000100a00 */
        /* <DEDUP_REMOVED lines=9> */
[----:B------:R-:W4:Y:S04]  /*7bcd0*/  LDL.LU.64 R26, [R1+0x4748] ;  /* 0x00474800011a7983 */ /* 0x000f280000300a00 */
[----:B------:R-:W2:Y:S04]  /*7bce0*/  LDL.LU.64 R24, [R1+0x4740] ;  /* 0x0047400001187983 */ /* 0x000ea80000300a00 */
[----:B-1----:R-:W-:Y:S04]  /*7bcf0*/  STL.64 [R1+0x4570], R18 ;  /* 0x0045701201007387 */ /* 0x002fe80000100a00 */
[----:B------:R-:W-:Y:S01]  /*7bd00*/  STL.64 [R1+0x4568], R16 ;  /* 0x0045681001007387 */ /* 0x000fe20000100a00 */
[----:B--2---:R-:W-:Y:S03]  /*7bd10*/  HMMA.16816.F32 R12, R20, R24, R12 ;  /* 0x00000018140c723c */ /* 0x004fe6000000180c */
[----:B----4-:R-:W-:Y:S04]  /*7bd20*/  STL.64 [R1+0x46b0], R26 ;  /* 0x0046b01a01007387 */ /* 0x010fe80000100a00 */
[----:B------:R-:W-:-:S12]  /*7bd30*/  STL.64 [R1+0x46a8], R24 ;  /* 0x0046a81801007387 */ /* 0x000fd80000100a00 */
[----:B------:R0:W-:Y:S04]  /*7bd40*/  STL.64 [R1+0x3b0], R12 ;  /* 0x0003b00c01007387 */ /* 0x0001e80000100a00 */
[----:B------:R1:W-:Y:S04]  /*7bd50*/  STL.64 [R1+0x3b8], R14 ;  /* 0x0003b80e01007387 */ /* 0x0003e80000100a00 */
[----:B0-----:R-:W2:Y:S04]  /*7bd60*/  LDL.LU R12, [R1+0xbd0] ;  /* 0x000bd000010c7983 */ /* 0x001ea80000300800 */
[----:B------:R-:W2:Y:S04]  /*7bd70*/  LDL.LU R13, [R1+0xbd4] ;  /* 0x000bd400010d7983 */ /* 0x000ea80000300800 */
[----:B-1----:R-:W4:Y:S04]  /*7bd80*/  LDL.LU R14, [R1+0xbd8] ;  /* 0x000bd800010e7983 */ /* 0x002f280000300800 */
[----:B------:R-:W4:Y:S04]  /*7bd90*/  LDL.LU R15, [R1+0xbdc] ;  /* 0x000bdc00010f7983 */ /* 0x000f280000300800 */
[----:B----4-:R-:W-:Y:S04]  /*7bda0*/  STL.64 [R1+0x4610], R14 ;  /* 0x0046100e01007387 */ /* 0x010fe80000100a00 */
[----:B--2---:R0:W-:Y:S02]  /*7bdb0*/  STL.64 [R1+0x4608], R12 ;  /* 0x0046080c01007387 */ /* 0x0041e40000100a00 */
[----:B0-----:R-:W-:-:S02]  /*7bdc0*/  IMAD.MOV.U32 R12, RZ, RZ, R9 ;  /* 0x000000ffff0c7224 */ /* 0x001fc400078e0009 */
[----:B------:R-:W-:-:S05]  /*7bdd0*/  IMAD.MOV.U32 R13, RZ, RZ, R8 ;  /* 0x000000ffff0d7224 */ /* 0x000fca00078e0008 */
[----:B------:R-:W-:Y:S04]  /*7bde0*/  STL.64 [R1+0x46d8], R12 ;  /* 0x0046d80c01007387 */ /* 0x000fe80000100a00 */
        /* <DEDUP_REMOVED lines=12> */
[----:B--2---:R-:W-:Y:S04]  /*7beb0*/  STL.64 [R1+0x4700], R10 ;  /* 0x0047000a01007387 */ /* 0x004fe80000100a00 */
[----:B------:R0:W-:Y:S04]  /*7bec0*/  STL.64 [R1+0x46f8], R8 ;  /* 0x0046f80801007387 */ /* 0x0001e80000100a00 */
[----:B0-----:R-:W2:Y:S01]  /*7bed0*/  LDL R8, [R1+0x50] ;  /* 0x0000500001087983 */ /* 0x001ea20000100800 */
[----:B------:R-:W-:-:S03]  /*7bee0*/  IMAD.MOV.U32 R9, RZ, RZ, R29 ;  /* 0x000000ffff097224 */ /* 0x000fc600078e001d */
[----:B------:R-:W3:Y:S04]  /*7bef0*/  LDL.LU R29, [R1+0x4738] ;  /* 0x00473800011d7983 */ /* 0x000ee80000300800 */
[----:B--2---:R0:W-:Y:S04]  /*7bf00*/  STL.64 [R1+0x4710], R8 ;  /* 0x0047100801007387 */ /* 0x0041e80000100a00 */
[----:B---3--:R-:W1:Y:S04]  /*7bf10*/  LDSM.16.MT88.4 R20, [R29+UR5+0x1c000] ;  /* 0x01c000051d14783b */ /* 0x008e680008004200 */
[----:B0-----:R-:W2:Y:S04]  /*7bf20*/  LDL.64 R8, [R1+0x60] ;  /* 0x0000600001087983 */ /* 0x001ea80000100a00 */
[----:B------:R-:W-:Y:S04]  /*7bf30*/  STL.64 [R1+0x46f0], R26 ;  /* 0x0046f01a01007387 */ /* 0x000fe80000100a00 */
[----:B------:R0:W-:Y:S04]  /*7bf40*/  STL.64 [R1+0x46e8], R24 ;  /* 0x0046e81801007387 */ /* 0x0001e80000100a00 */
[----:B0-----:R-:W3:Y:S04]  /*7bf50*/  LDL.64 R24, [R1+0x40] ;  /* 0x0000400001187983 */ /* 0x001ee80000100a00 */
[----:B---3--:R0:W-:Y:S04]  /*7bf60*/  STL.64 [R1+0x4708], R24 ;  /* 0x0047081801007387 */ /* 0x0081e80000100a00 */
        /* <DEDUP_REMOVED lines=10> */
[----:B----4-:R-:W-:Y:S04]  /*7c010*/  STL.64 [R1+0x4640], R18 ;  /* 0x0046401201007387 */ /* 0x010fe80000100a00 */
[----:B------:R0:W-:Y:S02]  /*7c020*/  STL.64 [R1+0x4638], R16 ;  /* 0x0046381001007387 */ /* 0x0001e40000100a00 */
[----:B0-----:R-:W-:-:S02]  /*7c030*/  IMAD.MOV.U32 R16, RZ, RZ, R3 ;  /* 0x000000ffff107224 */ /* 0x001fc400078e0003 */
[----:B------:R-:W3:Y:S01]  /*7c040*/  LDL.LU R3, [R1+0x4734] ;  /* 0x0047340001037983 */ /* 0x000ee20000300800 */
[----:B------:R-:W-:-:S03]  /*7c050*/  IMAD.MOV.U32 R17, RZ, RZ, R0 ;  /* 0x000000ffff117224 */ /* 0x000fc600078e0000 */
[----:B------:R-:W4:Y:S04]  /*7c060*/  LDL.LU R0, [R1+0x4730] ;  /* 0x0047300001007983 */ /* 0x000f280000300800 */
[----:B------:R-:W-:Y:S04]  /*7c070*/  STL [R1+0x45f4], R29 ;  /* 0x0045f41d01007387 */ /* 0x000fe80000100800 */
[----:B-1----:R-:W-:Y:S04]  /*7c080*/  STL.64 [R1+0x44e8], R22 ;  /* 0x0044e81601007387 */ /* 0x002fe80000100a00 */
[----:B------:R0:W-:Y:S04]  /*7c090*/  STL.64 [R1+0x44e0], R20 ;  /* 0x0044e01401007387 */ /* 0x0001e80000100a00 */
[----:B0-----:R-:W4:Y:S04]  /*7c0a0*/  LDL.LU R20, [R1+0xbc0] ;  /* 0x000bc00001147983 */ /* 0x001f280000300800 */
[----:B------:R-:W4:Y:S01]  /*7c0b0*/  LDL.LU R21, [R1+0xbc4] ;  /* 0x000bc40001157983 */ /* 0x000f220000300800 */
[----:B---3--:R-:W-:-:S03]  /*7c0c0*/  IMAD.MOV.U32 R22, RZ, RZ, R3 ;  /* 0x000000ffff167224 */ /* 0x008fc600078e0003 */
[----:B------:R-:W3:Y:S04]  /*7c0d0*/  LDL.LU R3, [R1+0x472c] ;  /* 0x00472c0001037983 */ /* 0x000ee80000300800 */
[----:B------:R-:W3:Y:S01]  /*7c0e0*/  LDL.LU R23, [R1+0xbcc] ;  /* 0x000bcc0001177983 */ /* 0x000ee20000300800 */
[----:B--2---:R-:W-:Y:S03]  /*7c0f0*/  HMMA.16816.F32 R24, R4, R8, R24 ;  /* 0x000000080418723c */ /* 0x004fe60000001818 */
[----:B---3--:R-:W-:Y:S04]  /*7c100*/  STL.64 [R1+0x4620], R22 ;  /* 0x0046201601007387 */ /* 0x008fe80000100a00 */
[----:B----4-:R0:W-:Y:S04]  /*7c110*/  STL.64 [R1+0x4618], R20 ;  /* 0x0046181401007387 */ /* 0x0101e80000100a00 */
[----:B0-----:R-:W2:Y:S04]  /*7c120*/  LDL.LU R20, [R1+0xbe0] ;  /* 0x000be00001147983 */ /* 0x001ea80000300800 */
[----:B------:R-:W2:Y:S04]  /*7c130*/  LDL.LU R21, [R1+0xbe4] ;  /* 0x000be40001157983 */ /* 0x000ea80000300800 */
[----:B------:R-:W3:Y:S01]  /*7c140*/  LDL.LU R22, [R1+0xbe8] ;  /* 0x000be80001167983 */ /* 0x000ee20000300800 */
[----:B------:R-:W-:-:S03]  /*7c150*/  IMAD.MOV.U32 R23, RZ, RZ, R3 ;  /* 0x000000ffff177224 */ /* 0x000fc600078e0003 */
[----:B------:R-:W4:Y:S04]  /*7c160*/  LDL.LU R3, [R1+0x4728] ;  /* 0x0047280001037983 */ /* 0x000f280000300800 */
[----:B------:R-:W4:Y:S04]  /*7c170*/  LDL.LU R12, [R1+0xa50] ;  /* 0x000a5000010c7983 */ /* 0x000f280000300800 */
[----:B------:R-:W4:Y:S04]  /*7c180*/  LDL.LU R13, [R1+0xa54] ;  /* 0x000a5400010d7983 */ /* 0x000f280000300800 */
[----:B------:R-:W4:Y:S04]  /*7c190*/  LDL.LU R14, [R1+0xa58] ;  /* 0x000a5800010e7983 */ /* 0x000f280000300800 */
[----:B------:R-:W4:Y:S01]  /*7c1a0*/  LDL.LU R15, [R1+0xa5c] ;  /* 0x000a5c00010f7983 */ /* 0x000f220000300800 */
[----:B------:R-:W-:-:S02]  /*7c1b0*/  IMAD.MOV.U32 R19, RZ, RZ, R8 ;  /* 0x000000ffff137224 */ /* 0x000fc400078e0008 */
[----:B------:R-:W-:Y:S01]  /*7c1c0*/  IMAD.MOV.U32 R18, RZ, RZ, R9 ;  /* 0x000000ffff127224 */ /* 0x000fe200078e0009 */
[----:B---3--:R-:W-:Y:S04]  /*7c1d0*/  STL.64 [R1+0x4630], R22 ;  /* 0x0046301601007387 */ /* 0x008fe80000100a00 */
[----:B--2---:R0:W-:Y:S04]  /*7c1e0*/  STL.64 [R1+0x4628], R20 ;  /* 0x0046281401007387 */ /* 0x0041e80000100a00 */
[----:B0-----:R-:W4:Y:S04]  /*7c1f0*/  LDL.64 R20, [R1+0x20] ;  /* 0x0000200001147983 */ /* 0x001f280000100a00 */
        /* <DEDUP_REMOVED lines=20> */
[----:B------:R0:W-:Y:S01]  /*7c340*/  STL.64 [R1+0x4650], R16 ;  /* 0x0046501001007387 */ /* 0x0001e20000100a00 */
[----:B--2---:R-:W-:Y:S01]  /*7c350*/  HMMA.16816.F32 R24, R4, R16, R24 ;  /* 0x000000100418723c */ /* 0x004fe20000001818 */
[----:B0-----:R-:W-:Y:S02]  /*7c360*/  IMAD.MOV.U32 R17, RZ, RZ, R8 ;  /* 0x000000ffff117224 */ /* 0x001fe400078e0008 */
[----:B------:R-:W-:-:S15]  /*7c370*/  IMAD.MOV.U32 R16, RZ, RZ, R9 ;  /* 0x000000ffff107224 */ /* 0x000fde00078e0009 */
[----:B------:R-:W-:Y:S01]  /*7c380*/  NOP ;  /* 0x0000000000007918 */ /* 0x000fe20000000000 */
[----:B------:R0:W-:Y:S04]  /*7c390*/  STL.64 [R1+0x370], R24 ;  /* 0x0003701801007387 */ /* 0x0001e80000100a00 */
[----:B------:R-:W-:Y:S04]  /*7c3a0*/  STL.64 [R1+0x378], R26 ;  /* 0x0003781a01007387 */ /* 0x000fe80000100a00 */
[----:B------:R-:W2:Y:S04]  /*7c3b0*/  LDL.LU R8, [R1+0xaa0] ;  /* 0x000aa00001087983 */ /* 0x000ea80000300800 */
[----:B------:R-:W2:Y:S04]  /*7c3c0*/  LDL.LU R9, [R1+0xaa4] ;  /* 0x000aa40001097983 */ /* 0x000ea80000300800 */
[----:B------:R-:W3:Y:S04]  /*7c3d0*/  LDL.LU R10, [R1+0xaa8] ;  /* 0x000aa800010a7983 */ /* 0x000ee80000300800 */
[----:B------:R-:W3:Y:S01]  /*7c3e0*/  LDL.LU R11, [R1+0xaac] ;  /* 0x000aac00010b7983 */ /* 0x000ee20000300800 */
[----:B0-----:R-:W-:-:S02]  /*7c3f0*/  IMAD.MOV.U32 R24, RZ, RZ, R2 ;  /* 0x000000ffff187224 */ /* 0x001fc400078e0002 */
[----:B------:R-:W-:Y:S01]  /*7c400*/  IMAD.MOV.U32 R25, RZ, RZ, R28 ;  /* 0x000000ffff197224 */ /* 0x000fe200078e001c */
[----:B---3--:R-:W-:Y:S04]  /*7c410*/  STL.64 [R1+0x46c0], R10 ;  /* 0x0046c00a01007387 */ /* 0x008fe80000100a00 */
[----:B--2---:R-:W-:Y:S04]  /*7c420*/  STL.64 [R1+0x46b8], R8 ;  /* 0x0046b80801007387 */ /* 0x004fe80000100a00 */
[----:B------:R-:W2:Y:S04]  /*7c430*/  LDL.LU R2, [R1+0x46e0] ;  /* 0x0046e00001027983 */ /* 0x000ea80000300800 */
        /* <DEDUP_REMOVED lines=9> */
[----:B------:R0:W-:Y:S04]  /*7c4d0*/  STL.64 [R1+0x4668], R16 ;  /* 0x0046681001007387 */ /* 0x0001e80000100a00 */
[----:B0-----:R-:W2:Y:S01]  /*7c4e0*/  LDL.LU.64 R16, [R1+0x50] ;  /* 0x0000500001107983 */ /* 0x001ea20000300a00 */
[----:B----4-:R-:W-:Y:S03]  /*7c4f0*/  HMMA.16816.F32 R12, R4, R20, R12 ;  /* 0x00000014040c723c */ /* 0x010fe6000000180c */
[----:B--2---:R-:W-:-:S15]  /*7c500*/  STL.64 [R1+0x4680], R16 ;  /* 0x0046801001007387 */ /* 0x004fde0000100a00 */
[----:B------:R-:W-:Y:S01]  /*7c510*/  NOP ;  /* 0x0000000000007918 */ /* 0x000fe20000000000 */
        /* <DEDUP_REMOVED lines=11> */
[----:B------:R-:W2:Y:S01]  /*7c5d0*/  LDL.LU R21, [R1+0xc14] ;  /* 0x000c140001157983 */ /* 0x000ea20000300800 */
[----:B------:R-:W-:-:S02]  /*7c5e0*/  IMAD.MOV.U32 R22, RZ, RZ, R2 ;  /* 0x000000ffff167224 */ /* 0x000fc400078e0002 */
[----:B------:R-:W-:Y:S01]  /*7c5f0*/  IMAD.MOV.U32 R23, RZ, RZ, R3 ;  /* 0x000000ffff177224 */ /* 0x000fe200078e0003 */
[----:B------:R-:W4:Y:S04]  /*7c600*/  LDL.LU R2, [R1+0x46d4] ;  /* 0x0046d40001027983 */ /* 0x000f280000300800 */
[----:B------:R-:W4:Y:S04]  /*7c610*/  LDL.LU R3, [R1+0x46d0] ;  /* 0x0046d00001037983 */ /* 0x000f280000300800 */
[----:B------:R-:W-:Y:S01]  /*7c620*/  STL.64 [R1+0x4678], R22 ;  /* 0x0046781601007387 */ /* 0x000fe20000100a00 */
[C---:B---3--:R-:W-:Y:S03]  /*7c630*/  HMMA.16816.F32 R24, R4.reuse, R12, R24 ;  /* 0x0000000c0418723c */ /* 0x048fe60000001818 */
        /* <DEDUP_REMOVED lines=9> */
[----:B------:R0:W-:Y:S04]  /*7c6d0*/  STL.64 [R1+0x350], R24 ;  /* 0x0003501801007387 */ /* 0x0001e80000100a00 */
[----:B------:R1:W-:Y:S04]  /*7c6e0*/  STL.64 [R1+0x358], R26 ;  /* 0x0003581a01007387 */ /* 0x0003e80000100a00 */
[----:B0-----:R-:W1:Y:S02]  /*7c6f0*/  LDL.LU.64 R24, [R1+0x46c8] ;  /* 0x0046c80001187983 */ /* 0x001e640000300a00 */
[----:B-1----:R-:W-:Y:S02]  /*7c700*/  HMMA.16816.F32 R24, R4, R24, R8 ;  /* 0x000000180418723c */ /* 0x002fe40000001808 */
[----:B------:R-:W3:Y:S04]  /*7c710*/  LDL.LU.64 R10, [R1+0x46c0] ;  /* 0x0046c000010a7983 */ /* 0x000ee80000300a00 */
[----:B------:R-:W3:-:S13]  /*7c720*/  LDL.LU.64 R8, [R1+0x46b8] ;  /* 0x0046b80001087983 */ /* 0x000eda0000300a00 */
[----:B------:R-:W-:Y:S04]  /*7c730*/  STL.64 [R1+0x340], R24 ;  /* 0x0003401801007387 */ /* 0x000fe80000100a00 */
[----:B------:R0:W-:Y:S04]  /*7c740*/  STL.64 [R1+0x348], R26 ;  /* 0x0003481a01007387 */ /* 0x0001e80000100a00 */
[----:B0-----:R-:W2:Y:S04]  /*7c750*/  LDL.LU.64 R26, [R1+0x46b0] ;  /* 0x0046b000011a7983 */ /* 0x001ea80000300a00 */
[----:B------:R-:W3:Y:S01]  /*7c760*/  LDL.LU.64 R24, [R1+0x46a8] ;  /* 0x0046a80001187983 */ /* 0x000ee20000300a00 */
[----:B------:R-:W-:-:S02]  /*7c770*/  IMAD.MOV.U32 R16, RZ, RZ, R19 ;  /* 0x000000ffff107224 */ /* 0x000fc400078e0013 */
[----:B------:R-:W-:Y:S02]  /*7c780*/  IMAD.MOV.U32 R17, RZ, RZ, R18 ;  /* 0x000000ffff117224 */ /* 0x000fe400078e0012 */
[----:B----4-:R-:W-:Y:S02]  /*7c790*/  IMAD.MOV.U32 R22, RZ, RZ, R3 ;  /* 0x000000ffff167224 */ /* 0x010fe400078e0003 */
[----:B------:R-:W-:Y:S01]  /*7c7a0*/  IMAD.MOV.U32 R23, RZ, RZ, R2 ;  /* 0x000000ffff177224 */ /* 0x000fe200078e0002 */
[----:B---3--:R-:W-:Y:S01]  /*7c7b0*/  HMMA.16816.F32 R4, R4, R24, R8 ;  /* 0x000000180404723c */ /* 0x008fe20000001808 */
[----:B------:R-:W2:Y:S04]  /*7c7c0*/  LDL.LU.64 R10, [R1+0x46a0] ;  /* 0x0046a000010a7983 */ /* 0x000ea80000300a00 */
[----:B------:R-:W2:-:S14]  /*7c7d0*/  LDL.LU.64 R8, [R1+0x4698] ;  /* 0x0046980001087983 */ /* 0x000e9c0000300a00 */
[----:B------:R0:W-:Y:S04]  /*7c7e0*/  STL.64 [R1+0x2c0], R4 ;  /* 0x0002c00401007387 */ /* 0x0001e80000100a00 */
[----:B------:R1:W-:Y:S04]  /*7c7f0*/  STL.64 [R1+0x2c8], R6 ;  /* 0x0002c80601007387 */ /* 0x0003e80000100a00 */
[----:B0-----:R-:W3:Y:S04]  /*7c800*/  LDL.LU.64 R4, [R1] ;  /* 0x0000000001047983 */ /* 0x001ee80000300a00 */
[----:B-1----:R-:W4:Y:S01]  /*7c810*/  LDL.64 R6, [R1+0x8] ;  /* 0x0000080001067983 */ /* 0x002f220000100a00 */
        /* <DEDUP_REMOVED lines=24> */
[----:B------:R-:W-:Y:S01]  /*7c9a0*/  IMAD.MOV.U32 R3, RZ, RZ, R18 ;  /* 0x000000ffff037224 */ /* 0x000fe200078e0012 */
[----:B------:R0:W-:Y:S01]  /*7c9b0*/  STL.64 [R1+0x280], R16 ;  /* 0x0002801001007387 */ /* 0x0001e20000100a00 */
[----:B------:R-:W-:-:S03]  /*7c9c0*/  IMAD.MOV.U32 R2, RZ, RZ, R19 ;  /* 0x000000ffff027224 */ /* 0x000fc600078e0013 */
[----:B------:R-:W3:Y:S04]  /*7c9d0*/  LDL.LU.64 R18, [R1+0x4640] ;  /* 0x0046400001127983 */ /* 0x000ee80000300a00 */
[----:B0-----:R-:W3:Y:S04]  /*7c9e0*/  LDL.LU.64 R16, [R1+0x4638] ;  /* 0x0046380001107983 */ /* 0x001ee80000300a00 */
[----:B------:R-:W-:Y:S04]  /*7c9f0*/  STL [R1+0x3fd4], R2 ;  /* 0x003fd40201007387 */ /* 0x000fe80000100800 */
[----:B------:R2:W-:Y:S02]  /*7ca00*/  STL [R1+0x3fd0], R3 ;  /* 0x003fd00301007387 */ /* 0x0005e40000100800 */
[----:B--2---:R-:W-:Y:S01]  /*7ca10*/  IMAD.MOV.U32 R3, RZ, RZ, R21 ;  /* 0x000000ffff037224 */ /* 0x004fe200078e0015 */
[----:B---3--:R-:W-:-:S15]  /*7ca20*/  HMMA.16816.F32 R16, R8, R20, R16 ;  /* 0x000000140810723c */ /* 0x008fde0000001810 */
[----:B------:R-:W-:-:S04]  /*7ca30*/  NOP ;  /* 0x0000000000007918 */ /* 0x000fc80000000000 */
[----:B------:R0:W-:Y:S04]  /*7ca40*/  STL.64 [R1+0x270], R16 ;  /* 0x0002701001007387 */ /* 0x0001e80000100a00 */
[----:B------:R-:W-:Y:S04]  /*7ca50*/  STL.64 [R1+0x278], R18 ;  /* 0x0002781201007387 */ /* 0x000fe80000100a00 */
[----:B------:R-:W2:Y:S01]  /*7ca60*/  LDL.LU.64 R22, [R1+0x4630] ;  /* 0x0046300001167983 */ /* 0x000ea20000300a00 */
[----:B0-----:R-:W-:-:S03]  /*7ca70*/  IMAD.MOV.U32 R16, RZ, RZ, R20 ;  /* 0x000000ffff107224 */ /* 0x001fc600078e0014 */
[----:B------:R-:W2:Y:S02]  /*7ca80*/  LDL.LU.64 R20, [R1+0x4628] ;  /* 0x0046280001147983 */ /* 0x000ea40000300a00 */
[----:B--2---:R-:W-:Y:S02]  /*7ca90*/  HMMA.16816.F32 R12, R8, R12, R20 ;  /* 0x0000000c080c723c */ /* 0x004fe40000001814 */
[----:B------:R-:W2:Y:S04]  /*7caa0*/  LDL.LU.64 R22, [R1+0x4620] ;  /* 0x0046200001167983 */ /* 0x000ea80000300a00 */
[----:B------:R-:W2:-:S13]  /*7cab0*/  LDL.LU.64 R20, [R1+0x4618] ;  /* 0x0046180001147983 */ /* 0x000e9a0000300a00 */
[----:B------:R-:W-:Y:S04]  /*7cac0*/  STL.64 [R1+0x260], R12 ;  /* 0x0002600c01007387 */ /* 0x000fe80000100a00 */
[----:B------:R0:W-:Y:S04]  /*7cad0*/  STL.64 [R1+0x268], R14 ;  /* 0x0002680e01007387 */ /* 0x0001e80000100a00 */
[----:B0-----:R-:W3:Y:S04]  /*7cae0*/  LDL.LU.64 R14, [R1+0x4610] ;  /* 0x00461000010e7983 */ /* 0x001ee80000300a00 */
[----:B------:R-:W3:Y:S02]  /*7caf0*/  LDL.LU.64 R12, [R1+0x4608] ;  /* 0x00460800010c7983 */ /* 0x000ee40000300a00 */
[C---:B---3--:R-:W-:Y:S08]  /*7cb00*/  HMMA.16816.F32 R12, R8.reuse, R4, R12 ;  /* 0x00000004080c723c */ /* 0x048ff0000000180c */
[----:B--2---:R-:W-:Y:S11]  /*7cb10*/  HMMA.16816.F32 R8, R8, R24, R20 ;  /* 0x000000180808723c */ /* 0x004ff60000001814 */
[----:B------:R-:W-:Y:S04]  /*7cb20*/  STL.64 [R1+0x250], R12 ;  /* 0x0002500c01007387 */ /* 0x000fe80000100a00 */
[----:B------:R0:W-:Y:S04]  /*7cb30*/  STL.64 [R1+0x258], R14 ;  /* 0x0002580e01007387 */ /* 0x0001e80000100a00 */
[----:B0-----:R-:W2:Y:S04]  /*7cb40*/  LDL.LU.64 R14, [R1+0x4600] ;  /* 0x00460000010e7983 */ /* 0x001ea80000300a00 */
[----:B------:R-:W2:Y:S04]  /*7cb50*/  LDL.LU.64 R12, [R1+0x45f8] ;  /* 0x0045f800010c7983 */ /* 0x000ea80000300a00 */
[----:B----4-:R-:W-:Y:S04]  /*7cb60*/  STL.64 [R1+0x4590], R6 ;  /* 0x0045900601007387 */ /* 0x010fe80000100a00 */
[----:B------:R0:W-:Y:S04]  /*7cb70*/  STL.64 [R1+0x4588], R4 ;  /* 0x0045880401007387 */ /* 0x0001e80000100a00 */
[----:B0-----:R-:W3:Y:S04]  /*7cb80*/  LDL.LU.64 R4, [R1+0x60] ;  /* 0x0000600001047983 */ /* 0x001ee80000300a00 */
[----:B------:R-:W-:Y:S04]  /*7cb90*/  STL.64 [R1+0x4580], R26 ;  /* 0x0045801a01007387 */ /* 0x000fe80000100a00 */
[----:B------:R0:W-:Y:S04]  /*7cba0*/  STL.64 [R1+0x4578], R24 ;  /* 0x0045781801007387 */ /* 0x0001e80000100a00 */
[----:B------:R1:W-:Y:S04]  /*7cbb0*/  STL.64 [R1+0x1b0], R8 ;  /* 0x0001b00801007387 */ /* 0x0003e80000100a00 */
[----:B------:R4:W-:Y:S04]  /*7cbc0*/  STL.64 [R1+0x1b8], R10 ;  /* 0x0001b80a01007387 */ /* 0x0009e80000100a00 */
[----:B0-----:R-:W2:Y:S04]  /*7cbd0*/  LDL.LU R24, [R1+0xbb0] ;  /* 0x000bb00001187983 */ /* 0x001ea80000300800 */
[----:B------:R-:W2:Y:S04]  /*7cbe0*/  LDL.LU R25, [R1+0xbb4] ;  /* 0x000bb40001197983 */ /* 0x000ea80000300800 */
[----:B------:R-:W2:Y:S04]  /*7cbf0*/  LDL.LU R26, [R1+0xbb8] ;  /* 0x000bb800011a7983 */ /* 0x000ea80000300800 */
[----:B------:R-:W2:Y:S04]  /*7cc00*/  LDL.LU R27, [R1+0xbbc] ;  /* 0x000bbc00011b7983 */ /* 0x000ea80000300800 */
[----:B------:R-:W2:Y:S04]  /*7cc10*/  LDL.LU R20, [R1+0xaf0] ;  /* 0x000af00001147983 */ /* 0x000ea80000300800 */
[----:B------:R-:W2:Y:S04]  /*7cc20*/  LDL.LU R21, [R1+0xaf4] ;  /* 0x000af40001157983 */ /* 0x000ea80000300800 */
[----:B------:R-:W2:Y:S01]  /*7cc30*/  LDL.LU R22, [R1+0xaf8] ;  /* 0x000af80001167983 */ /* 0x000ea20000300800 */
[----:B------:R-:W-:-:S05]  /*7cc40*/  IMAD.MOV.U32 R23, RZ, RZ, R0 ;  /* 0x000000ffff177224 */ /* 0x000fca00078e0000 */
[----:B--2---:R-:W-:Y:S04]  /*7cc50*/  STL.64 [R1+0x4518], R22 ;  /* 0x0045181601007387 */ /* 0x004fe80000100a00 */
[----:B------:R-:W-:Y:S04]  /*7cc60*/  STL.64 [R1+0x4510], R20 ;  /* 0x0045101401007387 */ /* 0x000fe80000100a00 */
[----:B-1----:R-:W2:Y:S04]  /*7cc70*/  LDL.LU.64 R8, [R1+0x10] ;  /* 0x0000100001087983 */ /* 0x002ea80000300a00 */
[----:B----4-:R-:W4:Y:S01]  /*7cc80*/  LDL.64 R10, [R1+0x18] ;  /* 0x00001800010a7983 */ /* 0x010f220000100a00 */
[----:B---3--:R-:W-:-:S02]  /*7cc90*/  IMAD.MOV.U32 R2, RZ, RZ, R4 ;  /* 0x000000ffff027224 */ /* 0x008fc400078e0004 */
[----:B------:R-:W-:Y:S01]  /*7cca0*/  IMAD.MOV.U32 R0, RZ, RZ, R5 ;  /* 0x000000ffff007224 */ /* 0x000fe200078e0005 */
[----:B----4-:R-:W-:Y:S04]  /*7ccb0*/  STL.64 [R1+0x45a0], R10 ;  /* 0x0045a00a01007387 */ /* 0x010fe80000100a00 */
[----:B--2---:R0:W-:Y:S02]  /*7ccc0*/  STL.64 [R1+0x4598], R8 ;  /* 0x0045980801007387 */ /* 0x0041e40000100a00 */
[----:B0-----:R-:W-:-:S15]  /*7ccd0*/  HMMA.16816.F32 R8, R12, R4, R24 ;  /* 0x000000040c08723c */ /* 0x001fde0000001818 */
[----:B------:R-:W-:-:S04]  /*7cce0*/  NOP ;  /* 0x0000000000007918 */ /* 0x000fc80000000000 */
        /* <DEDUP_REMOVED lines=10> */
[----:B------:R0:W-:Y:S04]  /*7cd90*/  STL.64 [R1+0x45b8], R8 ;  /* 0x0045b80801007387 */ /* 0x0001e80000100a00 */
[----:B0-----:R-:W2:Y:S04]  /*7cda0*/  LDL.LU.64 R8, [R1+0x30] ;  /* 0x0000300001087983 */ /* 0x001ea80000300a00 */
[----:B--2---:R0:W-:Y:S04]  /*7cdb0*/  STL.64 [R1+0x45d0], R8 ;  /* 0x0045d00801007387 */ /* 0x0041e80000100a00 */
[----:B------:R-:W2:Y:S04]  /*7cdc0*/  LDL.LU R4, [R1+0xb70] ;  /* 0x000b700001047983 */ /* 0x000ea80000300800 */
[----:B------:R-:W2:Y:S04]  /*7cdd0*/  LDL.LU R5, [R1+0xb74] ;  /* 0x000b740001057983 */ /* 0x000ea80000300800 */
[----:B------:R-:W3:Y:S04]  /*7cde0*/  LDL.LU R6, [R1+0xb78] ;  /* 0x000b780001067983 */ /* 0x000ee80000300800 */
[----:B------:R-:W3:Y:S04]  /*7cdf0*/  LDL.LU R7, [R1+0xb7c] ;  /* 0x000b7c0001077983 */ /* 0x000ee80000300800 */
[----:B0-----:R-:W4:Y:S04]  /*7ce00*/  LDL.LU.64 R8, [R1+0x40] ;  /* 0x0000400001087983 */ /* 0x001f280000300a00 */
[----:B----4-:R0:W-:Y:S04]  /*7ce10*/  STL.64 [R1+0x45e8], R8 ;  /* 0x0045e80801007387 */ /* 0x0101e80000100a00 */
[----:B0-----:R-:W4:Y:S04]  /*7ce20*/  LDL.LU R8, [R1+0xba0] ;  /* 0x000ba00001087983 */ /* 0x001f280000300800 */
        /* <DEDUP_REMOVED lines=25> */
[----:B------:R-:W2:Y:S04]  /*7cfc0*/  LDL.LU R24, [R1+0xb50] ;  /* 0x000b500001187983 */ /* 0x000ea80000300800 */
[----:B------:R-:W4:Y:S04]  /*7cfd0*/  LDL.LU R25, [R1+0xb54] ;  /* 0x000b540001197983 */ /* 0x000f280000300800 */
[----:B------:R-:W4:Y:S04]  /*7cfe0*/  LDL.LU R26, [R1+0xb58] ;  /* 0x000b5800011a7983 */ /* 0x000f280000300800 */
[----:B------:R-:W4:Y:S04]  /*7cff0*/  LDL.LU R27, [R1+0xb5c] ;  /* 0x000b5c00011b7983 */ /* 0x000f280000300800 */
[----:B------:R-:W4:Y:S04]  /*7d000*/  LDL.LU R16, [R1+0xb40] ;  /* 0x000b400001107983 */ /* 0x000f280000300800 */
[----:B------:R-:W4:Y:S04]  /*7d010*/  LDL.LU R17, [R1+0xb44] ;  /* 0x000b440001117983 */ /* 0x000f280000300800 */
[----:B------:R-:W4:Y:S04]  /*7d020*/  LDL.LU R18, [R1+0xb48] ;  /* 0x000b480001127983 */ /* 0x000f280000300800 */
[----:B------:R-:W4:Y:S04]  /*7d030*/  LDL.LU R19, [R1+0xb4c] ;  /* 0x000b4c0001137983 */ /* 0x000f280000300800 */
[----:B---3--:R-:W-:Y:S04]  /*7d040*/  STL.64 [R1+0x4538], R22 ;  /* 0x0045381601007387 */ /* 0x008fe80000100a00 */
[----:B--2---:R0:W-:Y:S02]  /*7d050*/  STL.64 [R1+0x4530], R20 ;  /* 0x0045301401007387 */ /* 0x0041e40000100a00 */
[----:B0-----:R-:W-:-:S02]  /*7d060*/  IMAD.MOV.U32 R20, RZ, RZ, R29 ;  /* 0x000000ffff147224 */ /* 0x001fc400078e001d */
[----:B------:R-:W-:Y:S01]  /*7d070*/  IMAD.MOV.U32 R21, RZ, RZ, R28 ;  /* 0x000000ffff157224 */ /* 0x000fe200078e001c */
[----:B------:R-:W2:Y:S04]  /*7d080*/  LDL.LU R29, [R1+0x45f4] ;  /* 0x0045f400011d7983 */ /* 0x000ea80000300800 */
[----:B------:R-:W3:Y:S02]  /*7d090*/  LDL.LU R28, [R1+0x45f0] ;  /* 0x0045f000011c7983 */ /* 0x000ee40000300800 */
[----:B----4-:R-:W-:-:S15]  /*7d0a0*/  HMMA.16816.F32 R8, R12, R20, R8 ;  /* 0x000000140c08723c */ /* 0x010fde0000001808 */
[----:B------:R-:W-:-:S04]  /*7d0b0*/  NOP ;  /* 0x0000000000007918 */ /* 0x000fc80000000000 */
[----:B------:R0:W-:Y:S04]  /*7d0c0*/  STL.64 [R1+0x190], R8 ;  /* 0x0001900801007387 */ /* 0x0001e80000100a00 */
[----:B------:R-:W-:Y:S04]  /*7d0d0*/  STL.64 [R1+0x198], R10 ;  /* 0x0001980a01007387 */ /* 0x000fe80000100a00 */
[----:B0-----:R-:W4:Y:S04]  /*7d0e0*/  LDL.LU.64 R8, [R1+0x45e8] ;  /* 0x0045e80001087983 */ /* 0x001f280000300a00 */
[----:B------:R-:W-:Y:S01]  /*7d0f0*/  STL.64 [R1+0x4550], R20 ;  /* 0x0045501401007387 */ /* 0x000fe20000100a00 */
        /* <DEDUP_REMOVED lines=32> */
[----:B------:R-:W3:Y:S04]  /*7d300*/  LDL.LU.64 R4, [R1+0x4588] ;  /* 0x0045880001047983 */ /* 0x000ee80000300a00 */
[----:B--2---:R-:W-:Y:S04]  /*7d310*/  STL.64 [R1+0x4548], R10 ;  /* 0x0045480a01007387 */ /* 0x004fe80000100a00 */
        /* <DEDUP_REMOVED lines=11> */
[----:B------:R-:W-:Y:S04]  /*7d3d0*/  STL.64 [R1+0x140], R24 ;  /* 0x0001401801007387 */ /* 0x000fe80000100a00 */
[----:B------:R0:W-:Y:S04]  /*7d3e0*/  STL.64 [R1+0x148], R26 ;  /* 0x0001481a01007387 */ /* 0x0001e80000100a00 */
[----:B0-----:R-:W3:Y:S04]  /*7d3f0*/  LDL.LU.64 R26, [R1+0x4580] ;  /* 0x00458000011a7983 */ /* 0x001ee80000300a00 */
[----:B------:R-:W2:Y:S04]  /*7d400*/  LDL.LU.64 R24, [R1+0x4578] ;  /* 0x0045780001187983 */ /* 0x000ea80000300a00 */
[----:B----4-:R-:W-:Y:S04]  /*7d410*/  STL.64 [R1+0x4508], R6 ;  /* 0x0045080601007387 */ /* 0x010fe80000100a00 */
[----:B------:R0:W-:Y:S01]  /*7d420*/  STL.64 [R1+0x4500], R4 ;  /* 0x0045000401007387 */ /* 0x0001e20000100a00 */
[----:B------:R-:W-:Y:S01]  /*7d430*/  IMAD.MOV.U32 R11, RZ, RZ, R28 ;  /* 0x000000ffff0b7224 */ /* 0x000fe200078e001c */
[----:B--2---:R-:W-:Y:S02]  /*7d440*/  HMMA.16816.F32 R12, R12, R24, R16 ;  /* 0x000000180c0c723c */ /* 0x004fe40000001810 */
[----:B------:R-:W2:Y:S04]  /*7d450*/  LDL.LU.64 R18, [R1+0x4570] ;  /* 0x0045700001127983 */ /* 0x000ea80000300a00 */
[----:B------:R-:W2:Y:S01]  /*7d460*/  LDL.LU.64 R16, [R1+0x4568] ;  /* 0x0045680001107983 */ /* 0x000ea20000300a00 */
[----:B0-----:R-:W-:-:S03]  /*7d470*/  IMAD.MOV.U32 R4, RZ, RZ, R22 ;  /* 0x000000ffff047224 */ /* 0x001fc600078e0016 */
[----:B---3--:R-:W-:Y:S04]  /*7d480*/  STL.64 [R1+0x44f8], R26 ;  /* 0x0044f81a01007387 */ /* 0x008fe80000100a00 */
[----:B------:R-:W-:Y:S05]  /*7d490*/  STL.64 [R1+0x44f0], R24 ;  /* 0x0044f01801007387 */ /* 0x000fea0000100a00 */
[----:B------:R0:W-:Y:S04]  /*7d4a0*/  STL.64 [R1+0xe0], R12 ;  /* 0x0000e00c01007387 */ /* 0x0001e80000100a00 */
[----:B------:R1:W-:Y:S04]  /*7d4b0*/  STL.64 [R1+0xe8], R14 ;  /* 0x0000e80e01007387 */ /* 0x0003e80000100a00 */
[----:B0-----:R-:W3:Y:S04]  /*7d4c0*/  LDL.LU.64 R12, [R1+0x20] ;  /* 0x00002000010c7983 */ /* 0x001ee80000300a00 */
[----:B-1----:R-:W4:Y:S01]  /*7d4d0*/  LDL.64 R14, [R1+0x28] ;  /* 0x00002800010e7983 */ /* 0x002f220000100a00 */
[----:B--2---:R-:W-:Y:S03]  /*7d4e0*/  HMMA.16816.F32 R20, R16, R20, R8 ;  /* 0x000000141014723c */ /* 0x004fe60000001808 */
[----:B------:R-:W2:Y:S04]  /*7d4f0*/  LDL.LU.64 R10, [R1+0x4560] ;  /* 0x00456000010a7983 */ /* 0x000ea80000300a00 */
[----:B------:R-:W2:-:S12]  /*7d500*/  LDL.LU.64 R8, [R1+0x4558] ;  /* 0x0045580001087983 */ /* 0x000e980000300a00 */
[----:B------:R0:W-:Y:S04]  /*7d510*/  STL.64 [R1+0xd0], R20 ;  /* 0x0000d01401007387 */ /* 0x0001e80000100a00 */
[----:B0-----:R-:W2:Y:S01]  /*7d520*/  LDL.LU.64 R20, [R1+0x4550] ;  /* 0x0045500001147983 */ /* 0x001ea20000300a00 */
[----:B------:R-:W-:Y:S02]  /*7d530*/  IMAD.MOV.U32 R25, RZ, RZ, R0 ;  /* 0x000000ffff197224 */ /* 0x000fe400078e0000 */
[----:B------:R-:W-:Y:S02]  /*7d540*/  IMAD.MOV.U32 R0, RZ, RZ, R22 ;  /* 0x000000ffff007224 */ /* 0x000fe400078e0016 */
[----:B------:R-:W-:-:S05]  /*7d550*/  IMAD.MOV.U32 R28, RZ, RZ, R23 ;  /* 0x000000ffff1c7224 */ /* 0x000fca00078e0017 */
[----:B------:R-:W-:Y:S04]  /*7d560*/  STL [R1+0x3df8], R28 ;  /* 0x003df81c01007387 */ /* 0x000fe80000100800 */
[----:B------:R-:W-:Y:S01]  /*7d570*/  STL [R1+0x3df4], R0 ;  /* 0x003df40001007387 */ /* 0x000fe20000100800 */
[----:B--2---:R-:W-:Y:S03]  /*7d580*/  HMMA.16816.F32 R20, R16, R20, R8 ;  /* 0x000000141014723c */ /* 0x004fe60000001808 */
[----:B------:R-:W2:Y:S04]  /*7d590*/  LDL.LU.64 R10, [R1+0x4548] ;  /* 0x00454800010a7983 */ /* 0x000ea80000300a00 */
[----:B------:R-:W2:-:S12]  /*7d5a0*/  LDL.LU.64 R8, [R1+0x4540] ;  /* 0x0045400001087983 */ /* 0x000e980000300a00 */
[----:B------:R-:W-:Y:S04]  /*7d5b0*/  STL.64 [R1+0xc0], R20 ;  /* 0x0000c01401007387 */ /* 0x000fe80000100a00 */
[----:B------:R0:W-:Y:S04]  /*7d5c0*/  STL.64 [R1+0xc8], R22 ;  /* 0x0000c81601007387 */ /* 0x0001e80000100a00 */
[----:B0-----:R-:W2:Y:S04]  /*7d5d0*/  LDL.LU.64 R22, [R1+0x4538] ;  /* 0x0045380001167983 */ /* 0x001ea80000300a00 */
[----:B------:R-:W2:Y:S01]  /*7d5e0*/  LDL.LU.64 R20, [R1+0x4530] ;  /* 0x0045300001147983 */ /* 0x000ea20000300a00 */
[----:B------:R-:W-:-:S02]  /*7d5f0*/  IMAD.MOV.U32 R5, RZ, RZ, R3 ;  /* 0x000000ffff057224 */ /* 0x000fc400078e0003 */
[----:B------:R-:W-:-:S05]  /*7d600*/  IMAD.MOV.U32 R24, RZ, RZ, R2 ;  /* 0x000000ffff187224 */ /* 0x000fca00078e0002 */
[----:B--2---:R-:W-:Y:S01]  /*7d610*/  HMMA.16816.F32 R4, R16, R4, R20 ;  /* 0x000000041004723c */ /* 0x004fe20000001814 */
[----:B------:R-:W2:Y:S04]  /*7d620*/  LDL.LU.64 R22, [R1+0x4528] ;  /* 0x0045280001167983 */ /* 0x000ea80000300a00 */
[----:B------:R-:W2:-:S14]  /*7d630*/  LDL.LU.64 R20, [R1+0x4520] ;  /* 0x0045200001147983 */ /* 0x000e9c0000300a00 */
[----:B------:R0:W-:Y:S01]  /*7d640*/  STL.64 [R1+0xb0], R4 ;  /* 0x0000b00401007387 */ /* 0x0001e20000100a00 */
[----:B------:R-:W-:Y:S02]  /*7d650*/  IMAD.MOV.U32 R0, RZ, RZ, R7 ;  /* 0x000000ffff007224 */ /* 0x000fe400078e0007 */
[----:B------:R-:W-:Y:S01]  /*7d660*/  IMAD.MOV.U32 R28, RZ, RZ, R6 ;  /* 0x000000ffff1c7224 */ /* 0x000fe200078e0006 */
[----:B0-----:R-:W3:Y:S04]  /*7d670*/  LDL.LU R4, [R1+0xae0] ;  /* 0x000ae00001047983 */ /* 0x001ee80000300800 */
[----:B------:R-:W3:Y:S04]  /*7d680*/  LDL.LU R5, [R1+0xae4] ;  /* 0x000ae40001057983 */ /* 0x000ee80000300800 */
[----:B------:R-:W3:Y:S04]  /*7d690*/  LDL.LU R6, [R1+0xae8] ;  /* 0x000ae80001067983 */ /* 0x000ee80000300800 */
[----:B------:R-:W3:Y:S04]  /*7d6a0*/  LDL.LU R7, [R1+0xaec] ;  /* 0x000aec0001077983 */ /* 0x000ee80000300800 */
[----:B------:R-:W-:Y:S04]  /*7d6b0*/  STL [R1+0x3e00], R0 ;  /* 0x003e000001007387 */ /* 0x000fe80000100800 */
[----:B------:R-:W-:Y:S01]  /*7d6c0*/  STL [R1+0x3dfc], R28 ;  /* 0x003dfc1c01007387 */ /* 0x000fe20000100800 */
[----:B--2---:R-:W-:Y:S03]  /*7d6d0*/  HMMA.16816.F32 R24, R16, R24, R20 ;  /* 0x000000181018723c */ /* 0x004fe60000001814 */
[----:B------:R-:W3:Y:S04]  /*7d6e0*/  LDL.LU.64 R22, [R1+0x4518] ;  /* 0x0045180001167983 */ /* 0x000ee80000300a00 */
[----:B------:R-:W3:-:S12]  /*7d6f0*/  LDL.LU.64 R20, [R1+0x4510] ;  /* 0x0045100001147983 */ /* 0x000ed80000300a00 */
[----:B------:R-:W-:Y:S04]  /*7d700*/  STL.64 [R1+0xa0], R24 ;  /* 0x0000a01801007387 */ /* 0x000fe80000100a00 */
[----:B------:R-:W-:Y:S01]  /*7d710*/  STL.64 [R1+0xa8], R26 ;  /* 0x0000a81a01007387 */ /* 0x000fe20000100a00 */
[----:B---3--:R-:W-:-:S15]  /*7d720*/  HMMA.16816.F32 R20, R16, R12, R20 ;  /* 0x0000000c1014723c */ /* 0x008fde0000001814 */
[----:B------:R-:W-:-:S04]  /*7d730*/  NOP ;  /* 0x0000000000007918 */ /* 0x000fc80000000000 */
[----:B------:R-:W-:Y:S04]  /*7d740*/  STL.64 [R1+0x90], R20 ;  /* 0x0000901401007387 */ /* 0x000fe80000100a00 */
[----:B----4-:R0:W-:Y:S04]  /*7d750*/  STL.64 [R1+0x4488], R14 ;  /* 0x0044880e01007387 */ /* 0x0101e80000100a00 */
[----:B------:R-:W2:Y:S04]  /*7d760*/  LDL.LU R12, [R1+0x9e0] ;  /* 0x0009e000010c7983 */ /* 0x000ea80000300800 */
[----:B------:R-:W2:Y:S04]  /*7d770*/  LDL.LU R13, [R1+0x9e4] ;  /* 0x0009e400010d7983 */ /* 0x000ea80000300800 */
[----:B0-----:R-:W3:Y:S04]  /*7d780*/  LDL.LU R14, [R1+0x9e8] ;  /* 0x0009e800010e7983 */ /* 0x001ee80000300800 */
[----:B------:R-:W3:Y:S04]  /*7d790*/  LDL.LU R15, [R1+0x9ec] ;  /* 0x0009ec00010f7983 */ /* 0x000ee80000300800 */
[----:B---3--:R0:W-:Y:S04]  /*7d7a0*/  STL.64 [R1+0x4498], R14 ;  /* 0x0044980e01007387 */ /* 0x0081e80000100a00 */
[----:B--2---:R-:W-:Y:S04]  /*7d7b0*/  STL.64 [R1+0x4490], R12 ;  /* 0x0044900c01007387 */ /* 0x004fe80000100a00 */
[----:B0-----:R-:W2:Y:S04]  /*7d7c0*/  LDL R14, [R1+0x48] ;  /* 0x00004800010e7983 */ /* 0x001ea80000100800 */
[----:B------:R-:W2:Y:S01]  /*7d7d0*/  LDL R15, [R1+0x4c] ;  /* 0x00004c00010f7983 */ /* 0x000ea20000100800 */
[----:B------:R-:W-:Y:S03]  /*7d7e0*/  HMMA.16816.F32 R4, R16, R8, R4 ;  /* 0x000000081004723c */ /* 0x000fe60000001804 */
[----:B--2---:R0:W-:Y:S04]  /*7d7f0*/  STL.64 [R1+0x44b0], R14 ;  /* 0x0044b00e01007387 */ /* 0x0041e80000100a00 */
[----:B0-----:R-:W2:Y:S04]  /*7d800*/  LDL R14, [R1+0x58] ;  /* 0x00005800010e7983 */ /* 0x001ea80000100800 */
[----:B------:R-:W2:Y:S01]  /*7d810*/  LDL R15, [R1+0x5c] ;  /* 0x00005c00010f7983 */ /* 0x000ea20000100800 */
[----:B------:R-:W-:-:S02]  /*7d820*/  IMAD.MOV.U32 R28, RZ, RZ, R23 ;  /* 0x000000ffff1c7224 */ /* 0x000fc400078e0017 */
[----:B------:R-:W-:Y:S01]  /*7d830*/  IMAD.MOV.U32 R0, RZ, RZ, R22 ;  /* 0x000000ffff007224 */ /* 0x000fe200078e0016 */
[----:B--2---:R0:W-:Y:S04]  /*7d840*/  STL.64 [R1+0x44c8], R14 ;  /* 0x0044c80e01007387 */ /* 0x0041e80000100a00 */
[----:B0-----:R-:W2:Y:S04]  /*7d850*/  LDL R14, [R1+0x68] ;  /* 0x00006800010e7983 */ /* 0x001ea80000100800 */
[----:B------:R-:W2:Y:S04]  /*7d860*/  LDL R15, [R1+0x6c] ;  /* 0x00006c00010f7983 */ /* 0x000ea80000100800 */
[----:B------:R-:W3:Y:S04]  /*7d870*/  LDL.LU R24, [R1+0xac0] ;  /* 0x000ac00001187983 */ /* 0x000ee80000300800 */
[----:B------:R-:W3:Y:S04]  /*7d880*/  LDL.LU R25, [R1+0xac4] ;  /* 0x000ac40001197983 */ /* 0x000ee80000300800 */
[----:B------:R-:W3:Y:S04]  /*7d890*/  LDL.LU R26, [R1+0xac8] ;  /* 0x000ac800011a7983 */ /* 0x000ee80000300800 */
[----:B------:R-:W3:Y:S04]  /*7d8a0*/  LDL.LU R27, [R1+0xacc] ;  /* 0x000acc00011b7983 */ /* 0x000ee80000300800 */
[----:B------:R-:W4:Y:S04]  /*7d8b0*/  LDL.LU R20, [R1+0xa30] ;  /* 0x000a300001147983 */ /* 0x000f280000300800 */
[----:B------:R-:W4:Y:S04]  /*7d8c0*/  LDL.LU R21, [R1+0xa34] ;  /* 0x000a340001157983 */ /* 0x000f280000300800 */
[----:B------:R-:W4:Y:S04]  /*7d8d0*/  LDL.LU R22, [R1+0xa38] ;  /* 0x000a380001167983 */ /* 0x000f280000300800 */
[----:B------:R-:W4:Y:S04]  /*7d8e0*/  LDL.LU R23, [R1+0xa3c] ;  /* 0x000a3c0001177983 */ /* 0x000f280000300800 */
[----:B------:R-:W-:Y:S04]  /*7d8f0*/  STL [R1+0x3fd8], R28 ;  /* 0x003fd81c01007387 */ /* 0x000fe80000100800 */
[----:B------:R-:W-:Y:S04]  /*7d900*/  STL [R1+0x3e68], R0 ;  /* 0x003e680001007387 */ /* 0x000fe80000100800 */
[----:B------:R-:W-:Y:S04]  /*7d910*/  STL.64 [R1+0x80], R4 ;  /* 0x0000800401007387 */ /* 0x000fe80000100a00 */
[----:B------:R0:W-:Y:S04]  /*7d920*/  STL.64 [R1+0x88], R6 ;  /* 0x0000880601007387 */ /* 0x0001e80000100a00 */
[----:B0-----:R-:W2:Y:S04]  /*7d930*/  LDL.LU.64 R6, [R1+0x4508] ;  /* 0x0045080001067983 */ /* 0x001ea80000300a00 */
        /* <DEDUP_REMOVED lines=30> */
[----:B------:R-:W2:Y:S04]  /*7db20*/  LDL.LU R4, [R1+0x9c0] ;  /* 0x0009c00001047983 */ /* 0x000ea80000300800 */
[----:B------:R-:W2:Y:S04]  /*7db30*/  LDL.LU R5, [R1+0x9c4] ;  /* 0x0009c40001057983 */ /* 0x000ea80000300800 */
[----:B0-----:R-:W2:Y:S04]  /*7db40*/  LDL.LU R6, [R1+0x9c8] ;  /* 0x0009c80001067983 */ /* 0x001ea80000300800 */
[----:B------:R-:W2:Y:S01]  /*7db50*/  LDL.LU R7, [R1+0x9cc] ;  /* 0x0009cc0001077983 */ /* 0x000ea20000300800 */
[----:B----4-:R-:W-:Y:S03]  /*7db60*/  HMMA.16816.F32 R16, R16, R24, R20 ;  /* 0x000000181010723c */ /* 0x010fe60000001814 */
[----:B------:R-:W2:Y:S04]  /*7db70*/  LDL.LU.64 R22, [R1+0x44e8] ;  /* 0x0044e80001167983 */ /* 0x000ea80000300a00 */
[----:B------:R-:W2:-:S12]  /*7db80*/  LDL.LU.64 R20, [R1+0x44e0] ;  /* 0x0044e00001147983 */ /* 0x000e980000300a00 */
[----:B------:R-:W-:Y:S04]  /*7db90*/  STL.64 [R1+0x4b0], R16 ;  /* 0x0004b01001007387 */ /* 0x000fe80000100a00 */
[----:B------:R0:W-:Y:S04]  /*7dba0*/  STL.64 [R1+0x4b8], R18 ;  /* 0x0004b81201007387 */ /* 0x0001e80000100a00 */
[----:B0-----:R-:W4:Y:S01]  /*7dbb0*/  LDL.64 R18, [R1+0x38] ;  /* 0x0000380001127983 */ /* 0x001f220000100a00 */
        /* <DEDUP_REMOVED lines=32> */
[----:B0-----:R3:W-:Y:S02]  /*7ddc0*/  STL.64 [R1+0x4408], R14 ;  /* 0x0044080e01007387 */ /* 0x0017e40000100a00 */
[----:B---3--:R-:W-:Y:S02]  /*7ddd0*/  IMAD.MOV.U32 R14, RZ, RZ, R27 ;  /* 0x000000ffff0e7224 */ /* 0x008fe400078e001b */
[----:B------:R-:W-:Y:S01]  /*7dde0*/  IMAD.MOV.U32 R15, RZ, RZ, R26 ;  /* 0x000000ffff0f7224 */ /* 0x000fe200078e001a */
[----:B------:R0:W-:Y:S04]  /*7ddf0*/  STL.64 [R1+0x4400], R12 ;  /* 0x0044000c01007387 */ /* 0x0001e80000100a00 */
[----:B0-----:R-:W3:Y:S04]  /*7de00*/  LDL.LU R12, [R1+0x9a0] ;  /* 0x0009a000010c7983 */ /* 0x001ee80000300800 */
[----:B------:R-:W3:Y:S01]  /*7de10*/  LDL.LU R13, [R1+0x9a4] ;  /* 0x0009a400010d7983 */ /* 0x000ee20000300800 */
[----:B--2---:R-:W-:Y:S01]  /*7de20*/  HMMA.16816.F32 R4, R20, R10, R4 ;  /* 0x0000000a1404723c */ /* 0x004fe20000001804 */
[----:B------:R-:W-:-:S02]  /*7de30*/  IMAD.MOV.U32 R26, RZ, RZ, R10 ;  /* 0x000000ffff1a7224 */ /* 0x000fc400078e000a */
[----:B------:R-:W-:Y:S02]  /*7de40*/  IMAD.MOV.U32 R27, RZ, RZ, R11 ;  /* 0x000000ffff1b7224 */ /* 0x000fe400078e000b */
[----:B------:R-:W0:-:S14]  /*7de50*/  LDSM.16.MT88.4 R8, [R29+UR5+0x1c180] ;  /* 0x01c180051d08783b */ /* 0x000e1c0008004200 */
[----:B------:R-:W-:Y:S04]  /*7de60*/  STL.64 [R1+0x640], R4 ;  /* 0x0006400401007387 */ /* 0x000fe80000100a00 */
[----:B------:R1:W-:Y:S04]  /*7de70*/  STL.64 [R1+0x648], R6 ;  /* 0x0006480601007387 */ /* 0x0003e80000100a00 */
[----:B-1----:R-:W2:Y:S04]  /*7de80*/  LDL.LU.64 R6, [R1+0x4478] ;  /* 0x0044780001067983 */ /* 0x002ea80000300a00 */
[----:B0-----:R-:W-:Y:S04]  /*7de90*/  STL.64 [R1+0x4398], R10 ;  /* 0x0043980a01007387 */ /* 0x001fe80000100a00 */
[----:B------:R0:W-:Y:S04]  /*7dea0*/  STL.64 [R1+0x4390], R8 ;  /* 0x0043900801007387 */ /* 0x0001e80000100a00 */
[----:B0-----:R-:W2:Y:S04]  /*7deb0*/  LDL.LU R8, [R1+0x9b0] ;  /* 0x0009b00001087983 */ /* 0x001ea80000300800 */
[----:B------:R-:W2:Y:S04]  /*7dec0*/  LDL.LU R9, [R1+0x9b4] ;  /* 0x0009b40001097983 */ /* 0x000ea80000300800 */
[----:B------:R-:W2:Y:S04]  /*7ded0*/  LDL.LU R10, [R1+0x9b8] ;  /* 0x0009b800010a7983 */ /* 0x000ea80000300800 */
[----:B------:R-:W2:Y:S02]  /*7dee0*/  LDL.LU R11, [R1+0x9bc] ;  /* 0x0009bc00010b7983 */ /* 0x000ea40000300800 */
[----:B--2---:R-:W-:-:S15]  /*7def0*/  HMMA.16816.F32 R8, R20, R6, R8 ;  /* 0x000000061408723c */ /* 0x004fde0000001808 */
[----:B------:R-:W-:-:S04]  /*7df00*/  NOP ;  /* 0x0000000000007918 */ /* 0x000fc80000000000 */
[----:B------:R-:W-:Y:S04]  /*7df10*/  STL.64 [R1+0x610], R8 ;  /* 0x0006100801007387 */ /* 0x000fe80000100a00 */
[----:B------:R0:W-:Y:S04]  /*7df20*/  STL.64 [R1+0x618], R10 ;  /* 0x0006180a01007387 */ /* 0x0001e80000100a00 */
[----:B0-----:R-:W2:Y:S01]  /*7df30*/  LDL.64 R10, [R1+0x58] ;  /* 0x00005800010a7983 */ /* 0x001ea20000100a00 */
[----:B------:R-:W-:Y:S02]  /*7df40*/  IMAD.MOV.U32 R24, RZ, RZ, R6 ;  /* 0x000000ffff187224 */ /* 0x000fe400078e0006 */
[----:B------:R-:W-:-:S02]  /*7df50*/  IMAD.MOV.U32 R3, RZ, RZ, R7 ;  /* 0x000000ffff037224 */ /* 0x000fc400078e0007 */
[----:B------:R-:W0:Y:S04]  /*7df60*/  LDSM.16.MT88.4 R4, [R29+UR5+0x1c200] ;  /* 0x01c200051d04783b */ /* 0x000e280008004200 */
[----:B--2---:R-:W-:Y:S04]  /*7df70*/  STL.64 [R1+0x4460], R10 ;  /* 0x0044600a01007387 */ /* 0x004fe80000100a00 */
[----:B0-----:R0:W-:Y:S04]  /*7df80*/  STL.64 [R1+0x4308], R6 ;  /* 0x0043080601007387 */ /* 0x0011e80000100a00 */
[----:B------:R1:W-:Y:S01]  /*7df90*/  STL.64 [R1+0x4300], R4 ;  /* 0x0043000401007387 */ /* 0x0003e20000100a00 */
[----:B0-----:R-:W-:-:S02]  /*7dfa0*/  IMAD.MOV.U32 R6, RZ, RZ, R26 ;  /* 0x000000ffff067224 */ /* 0x001fc400078e001a */
[----:B------:R-:W-:Y:S01]  /*7dfb0*/  IMAD.MOV.U32 R7, RZ, RZ, R27 ;  /* 0x000000ffff077224 */ /* 0x000fe200078e001b */
[----:B------:R-:W3:Y:S04]  /*7dfc0*/  LDL.LU R26, [R1+0x4474] ;  /* 0x00447400011a7983 */ /* 0x000ee80000300800 */
[----:B------:R-:W3:Y:S04]  /*7dfd0*/  LDL.LU R27, [R1+0x4470] ;  /* 0x00447000011b7983 */ /* 0x000ee80000300800 */
[----:B------:R0:W-:Y:S04]  /*7dfe0*/  STL.64 [R1+0x4468], R6 ;  /* 0x0044680601007387 */ /* 0x0001e80000100a00 */
[----:B-1----:R-:W2:Y:S04]  /*7dff0*/  LDL.LU R4, [R1+0x990] ;  /* 0x0009900001047983 */ /* 0x002ea80000300800 */
[----:B------:R-:W2:Y:S04]  /*7e000*/  LDL.LU R5, [R1+0x994] ;  /* 0x0009940001057983 */ /* 0x000ea80000300800 */
[----:B0-----:R-:W2:Y:S04]  /*7e010*/  LDL.LU R6, [R1+0x998] ;  /* 0x0009980001067983 */ /* 0x001ea80000300800 */
[----:B------:R-:W2:Y:S04]  /*7e020*/  LDL.LU R7, [R1+0x99c] ;  /* 0x00099c0001077983 */ /* 0x000ea80000300800 */
[----:B------:R-:W2:Y:S01]  /*7e030*/  LDL.64 R10, [R1+0x68] ;  /* 0x00006800010a7983 */ /* 0x000ea20000100a00 */
[----:B---3--:R-:W-:Y:S03]  /*7e040*/  HMMA.16816.F32 R20, R20, R26, R12 ;  /* 0x0000001a1414723c */ /* 0x008fe6000000180c */
[----:B------:R-:W3:-:S15]  /*7e050*/  LDL.LU R12, [R1+0x940] ;  /* 0x00094000010c7983 */ /* 0x000ede0000300800 */
[----:B------:R-:W-:Y:S01]  /*7e060*/  NOP ;  /* 0x0000000000007918 */ /* 0x000fe20000000000 */
[----:B------:R-:W-:Y:S04]  /*7e070*/  STL.64 [R1+0x5d0], R20 ;  /* 0x0005d01401007387 */ /* 0x000fe80000100a00 */
[----:B------:R-:W-:Y:S04]  /*7e080*/  STL.64 [R1+0x5d8], R22 ;  /* 0x0005d81601007387 */ /* 0x000fe80000100a00 */
[----:B------:R-:W3:Y:S04]  /*7e090*/  LDL.LU R13, [R1+0x944] ;  /* 0x00094400010d7983 */ /* 0x000ee80000300800 */
[----:B------:R-:W4:Y:S04]  /*7e0a0*/  LDL.LU R14, [R1+0x948] ;  /* 0x00094800010e7983 */ /* 0x000f280000300800 */
[----:B------:R-:W4:Y:S01]  /*7e0b0*/  LDL.LU R15, [R1+0x94c] ;  /* 0x00094c00010f7983 */ /* 0x000f220000300800 */
[----:B------:R-:W-:-:S02]  /*7e0c0*/  IMAD.MOV.U32 R28, RZ, RZ, R18 ;  /* 0x000000ffff1c7224 */ /* 0x000fc400078e0012 */
[----:B------:R-:W-:Y:S01]  /*7e0d0*/  IMAD.MOV.U32 R25, RZ, RZ, R19 ;  /* 0x000000ffff197224 */ /* 0x000fe200078e0013 */
[----:B------:R-:W-:Y:S04]  /*7e0e0*/  LDSM.16.MT88.4 R20, [R29+UR5+0x1c280] ;  /* 0x01c280051d14783b */ /* 0x000fe80008004200 */
[----:B------:R-:W2:Y:S04]  /*7e0f0*/  LDSM.16.MT88.4 R16, [R29+UR5+0x1c080] ;  /* 0x01c080051d10783b */ /* 0x000ea80008004200 */
[----:B----4-:R-:W-:Y:S04]  /*7e100*/  STL.64 [R1+0x4438], R14 ;  /* 0x0044380e01007387 */ /* 0x010fe80000100a00 */
[----:B---3--:R0:W-:Y:S04]  /*7e110*/  STL.64 [R1+0x4430], R12 ;  /* 0x0044300c01007387 */ /* 0x0081e80000100a00 */
[----:B0-----:R-:W3:Y:S04]  /*7e120*/  LDL.LU R12, [R1+0x960] ;  /* 0x00096000010c7983 */ /* 0x001ee80000300800 */
[----:B------:R-:W3:Y:S04]  /*7e130*/  LDL.LU R13, [R1+0x964] ;  /* 0x00096400010d7983 */ /* 0x000ee80000300800 */
[----:B------:R-:W4:Y:S04]  /*7e140*/  LDL.LU R14, [R1+0x968] ;  /* 0x00096800010e7983 */ /* 0x000f280000300800 */
[----:B------:R-:W4:Y:S04]  /*7e150*/  LDL.LU R15, [R1+0x96c] ;  /* 0x00096c00010f7983 */ /* 0x000f280000300800 */
[----:B----4-:R0:W-:Y:S04]  /*7e160*/  STL.64 [R1+0x4448], R14 ;  /* 0x0044480e01007387 */ /* 0x0101e80000100a00 */
[----:B---3--:R1:W-:Y:S04]  /*7e170*/  STL.64 [R1+0x4440], R12 ;  /* 0x0044400c01007387 */ /* 0x0083e80000100a00 */
[----:B0-----:R-:W3:Y:S01]  /*7e180*/  LDL.64 R14, [R1+0x48] ;  /* 0x00004800010e7983 */ /* 0x001ee20000100a00 */
[----:B--2---:R-:W-:Y:S03]  /*7e190*/  HMMA.16816.F32 R4, R16, R10, R4 ;  /* 0x0000000a1004723c */ /* 0x004fe60000001804 */
[----:B---3--:R0:W-:Y:S04]  /*7e1a0*/  STL.64 [R1+0x4458], R14 ;  /* 0x0044580e01007387 */ /* 0x0081e80000100a00 */
[----:B-1----:R-:W2:Y:S04]  /*7e1b0*/  LDL.LU R12, [R1+0x980] ;  /* 0x00098000010c7983 */ /* 0x002ea80000300800 */
[----:B------:R-:W2:Y:S04]  /*7e1c0*/  LDL.LU R13, [R1+0x984] ;  /* 0x00098400010d7983 */ /* 0x000ea80000300800 */
[----:B0-----:R-:W2:Y:S04]  /*7e1d0*/  LDL.LU R14, [R1+0x988] ;  /* 0x00098800010e7983 */ /* 0x001ea80000300800 */
[----:B------:R-:W2:Y:S04]  /*7e1e0*/  LDL.LU R15, [R1+0x98c] ;  /* 0x00098c00010f7983 */ /* 0x000ea80000300800 */
[----:B------:R-:W-:Y:S04]  /*7e1f0*/  STL.64 [R1+0x4410], R26 ;  /* 0x0044101a01007387 */ /* 0x000fe80000100a00 */
[----:B------:R0:W-:Y:S04]  /*7e200*/  STL.64 [R1+0x4290], R22 ;  /* 0x0042901601007387 */ /* 0x0001e80000100a00 */
        /* <DEDUP_REMOVED lines=8> */
[----:B------:R0:W-:Y:S04]  /*7e290*/  STL.64 [R1+0xce0], R4 ;  /* 0x000ce00401007387 */ /* 0x0001e80000100a00 */
[----:B------:R1:W-:Y:S01]  /*7e2a0*/  STL.64 [R1+0xce8], R6 ;  /* 0x000ce80601007387 */ /* 0x0003e20000100a00 */
[----:B0-----:R-:W-:-:S03]  /*7e2b0*/  IMAD.MOV.U32 R5, RZ, RZ, R10 ;  /* 0x000000ffff057224 */ /* 0x001fc600078e000a */
[----:B-1----:R-:W4:Y:S01]  /*7e2c0*/  LDL.LU.64 R6, [R1+0x4468] ;  /* 0x0044680001067983 */ /* 0x002f220000300a00 */
[----:B------:R-:W-:-:S03]  /*7e2d0*/  IMAD.MOV.U32 R4, RZ, RZ, R11 ;  /* 0x000000ffff047224 */ /* 0x000fc600078e000b */
[----:B------:R-:W2:Y:S02]  /*7e2e0*/  LDL.LU.64 R10, [R1+0x4460] ;  /* 0x00446000010a7983 */ /* 0x000ea40000300a00 */
[----:B--2---:R-:W-:Y:S01]  /*7e2f0*/  HMMA.16816.F32 R12, R16, R10, R12 ;  /* 0x0000000a100c723c */ /* 0x004fe2000000180c */
[----:B------:R-:W-:-:S15]  /*7e300*/  IMAD.MOV.U32 R26, RZ, RZ, R10 ;  /* 0x000000ffff1a7224 */ /* 0x000fde00078e000a */
[----:B------:R-:W-:-:S03]  /*7e310*/  NOP ;  /* 0x0000000000007918 */ /* 0x000fc60000000000 */
[----:B------:R-:W-:Y:S04]  /*7e320*/  STL.64 [R1+0xbe0], R12 ;  /* 0x000be00c01007387 */ /* 0x000fe80000100a00 */
[----:B------:R0:W-:Y:S04]  /*7e330*/  STL.64 [R1+0xbe8], R14 ;  /* 0x000be80e01007387 */ /* 0x0001e80000100a00 */
[----:B0-----:R-:W3:Y:S04]  /*7e340*/  LDL.LU.64 R14, [R1+0x4458] ;  /* 0x00445800010e7983 */ /* 0x001ee80000300a00 */
[----:B------:R-:W2:Y:S04]  /*7e350*/  LDL.LU R8, [R1+0x860] ;  /* 0x0008600001087983 */ /* 0x000ea80000300800 */
[----:B------:R-:W2:Y:S01]  /*7e360*/  LDL.LU R9, [R1+0x864] ;  /* 0x0008640001097983 */ /* 0x000ea20000300800 */
[----:B------:R-:W-:-:S03]  /*7e370*/  IMAD.MOV.U32 R25, RZ, RZ, R11 ;  /* 0x000000ffff197224 */ /* 0x000fc600078e000b */
[----:B------:R-:W2:Y:S04]  /*7e380*/  LDL.LU R10, [R1+0x868] ;  /* 0x00086800010a7983 */ /* 0x000ea80000300800 */
[----:B------:R-:W2:Y:S01]  /*7e390*/  LDL.LU R11, [R1+0x86c] ;  /* 0x00086c00010b7983 */ /* 0x000ea20000300800 */
[----:B---3--:R-:W-:Y:S03]  /*7e3a0*/  HMMA.16816.F32 R20, R16, R14, R20 ;  /* 0x0000000e1014723c */ /* 0x008fe60000001814 */
[----:B--2---:R0:W-:Y:S04]  /*7e3b0*/  STL.64 [R1+0x43a8], R10 ;  /* 0x0043a80a01007387 */ /* 0x0041e80000100a00 */
[----:B------:R-:W-:Y:S01]  /*7e3c0*/  STL.64 [R1+0x43a0], R8 ;  /* 0x0043a00801007387 */ /* 0x000fe20000100a00 */
[----:B0-----:R-:W-:-:S02]  /*7e3d0*/  IMAD.MOV.U32 R10, RZ, RZ, R2 ;  /* 0x000000ffff0a7224 */ /* 0x001fc400078e0002 */
[----:B------:R-:W-:-:S09]  /*7e3e0*/  IMAD.MOV.U32 R11, RZ, RZ, R0 ;  /* 0x000000ffff0b7224 */ /* 0x000fd200078e0000 */
[----:B------:R-:W-:Y:S04]  /*7e3f0*/  STL.64 [R1+0xae0], R20 ;  /* 0x000ae01401007387 */ /* 0x000fe80000100a00 */
[----:B------:R0:W-:Y:S01]  /*7e400*/  STL.64 [R1+0xae8], R22 ;  /* 0x000ae81601007387 */ /* 0x0001e20000100a00 */
[----:B------:R-:W-:Y:S02]  /*7e410*/  IMAD.MOV.U32 R2, RZ, RZ, R14 ;  /* 0x000000ffff027224 */ /* 0x000fe400078e000e */
[----:B------:R-:W-:Y:S01]  /*7e420*/  IMAD.MOV.U32 R0, RZ, RZ, R15 ;  /* 0x000000ffff007224 */ /* 0x000fe200078e000f */
        /* <DEDUP_REMOVED lines=8> */
[----:B0-----:R-:W3:Y:S04]  /*7e4b0*/  LDL.LU R20, [R1+0x6b0] ;  /* 0x0006b00001147983 */ /* 0x001ee80000300800 */
[----:B------:R-:W3:Y:S04]  /*7e4c0*/  LDL.LU R21, [R1+0x6b4] ;  /* 0x0006b40001157983 */ /* 0x000ee80000300800 */
[----:B-1----:R-:W2:Y:S04]  /*7e4d0*/  LDL.LU R22, [R1+0x6b8] ;  /* 0x0006b80001167983 */ /* 0x002ea80000300800 */
[----:B------:R-:W2:Y:S04]  /*7e4e0*/  LDL.LU R23, [R1+0x6bc] ;  /* 0x0006bc0001177983 */ /* 0x000ea80000300800 */
[----:B--2---:R0:W-:Y:S04]  /*7e4f0*/  STL.64 [R1+0x42d8], R22 ;  /* 0x0042d81601007387 */ /* 0x0041e80000100a00 */
[----:B---3--:R-:W-:Y:S01]  /*7e500*/  STL.64 [R1+0x42d0], R20 ;  /* 0x0042d01401007387 */ /* 0x008fe20000100a00 */
[----:B0-----:R-:W-:-:S02]  /*7e510*/  IMAD.MOV.U32 R22, RZ, RZ, R26 ;  /* 0x000000ffff167224 */ /* 0x001fc400078e001a */
[----:B------:R-:W-:-:S05]  /*7e520*/  IMAD.MOV.U32 R23, RZ, RZ, R25 ;  /* 0x000000ffff177224 */ /* 0x000fca00078e0019 */
[----:B------:R0:W-:Y:S02]  /*7e530*/  STL.64 [R1+0x43e8], R22 ;  /* 0x0043e81601007387 */ /* 0x0001e40000100a00 */
[----:B0-----:R-:W-:Y:S02]  /*7e540*/  IMAD.MOV.U32 R22, RZ, RZ, R5 ;  /* 0x000000ffff167224 */ /* 0x001fe400078e0005 */
[----:B------:R-:W-:-:S05]  /*7e550*/  IMAD.MOV.U32 R23, RZ, RZ, R4 ;  /* 0x000000ffff177224 */ /* 0x000fca00078e0004 */
[----:B------:R0:W-:Y:S02]  /*7e560*/  STL.64 [R1+0x4418], R22 ;  /* 0x0044181601007387 */ /* 0x0001e40000100a00 */
[----:B0-----:R-:W-:Y:S02]  /*7e570*/  HMMA.16816.F32 R20, R16, R10, R12 ;  /* 0x0000000a1014723c */ /* 0x001fe4000000180c */
[----:B------:R-:W2:-:S15]  /*7e580*/  LDL.LU R12, [R1+0x8f0] ;  /* 0x0008f000010c7983 */ /* 0x000e9e0000300800 */
[----:B------:R-:W-:Y:S02]  /*7e590*/  NOP ;  /* 0x0000000000007918 */ /* 0x000fe40000000000 */
[----:B------:R-:W-:Y:S04]  /*7e5a0*/  STL.64 [R1+0x950], R20 ;  /* 0x0009501401007387 */ /* 0x000fe80000100a00 */
[----:B------:R-:W-:Y:S04]  /*7e5b0*/  STL.64 [R1+0x958], R22 ;  /* 0x0009581601007387 */ /* 0x000fe80000100a00 */
        /* <DEDUP_REMOVED lines=13> */
[----:B------:R0:W-:Y:S04]  /*7e690*/  STL.64 [R1+0x43b8], R10 ;  /* 0x0043b80a01007387 */ /* 0x0001e80000100a00 */
[----:B------:R-:W3:Y:S04]  /*7e6a0*/  LDL.LU R8, [R1+0x880] ;  /* 0x0008800001087983 */ /* 0x000ee80000300800 */
[----:B------:R-:W3:Y:S04]  /*7e6b0*/  LDL.LU R9, [R1+0x884] ;  /* 0x0008840001097983 */ /* 0x000ee80000300800 */
[----:B0-----:R-:W2:Y:S04]  /*7e6c0*/  LDL.LU R10, [R1+0x888] ;  /* 0x00088800010a7983 */ /* 0x001ea80000300800 */
[----:B------:R-:W2:Y:S04]  /*7e6d0*/  LDL.LU R11, [R1+0x88c] ;  /* 0x00088c00010b7983 */ /* 0x000ea80000300800 */
[----:B--2---:R0:W-:Y:S04]  /*7e6e0*/  STL.64 [R1+0x43c8], R10 ;  /* 0x0043c80a01007387 */ /* 0x0041e80000100a00 */
[----:B---3--:R1:W-:Y:S01]  /*7e6f0*/  STL.64 [R1+0x43c0], R8 ;  /* 0x0043c00801007387 */ /* 0x0083e20000100a00 */
[----:B0-----:R-:W-:-:S02]  /*7e700*/  IMAD.MOV.U32 R10, RZ, RZ, R2 ;  /* 0x000000ffff0a7224 */ /* 0x001fc400078e0002 */
[----:B------:R-:W-:-:S05]  /*7e710*/  IMAD.MOV.U32 R11, RZ, RZ, R0 ;  /* 0x000000ffff0b7224 */ /* 0x000fca00078e0000 */
[----:B------:R0:W-:Y:S04]  /*7e720*/  STL.64 [R1+0x43e0], R10 ;  /* 0x0043e00a01007387 */ /* 0x0001e80000100a00 */
[----:B-1----:R-:W2:Y:S04]  /*7e730*/  LDL.LU R8, [R1+0x8c0] ;  /* 0x0008c00001087983 */ /* 0x002ea80000300800 */
[----:B------:R-:W2:Y:S04]  /*7e740*/  LDL.LU R9, [R1+0x8c4] ;  /* 0x0008c40001097983 */ /* 0x000ea80000300800 */
[----:B0-----:R-:W3:Y:S04]  /*7e750*/  LDL.LU R10, [R1+0x8c8] ;  /* 0x0008c800010a7983 */ /* 0x001ee80000300800 */
        /* <DEDUP_REMOVED lines=14> */
[----:B------:R0:W-:Y:S04]  /*7e840*/  STL.64 [R1+0x43b0], R6 ;  /* 0x0043b00601007387 */ /* 0x0001e80000100a00 */
[----:B------:R-:W4:Y:S04]  /*7e850*/  LDL.LU R4, [R1+0x870] ;  /* 0x0008700001047983 */ /* 0x000f280000300800 */
[----:B------:R-:W4:Y:S04]  /*7e860*/  LDL.LU R5, [R1+0x874] ;  /* 0x0008740001057983 */ /* 0x000f280000300800 */
[----:B0-----:R-:W2:Y:S04]  /*7e870*/  LDL.LU R6, [R1+0x878] ;  /* 0x0008780001067983 */ /* 0x001ea80000300800 */
        /* <DEDUP_REMOVED lines=8> */
[----:B------:R-:W4:Y:S04]  /*7e900*/  LDL.LU.64 R22, [R1+0x4418] ;  /* 0x0044180001167983 */ /* 0x000f280000300a00 */
[----:B------:R-:W-:Y:S04]  /*7e910*/  STL.64 [R1+0x710], R24 ;  /* 0x0007101801007387 */ /* 0x000fe80000100a00 */
[----:B------:R0:W-:Y:S04]  /*7e920*/  STL.64 [R1+0x718], R26 ;  /* 0x0007181a01007387 */ /* 0x0001e80000100a00 */
[----:B0-----:R-:W3:Y:S02]  /*7e930*/  LDL.LU.64 R26, [R1+0x4410] ;  /* 0x00441000011a7983 */ /* 0x001ee40000300a00 */
[----:B---3--:R-:W-:Y:S02]  /*7e940*/  HMMA.16816.F32 R16, R16, R26, R12 ;  /* 0x0000001a1010723c */ /* 0x008fe4000000180c */
[----:B------:R-:W4:Y:S04]  /*7e950*/  LDL.LU.64 R14, [R1+0x4408] ;  /* 0x00440800010e7983 */ /* 0x000f280000300a00 */
[----:B------:R-:W4:-:S13]  /*7e960*/  LDL.LU.64 R12, [R1+0x4400] ;  /* 0x00440000010c7983 */ /* 0x000f1a0000300a00 */
[----:B------:R-:W-:Y:S04]  /*7e970*/  STL.64 [R1+0x600], R16 ;  /* 0x0006001001007387 */ /* 0x000fe80000100a00 */
[----:B------:R0:W-:Y:S04]  /*7e980*/  STL.64 [R1+0x608], R18 ;  /* 0x0006081201007387 */ /* 0x0001e80000100a00 */
[----:B0-----:R-:W3:Y:S01]  /*7e990*/  LDL.64 R18, [R1+0x38] ;  /* 0x0000380001127983 */ /* 0x001ee20000100a00 */
[----:B----4-:R-:W-:Y:S03]  /*7e9a0*/  HMMA.16816.F32 R20, R12, R22, R8 ;  /* 0x000000160c14723c */ /* 0x010fe60000001808 */
[----:B------:R-:W4:Y:S04]  /*7e9b0*/  LDL.LU.64 R10, [R1+0x43f8] ;  /* 0x0043f800010a7983 */ /* 0x000f280000300a00 */
[----:B------:R-:W4:-:S12]  /*7e9c0*/  LDL.LU.64 R8, [R1+0x43f0] ;  /* 0x0043f00001087983 */ /* 0x000f180000300a00 */
[----:B------:R-:W-:Y:S04]  /*7e9d0*/  STL.64 [R1+0xd90], R20 ;  /* 0x000d901401007387 */ /* 0x000fe80000100a00 */
[----:B------:R0:W-:Y:S04]  /*7e9e0*/  STL.64 [R1+0xd98], R22 ;  /* 0x000d981601007387 */ /* 0x0001e80000100a00 */
[----:B0-----:R-:W4:Y:S02]  /*7e9f0*/  LDL.LU.64 R22, [R1+0x43e8] ;  /* 0x0043e80001167983 */ /* 0x001f240000300a00 */
[----:B----4-:R-:W-:-:S15]  /*7ea00*/  HMMA.16816.F32 R8, R12, R22, R8 ;  /* 0x000000160c08723c */ /* 0x010fde0000001808 */
[----:B------:R-:W-:-:S04]  /*7ea10*/  NOP ;  /* 0x0000000000007918 */ /* 0x000fc80000000000 */
[----:B------:R-:W-:Y:S04]  /*7ea20*/  STL.64 [R1+0xc50], R8 ;  /* 0x000c500801007387 */ /* 0x000fe80000100a00 */
[----:B------:R0:W-:Y:S04]  /*7ea30*/  STL.64 [R1+0xc58], R10 ;  /* 0x000c580a01007387 */ /* 0x0001e80000100a00 */
[----:B0-----:R-:W2:Y:S04]  /*7ea40*/  LDL.LU.64 R10, [R1+0x43e0] ;  /* 0x0043e000010a7983 */ /* 0x001ea80000300a00 */
        /* <DEDUP_REMOVED lines=10> */
[----:B0-----:R-:W3:Y:S04]  /*7eaf0*/  LDL.LU.64 R10, [R1+0x43c8] ;  /* 0x0043c800010a7983 */ /* 0x001ee80000300a00 */
[----:B------:R-:W3:Y:S02]  /*7eb00*/  LDL.LU.64 R8, [R1+0x43c0] ;  /* 0x0043c00001087983 */ /* 0x000ee40000300a00 */
        /* <DEDUP_REMOVED lines=11> */
[----:B------:R-:W2:-:S15]  /*7ebc0*/  LDL.LU.64 R6, [R1+0x43b0] ;  /* 0x0043b00001067983 */ /* 0x000e9e0000300a00 */
[----:B------:R-:W-:Y:S01]  /*7ebd0*/  NOP ;  /* 0x0000000000007918 */ /* 0x000fe20000000000 */
        /* <DEDUP_REMOVED lines=8> */
[----:B------:R1:W-:Y:S04]  /*7ec60*/  STL.64 [R1+0x8b8], R6 ;  /* 0x0008b80601007387 */ /* 0x0003e80000100a00 */
[----:B0-----:R-:W2:Y:S04]  /*7ec70*/  LDL.LU R4, [R1+0x730] ;  /* 0x0007300001047983 */ /* 0x001ea80000300800 */
[----:B------:R-:W2:Y:S04]  /*7ec80*/  LDL.LU R5, [R1+0x734] ;  /* 0x0007340001057983 */ /* 0x000ea80000300800 */
[----:B-1----:R-:W2:Y:S04]  /*7ec90*/  LDL.LU R6, [R1+0x738] ;  /* 0x0007380001067983 */ /* 0x002ea80000300800 */
[----:B------:R-:W2:Y:S04]  /*7eca0*/  LDL.LU R7, [R1+0x73c] ;  /* 0x00073c0001077983 */ /* 0x000ea80000300800 */
[----:B--2---:R0:W-:Y:S04]  /*7ecb0*/  STL.64 [R1+0x4318], R6 ;  /* 0x0043180601007387 */ /* 0x0041e80000100a00 */
[----:B------:R-:W-:Y:S04]  /*7ecc0*/  STL.64 [R1+0x4310], R4 ;  /* 0x0043100401007387 */ /* 0x000fe80000100a00 */
[----:B0-----:R-:W3:Y:S02]  /*7ecd0*/  LDL.64 R6, [R1+0x8] ;  /* 0x0000080001067983 */ /* 0x001ee40000100a00 */
[----:B---3--:R-:W-:-:S15]  /*7ece0*/  HMMA.16816.F32 R16, R12, R6, R16 ;  /* 0x000000060c10723c */ /* 0x008fde0000001810 */
[----:B------:R-:W-:-:S04]  /*7ecf0*/  NOP ;  /* 0x0000000000007918 */ /* 0x000fc80000000000 */
[----:B------:R-:W-:Y:S04]  /*7ed00*/  STL.64 [R1+0x6f0], R16 ;  /* 0x0006f01001007387 */ /* 0x000fe80000100a00 */
[----:B------:R0:W-:Y:S04]  /*7ed10*/  STL.64 [R1+0x6f8], R18 ;  /* 0x0006f81201007387 */ /* 0x0001e80000100a00 */
[----:B0-----:R-:W2:Y:S04]  /*7ed20*/  LDL.64 R18, [R1+0x48] ;  /* 0x0000480001127983 */ /* 0x001ea80000100a00 */
[----:B--2---:R-:W-:Y:S04]  /*7ed30*/  STL.64 [R1+0x4370], R18 ;  /* 0x0043701201007387 */ /* 0x004fe80000100a00 */
[----:B------:R0:W-:Y:S04]  /*7ed40*/  STL.64 [R1+0x4328], R6 ;  /* 0x0043280601007387 */ /* 0x0001e80000100a00 */
[----:B0-----:R-:W2:Y:S04]  /*7ed50*/  LDL.64 R6, [R1+0x18] ;  /* 0x0000180001067983 */ /* 0x001ea80000100a00 */
[----:B--2---:R4:W-:Y:S02]  /*7ed60*/  STL.64 [R1+0x4340], R6 ;  /* 0x0043400601007387 */ /* 0x0049e40000100a00 */
[----:B----4-:R-:W-:Y:S02]  /*7ed70*/  HMMA.16816.F32 R4, R12, R26, R20 ;  /* 0x0000001a0c04723c */ /* 0x010fe40000001814 */
[----:B------:R-:W2:Y:S04]  /*7ed80*/  LDL.64 R22, [R1+0x68] ;  /* 0x0000680001167983 */ /* 0x000ea80000100a00 */
[----:B------:R-:W3:-:S13]  /*7ed90*/  LDL.LU R16, [R1+0x7e0] ;  /* 0x0007e00001107983 */ /* 0x000eda0000300800 */
        /* <DEDUP_REMOVED lines=21> */
[----:B--2---:R-:W-:Y:S03]  /*7eef0*/  HMMA.16816.F32 R16, R8, R22, R16 ;  /* 0x000000160810723c */ /* 0x004fe60000001810 */
[----:B----4-:R-:W-:Y:S04]  /*7ef00*/  STL.64 [R1+0x4368], R6 ;  /* 0x0043680601007387 */ /* 0x010fe80000100a00 */
[----:B---3--:R0:W-:Y:S04]  /*7ef10*/  STL.64 [R1+0x4360], R4 ;  /* 0x0043600401007387 */ /* 0x0081e80000100a00 */
[----:B0-----:R-:W2:Y:S04]  /*7ef20*/  LDL.LU R4, [R1+0x7c0] ;  /* 0x0007c00001047983 */ /* 0x001ea80000300800 */
[----:B------:R-:W2:Y:S04]  /*7ef30*/  LDL.LU R5, [R1+0x7c4] ;  /* 0x0007c40001057983 */ /* 0x000ea80000300800 */
[----:B------:R-:W2:Y:S04]  /*7ef40*/  LDL.LU R6, [R1+0x7c8] ;  /* 0x0007c80001067983 */ /* 0x000ea80000300800 */
[----:B------:R-:W2:Y:S04]  /*7ef50*/  LDL.LU R7, [R1+0x7cc] ;  /* 0x0007cc0001077983 */ /* 0x000ea80000300800 */
[----:B------:R0:W-:Y:S04]  /*7ef60*/  STL.64 [R1+0x4320], R26 ;  /* 0x0043201a01007387 */ /* 0x0001e80000100a00 */
[----:B------:R-:W3:Y:S04]  /*7ef70*/  LDL.LU R24, [R1+0x750] ;  /* 0x0007500001187983 */ /* 0x000ee80000300800 */
[----:B------:R-:W3:Y:S04]  /*7ef80*/  LDL.LU R25, [R1+0x754] ;  /* 0x0007540001197983 */ /* 0x000ee80000300800 */
[----:B0-----:R-:W4:Y:S04]  /*7ef90*/  LDL.LU R26, [R1+0x758] ;  /* 0x00075800011a7983 */ /* 0x001f280000300800 */
        /* <DEDUP_REMOVED lines=73> */
[----:B------:R-:W2:-:S13]  /*7f430*/  LDL.LU.64 R4, [R1+0x4300] ;  /* 0x0043000001047983 */ /* 0x000e9a0000300a00 */
[----:B------:R-:W-:Y:S04]  /*7f440*/  STL.64 [R1+0x680], R8 ;  /* 0x0006800801007387 */ /* 0x000fe80000100a00 */
[----:B------:R0:W-:Y:S02]  /*7f450*/  STL.64 [R1+0x688], R10 ;  /* 0x0006880a01007387 */ /* 0x0001e40000100a00 */
[----:B0-----:R-:W-:Y:S02]  /*7f460*/  IMAD.MOV.U32 R10, RZ, RZ, R20 ;  /* 0x000000ffff0a7224 */ /* 0x001fe400078e0014 */
        /* <DEDUP_REMOVED lines=18> */
[----:B------:R-:W-:-:S07]  /*7f590*/  IMAD.MOV.U32 R11, RZ, RZ, R13 ;  /* 0x000000ffff0b7224 */ /* 0x000fce00078e000d */
[----:B---3--:R-:W-:-:S15]  /*7f5a0*/  HMMA.16816.F32 R24, R4, R10, R24 ;  /* 0x0000000a0418723c */ /* 0x008fde0000001818 */
[----:B------:R-:W-:-:S04]  /*7f5b0*/  NOP ;  /* 0x0000000000007918 */ /* 0x000fc80000000000 */
[----:B------:R-:W-:Y:S04]  /*7f5c0*/  STL.64 [R1+0xad0], R24 ;  /* 0x000ad01801007387 */ /* 0x000fe80000100a00 */
[----:B------:R0:W-:Y:S02]  /*7f5d0*/  STL.64 [R1+0xad8], R26 ;  /* 0x000ad81a01007387 */ /* 0x0001e40000100a00 */
[----:B0-----:R-:W-:Y:S02]  /*7f5e0*/  IMAD.MOV.U32 R26, RZ, RZ, R12 ;  /* 0x000000ffff1a7224 */ /* 0x001fe400078e000c */
[----:B------:R-:W-:Y:S01]  /*7f5f0*/  IMAD.MOV.U32 R27, RZ, RZ, R3 ;  /* 0x000000ffff1b7224 */ /* 0x000fe200078e0003 */
[----:B--2---:R-:W-:-:S15]  /*7f600*/  HMMA.16816.F32 R8, R4, R18, R20 ;  /* 0x000000120408723c */ /* 0x004fde0000001814 */
[----:B------:R-:W-:-:S04]  /*7f610*/  NOP ;  /* 0x0000000000007918 */ /* 0x000fc80000000000 */
[----:B------:R-:W-:Y:S04]  /*7f620*/  STL.64 [R1+0x9f0], R8 ;  /* 0x0009f00801007387 */ /* 0x000fe80000100a00 */
[----:B------:R-:W-:Y:S04]  /*7f630*/  STL.64 [R1+0x9f8], R10 ;  /* 0x0009f80a01007387 */ /* 0x000fe80000100a00 */
[----:B------:R0:W-:Y:S04]  /*7f640*/  STL.64 [R1+0x42b0], R26 ;  /* 0x0042b01a01007387 */ /* 0x0001e80000100a00 */
[----:B------:R-:W2:Y:S04]  /*7f650*/  LDL.LU R20, [R1+0x630] ;  /* 0x0006300001147983 */ /* 0x000ea80000300800 */
[----:B------:R-:W2:Y:S04]  /*7f660*/  LDL.LU R21, [R1+0x634] ;  /* 0x0006340001157983 */ /* 0x000ea80000300800 */
[----:B------:R-:W3:Y:S04]  /*7f670*/  LDL.LU R22, [R1+0x638] ;  /* 0x0006380001167983 */ /* 0x000ee80000300800 */
[----:B------:R-:W3:Y:S01]  /*7f680*/  LDL.LU R23, [R1+0x63c] ;  /* 0x00063c0001177983 */ /* 0x000ee20000300800 */
[----:B0-----:R-:W-:-:S02]  /*7f690*/  IMAD.MOV.U32 R26, RZ, RZ, R2 ;  /* 0x000000ffff1a7224 */ /* 0x001fc400078e0002 */
[----:B------:R-:W-:-:S05]  /*7f6a0*/  IMAD.MOV.U32 R27, RZ, RZ, R0 ;  /* 0x000000ffff1b7224 */ /* 0x000fca00078e0000 */
[----:B------:R0:W-:Y:S04]  /*7f6b0*/  STL.64 [R1+0x42c8], R26 ;  /* 0x0042c81a01007387 */ /* 0x0001e80000100a00 */
[----:B------:R-:W4:Y:S04]  /*7f6c0*/  LDL.LU R24, [R1+0x690] ;  /* 0x0006900001187983 */ /* 0x000f280000300800 */
[----:B------:R-:W4:Y:S04]  /*7f6d0*/  LDL.LU R25, [R1+0x694] ;  /* 0x0006940001197983 */ /* 0x000f280000300800 */
[----:B0-----:R-:W4:Y:S04]  /*7f6e0*/  LDL.LU R26, [R1+0x698] ;  /* 0x00069800011a7983 */ /* 0x001f280000300800 */
        /* <DEDUP_REMOVED lines=18> */
[----:B0-----:R-:W2:Y:S01]  /*7f810*/  LDL.64 R18, [R1+0x48] ;  /* 0x0000480001127983 */ /* 0x001ea20000100a00 */
[C---:B----4-:R-:W-:Y:S03]  /*7f820*/  HMMA.16816.F32 R24, R4.reuse, R14, R24 ;  /* 0x0000000e0418723c */ /* 0x050fe60000001818 */
[----:B--2---:R0:W-:Y:S04]  /*7f830*/  STL.64 [R1+0x4268], R18 ;  /* 0x0042681201007387 */ /* 0x0041e80000100a00 */
[----:B0-----:R-:W2:Y:S04]  /*7f840*/  LDL.64 R18, [R1+0x58] ;  /* 0x0000580001127983 */ /* 0x001ea80000100a00 */
[----:B--2---:R0:W-:Y:S04]  /*7f850*/  STL.64 [R1+0x4280], R18 ;  /* 0x0042801201007387 */ /* 0x0041e80000100a00 */
[----:B0-----:R-:W3:Y:S04]  /*7f860*/  LDL.64 R18, [R1+0x68] ;  /* 0x0000680001127983 */ /* 0x001ee80000100a00 */
        /* <DEDUP_REMOVED lines=70> */
[----:B0-----:R-:W4:Y:S01]  /*7fcd0*/  LDL.LU.64 R14, [R1+0x4248] ;  /* 0x00424800010e7983 */ /* 0x001f220000300a00 */
[----:B------:R-:W-:Y:S02]  /*7fce0*/  IMAD.MOV.U32 R24, RZ, RZ, R18 ;  /* 0x000000ffff187224 */ /* 0x000fe400078e0012 */
[----:B------:R-:W-:-:S02]  /*7fcf0*/  IMAD.MOV.U32 R3, RZ, RZ, R19 ;  /* 0x000000ffff037224 */ /* 0x000fc400078e0013 */
[----:B------:R-:W0:Y:S04]  /*7fd00*/  LDSM.16.MT88.4 R16, [R29+UR5+0x1c300] ;  /* 0x01c300051d10783b */ /* 0x000e280008004200 */
[----:B0-----:R0:W-:Y:S04]  /*7fd10*/  STL.64 [R1+0x4240], R18 ;  /* 0x0042401201007387 */ /* 0x0011e80000100a00 */
[----:B------:R1:W-:Y:S04]  /*7fd20*/  STL.64 [R1+0x4238], R16 ;  /* 0x0042381001007387 */ /* 0x0003e80000100a00 */
[----:B0-----:R-:W2:Y:S01]  /*7fd30*/  LDL.64 R18, [R1+0x18] ;  /* 0x0000180001127983 */ /* 0x001ea20000100a00 */
[----:B----4-:R-:W-:Y:S01]  /*7fd40*/  HMMA.16816.F32 R4, R20, R14, R4 ;  /* 0x0000000e1404723c */ /* 0x010fe20000001804 */
[----:B-1----:R-:W-:-:S02]  /*7fd50*/  IMAD.MOV.U32 R17, RZ, RZ, R14 ;  /* 0x000000ffff117224 */ /* 0x002fc400078e000e */
[----:B------:R-:W-:Y:S02]  /*7fd60*/  IMAD.MOV.U32 R16, RZ, RZ, R15 ;  /* 0x000000ffff107224 */ /* 0x000fe400078e000f */
[----:B------:R-:W0:-:S14]  /*7fd70*/  LDSM.16.MT88.4 R12, [R29+UR5+0x1c380] ;  /* 0x01c380051d0c783b */ /* 0x000e1c0008004200 */
[----:B------:R-:W-:Y:S04]  /*7fd80*/  STL.64 [R1+0x6b0], R4 ;  /* 0x0006b00401007387 */ /* 0x000fe80000100a00 */
[----:B------:R-:W-:Y:S04]  /*7fd90*/  STL.64 [R1+0x6b8], R6 ;  /* 0x0006b80601007387 */ /* 0x000fe80000100a00 */
[----:B0-----:R-:W-:Y:S04]  /*7fda0*/  STL.64 [R1+0x41c0], R14 ;  /* 0x0041c00e01007387 */ /* 0x001fe80000100a00 */
[----:B------:R0:W-:Y:S04]  /*7fdb0*/  STL.64 [R1+0x41b8], R12 ;  /* 0x0041b80c01007387 */ /* 0x0001e80000100a00 */
        /* <DEDUP_REMOVED lines=8> */
[----:B----4-:R0:W-:Y:S04]  /*7fe40*/  STL.64 [R1+0x41d0], R14 ;  /* 0x0041d00e01007387 */ /* 0x0101e80000100a00 */
[----:B---3--:R-:W-:Y:S01]  /*7fe50*/  STL.64 [R1+0x41c8], R12 ;  /* 0x0041c80c01007387 */ /* 0x008fe20000100a00 */
[----:B0-----:R-:W-:-:S02]  /*7fe60*/  IMAD.MOV.U32 R14, RZ, RZ, R17 ;  /* 0x000000ffff0e7224 */ /* 0x001fc400078e0011 */
[----:B------:R-:W-:-:S05]  /*7fe70*/  IMAD.MOV.U32 R15, RZ, RZ, R16 ;  /* 0x000000ffff0f7224 */ /* 0x000fca00078e0010 */
        /* <DEDUP_REMOVED lines=8> */
[----:B------:R-:W-:Y:S01]  /*7ff00*/  STL [R1+0x3c00], R29 ;  /* 0x003c001d01007387 */ /* 0x000fe20000100800 */
        /* <DEDUP_REMOVED lines=9> */
[----:B0-----:R-:W3:Y:S04]  /*7ffa0*/  LDL.LU R14, [R1+0x568] ;  /* 0x00056800010e7983 */ /* 0x001ee80000300800 */
[----:B------:R-:W3:Y:S01]  /*7ffb0*/  LDL.LU R15, [R1+0x56c] ;  /* 0x00056c00010f7983 */ /* 0x000ee20000300800 */
[----:B------:R-:W-:Y:S01]  /*7ffc0*/  LOP3.LUT R28, R29, 0x40, RZ, 0x3c, !PT ;  /* 0x000000401d1c7812 */ /* 0x000fe200078e3cff */
[----:B------:R-:W-:-:S02]  /*7ffd0*/  IMAD.MOV.U32 R24, RZ, RZ, R18 ;  /* 0x000000ffff187224 */ /* 0x000fc400078e0012 */
[----:B------:R-:W-:Y:S01]  /*7ffe0*/  IMAD.MOV.U32 R3, RZ, RZ, R19 ;  /* 0x000000ffff037224 */ /* 0x000fe200078e0013 */
[----:B---3--:R0:W-:Y:S02]  /*7fff0*/  STL.64 [R1+0x4220], R14 ;  /* 0x0042200e01007387 */ /* 0x0081e40000100a00 */
[----:B0-----:R-:W-:Y:S02]  /*80000*/  IMAD.MOV.U32 R14, RZ, RZ, R9 ;  /* 0x000000ffff0e7224 */ /* 0x001fe400078e0009 */
[----:B------:R-:W-:Y:S02]  /*80010*/  IMAD.MOV.U32 R15, RZ, RZ, R8 ;  /* 0x000000ffff0f7224 */ /* 0x000fe400078e0008 */
[----:B------:R-:W0:Y:S04]  /*80020*/  LDSM.16.MT88.4 R8, [R28+UR5+0x1c000] ;  /* 0x01c000051c08783b */ /* 0x000e280008004200 */
[----:B--2---:R-:W-:Y:S04]  /*80030*/  STL.64 [R1+0x4218], R12 ;  /* 0x0042180c01007387 */ /* 0x004fe80000100a00 */
[----:B------:R-:W2:Y:S04]  /*80040*/  LDL.LU R16, [R1+0x580] ;  /* 0x0005800001107983 */ /* 0x000ea80000300800 */
[----:B------:R-:W2:Y:S04]  /*80050*/  LDL.LU R17, [R1+0x584] ;  /* 0x0005840001117983 */ /* 0x000ea80000300800 */
[----:B------:R-:W2:Y:S04]  /*80060*/  LDL.LU R18, [R1+0x588] ;  /* 0x0005880001127983 */ /* 0x000ea80000300800 */
[----:B------:R-:W2:Y:S04]  /*80070*/  LDL.LU R19, [R1+0x58c] ;  /* 0x00058c0001137983 */ /* 0x000ea80000300800 */
        /* <DEDUP_REMOVED lines=8> */
[----:B------:R-:W3:Y:S04]  /*80100*/  LDL.LU R9, [R1+0x534] ;  /* 0x0005340001097983 */ /* 0x000ee80000300800 */
[----:B0-----:R-:W4:Y:S04]  /*80110*/  LDL.LU R10, [R1+0x538] ;  /* 0x00053800010a7983 */ /* 0x001f280000300800 */
[----:B------:R-:W4:Y:S04]  /*80120*/  LDL.LU R11, [R1+0x53c] ;  /* 0x00053c00010b7983 */ /* 0x000f280000300800 */
[----:B------:R-:W0:Y:S04]  /*80130*/  LDSM.16.MT88.4 R4, [R28+UR5+0x1c080] ;  /* 0x01c080051c04783b */ /* 0x000e280008004200 */
[----:B----4-:R-:W-:Y:S04]  /*80140*/  STL.64 [R1+0x41f0], R10 ;  /* 0x0041f00a01007387 */ /* 0x010fe80000100a00 */
[----:B---3--:R1:W-:Y:S04]  /*80150*/  STL.64 [R1+0x41e8], R8 ;  /* 0x0041e80801007387 */ /* 0x0083e80000100a00 */
[----:B-1----:R-:W3:Y:S04]  /*80160*/  LDL.LU R8, [R1+0x540] ;  /* 0x0005400001087983 */ /* 0x002ee80000300800 */
[----:B------:R-:W3:Y:S04]  /*80170*/  LDL.LU R9, [R1+0x544] ;  /* 0x0005440001097983 */ /* 0x000ee80000300800 */
[----:B------:R-:W4:Y:S04]  /*80180*/  LDL.LU R10, [R1+0x548] ;  /* 0x00054800010a7983 */ /* 0x000f280000300800 */
[----:B------:R-:W4:Y:S04]  /*80190*/  LDL.LU R11, [R1+0x54c] ;  /* 0x00054c00010b7983 */ /* 0x000f280000300800 */
[----:B----4-:R-:W-:Y:S04]  /*801a0*/  STL.64 [R1+0x4208], R10 ;  /* 0x0042080a01007387 */ /* 0x010fe80000100a00 */
[----:B---3--:R1:W-:Y:S04]  /*801b0*/  STL.64 [R1+0x4200], R8 ;  /* 0x0042000801007387 */ /* 0x0083e80000100a00 */
[----:B-1----:R-:W3:Y:S04]  /*801c0*/  LDL.LU R8, [R1+0x550] ;  /* 0x0005500001087983 */ /* 0x002ee80000300800 */
[----:B------:R-:W3:Y:S04]  /*801d0*/  LDL.LU R9, [R1+0x554] ;  /* 0x0005540001097983 */ /* 0x000ee80000300800 */
[----:B------:R-:W4:Y:S04]  /*801e0*/  LDL.LU R10, [R1+0x558] ;  /* 0x00055800010a7983 */ /* 0x000f280000300800 */
[----:B------:R-:W4:Y:S01]  /*801f0*/  LDL.LU R11, [R1+0x55c] ;  /* 0x00055c00010b7983 */ /* 0x000f220000300800 */
[----:B--2---:R-:W-:Y:S03]  /*80200*/  HMMA.16816.F32 R20, R20, R26, R16 ;  /* 0x0000001a1414723c */ /* 0x004fe60000001810 */
[----:B----4-:R-:W-:Y:S04]  /*80210*/  STL.64 [R1+0x4230], R10 ;  /* 0x0042300a01007387 */ /* 0x010fe80000100a00 */
[----:B---3--:R1:W-:Y:S04]  /*80220*/  STL.64 [R1+0x4228], R8 ;  /* 0x0042280801007387 */ /* 0x0083e80000100a00 */
[----:B-1----:R-:W2:Y:S04]  /*80230*/  LDL.LU R8, [R1+0x570] ;  /* 0x0005700001087983 */ /* 0x002ea80000300800 */
[----:B------:R-:W2:Y:S04]  /*80240*/  LDL.LU R9, [R1+0x574] ;  /* 0x0005740001097983 */ /* 0x000ea80000300800 */
[----:B------:R-:W2:Y:S04]  /*80250*/  LDL.LU R10, [R1+0x578] ;  /* 0x00057800010a7983 */ /* 0x000ea80000300800 */
[----:B------:R-:W2:Y:S04]  /*80260*/  LDL.LU R11, [R1+0x57c] ;  /* 0x00057c00010b7983 */ /* 0x000ea80000300800 */
[----:B0-----:R-:W-:Y:S04]  /*80270*/  STL.64 [R1+0x40c0], R6 ;  /* 0x0040c00601007387 */ /* 0x001fe80000100a00 */
[----:B------:R-:W-:Y:S04]  /*80280*/  STL.64 [R1+0x40b8], R4 ;  /* 0x0040b80401007387 */ /* 0x000fe80000100a00 */
[----:B------:R-:W2:Y:S04]  /*80290*/  LDL.LU.64 R18, [R1+0x4240] ;  /* 0x0042400001127983 */ /* 0x000ea80000300a00 */
[----:B------:R-:W2:Y:S04]  /*802a0*/  LDL.LU.64 R16, [R1+0x4238] ;  /* 0x0042380001107983 */ /* 0x000ea80000300a00 */
[----:B------:R-:W-:Y:S04]  /*802b0*/  STL.64 [R1+0x4e0], R20 ;  /* 0x0004e01401007387 */ /* 0x000fe80000100a00 */
[----:B------:R-:W-:Y:S04]  /*802c0*/  STL.64 [R1+0x4e8], R22 ;  /* 0x0004e81601007387 */ /* 0x000fe80000100a00 */
[----:B------:R-:W0:Y:S04]  /*802d0*/  LDSM.16.MT88.4 R20, [R28+UR5+0x1c100] ;  /* 0x01c100051c14783b */ /* 0x000e280008004200 */
[----:B0-----:R-:W-:Y:S04]  /*802e0*/  STL.64 [R1+0x4048], R22 ;  /* 0x0040481601007387 */ /* 0x001fe80000100a00 */
        /* <DEDUP_REMOVED lines=39> */
[----:B------:R-:W-:-:S02]  /*80560*/  IMAD.MOV.U32 R6, RZ, RZ, R24 ;  /* 0x000000ffff067224 */ /* 0x000fc400078e0018 */
[----:B------:R-:W-:-:S07]  /*80570*/  IMAD.MOV.U32 R7, RZ, RZ, R3 ;  /* 0x000000ffff077224 */ /* 0x000fce00078e0003 */
[C---:B---3--:R-:W-:Y:S08]  /*80580*/  HMMA.16816.F32 R20, R16.reuse, R6, R20 ;  /* 0x000000061014723c */ /* 0x048ff00000001814 */
[C---:B--2---:R-:W-:Y:S01]  /*80590*/  HMMA.16816.F32 R4, R16.reuse, R10, R12 ;  /* 0x0000000a1004723c */ /* 0x044fe2000000180c */
[----:B------:R-:W2:Y:S10]  /*805a0*/  LDL.LU R12, [R1+0x500] ;  /* 0x00050000010c7983 */ /* 0x000eb40000300800 */
[----:B------:R-:W-:Y:S04]  /*805b0*/  STL.64 [R1+0x700], R20 ;  /* 0x0007001401007387 */ /* 0x000fe80000100a00 */
[----:B------:R0:W-:Y:S04]  /*805c0*/  STL.64 [R1+0x708], R22 ;  /* 0x0007081601007387 */ /* 0x0001e80000100a00 */
[----:B------:R-:W-:Y:S04]  /*805d0*/  STL.64 [R1+0x580], R4 ;  /* 0x0005800401007387 */ /* 0x000fe80000100a00 */
[----:B------:R-:W-:Y:S04]  /*805e0*/  STL.64 [R1+0x588], R6 ;  /* 0x0005880601007387 */ /* 0x000fe80000100a00 */
[----:B------:R-:W2:Y:S04]  /*805f0*/  LDL.LU R13, [R1+0x504] ;  /* 0x00050400010d7983 */ /* 0x000ea80000300800 */
[----:B------:R-:W2:Y:S04]  /*80600*/  LDL.LU R14, [R1+0x508] ;  /* 0x00050800010e7983 */ /* 0x000ea80000300800 */
[----:B------:R-:W2:Y:S04]  /*80610*/  LDL.LU R15, [R1+0x50c] ;  /* 0x00050c00010f7983 */ /* 0x000ea80000300800 */
[----:B0-----:R-:W3:Y:S04]  /*80620*/  LDL.64 R22, [R1+0x68] ;  /* 0x0000680001167983 */ /* 0x001ee80000100a00 */
[----:B------:R0:W-:Y:S04]  /*80630*/  STL.64 [R1+0x4158], R10 ;  /* 0x0041580a01007387 */ /* 0x0001e80000100a00 */
[----:B0-----:R-:W4:Y:S04]  /*80640*/  LDL.64 R10, [R1+0x18] ;  /* 0x00001800010a7983 */ /* 0x001f280000100a00 */
[----:B----4-:R0:W-:Y:S04]  /*80650*/  STL.64 [R1+0x4160], R10 ;  /* 0x0041600a01007387 */ /* 0x0101e80000100a00 */
[----:B0-----:R-:W4:Y:S04]  /*80660*/  LDL.64 R10, [R1+0x28] ;  /* 0x00002800010a7983 */ /* 0x001f280000100a00 */
        /* <DEDUP_REMOVED lines=27> */
[----:B------:R-:W-:Y:S03]  /*80820*/  HMMA.16816.F32 R16, R16, R26, R12 ;  /* 0x0000001a1010723c */ /* 0x000fe6000000180c */
[----:B--2---:R-:W-:Y:S04]  /*80830*/  STL.64 [R1+0x4170], R6 ;  /* 0x0041700601007387 */ /* 0x004fe80000100a00 */
[----:B----4-:R0:W-:Y:S04]  /*80840*/  STL.64 [R1+0x4168], R4 ;  /* 0x0041680401007387 */ /* 0x0101e80000100a00 */
[----:B0-----:R-:W2:Y:S04]  /*80850*/  LDL.LU R4, [R1+0x490] ;  /* 0x0004900001047983 */ /* 0x001ea80000300800 */
[----:B------:R-:W2:Y:S04]  /*80860*/  LDL.LU R5, [R1+0x494] ;  /* 0x0004940001057983 */ /* 0x000ea80000300800 */
[----:B------:R-:W2:Y:S04]  /*80870*/  LDL.LU R6, [R1+0x498] ;  /* 0x0004980001067983 */ /* 0x000ea80000300800 */
[----:B------:R-:W2:Y:S04]  /*80880*/  LDL.LU R7, [R1+0x49c] ;  /* 0x00049c0001077983 */ /* 0x000ea80000300800 */
[----:B------:R-:W4:Y:S04]  /*80890*/  LDL.LU.64 R14, [R1+0x41c0] ;  /* 0x0041c000010e7983 */ /* 0x000f280000300a00 */
[----:B------:R-:W4:Y:S01]  /*808a0*/  LDL.LU.64 R12, [R1+0x41b8] ;  /* 0x0041b800010c7983 */ /* 0x000f220000300a00 */
[----:B------:R-:W-:-:S02]  /*808b0*/  IMAD.MOV.U32 R24, RZ, RZ, R17 ;  /* 0x000000ffff187224 */ /* 0x000fc400078e0011 */
[----:B------:R-:W-:Y:S01]  /*808c0*/  IMAD.MOV.U32 R25, RZ, RZ, R19 ;  /* 0x000000ffff197224 */ /* 0x000fe200078e0013 */
[----:B------:R-:W-:Y:S04]  /*808d0*/  STL.64 [R1+0x530], R16 ;  /* 0x0005301001007387 */ /* 0x000fe80000100a00 */
[----:B------:R0:W-:Y:S04]  /*808e0*/  STL.64 [R1+0x538], R18 ;  /* 0x0005381201007387 */ /* 0x0001e80000100a00 */
[----:B0-----:R-:W2:Y:S04]  /*808f0*/  LDL.64 R18, [R1+0x38] ;  /* 0x0000380001127983 */ /* 0x001ea80000100a00 */
[----:B------:R3:W-:Y:S04]  /*80900*/  STL [R1+0x3c08], R24 ;  /* 0x003c081801007387 */ /* 0x0007e80000100800 */
[----:B------:R0:W-:Y:S01]  /*80910*/  STL [R1+0x3c04], R25 ;  /* 0x003c041901007387 */ /* 0x0001e20000100800 */
[----:B---3--:R-:W-:-:S02]  /*80920*/  IMAD.MOV.U32 R24, RZ, RZ, R23 ;  /* 0x000000ffff187224 */ /* 0x008fc400078e0017 */
[----:B0-----:R-:W-:Y:S01]  /*80930*/  IMAD.MOV.U32 R25, RZ, RZ, R22 ;  /* 0x000000ffff197224 */ /* 0x001fe200078e0016 */
[----:B----4-:R-:W-:-:S15]  /*80940*/  HMMA.16816.F32 R8, R12, R22, R8 ;  /* 0x000000160c08723c */ /* 0x010fde0000001808 */
[----:B------:R-:W-:-:S04]  /*80950*/  NOP ;  /* 0x0000000000007918 */ /* 0x000fc80000000000 */
        /* <DEDUP_REMOVED lines=10> */
[----:B0-----:R-:W4:Y:S04]  /*80a00*/  LDL.LU R20, [R1+0x1f0] ;  /* 0x0001f00001147983 */ /* 0x001f280000300800 */
[----:B------:R-:W4:Y:S04]  /*80a10*/  LDL.LU R21, [R1+0x1f4] ;  /* 0x0001f40001157983 */ /* 0x000f280000300800 */
[----:B-1----:R-:W2:Y:S04]  /*80a20*/  LDL.LU R22, [R1+0x1f8] ;  /* 0x0001f80001167983 */ /* 0x002ea80000300800 */
[----:B------:R-:W2:Y:S04]  /*80a30*/  LDL.LU R23, [R1+0x1fc] ;  /* 0x0001fc0001177983 */ /* 0x000ea80000300800 */
[----:B--2---:R0:W-:Y:S04]  /*80a40*/  STL.64 [R1+0x4078], R22 ;  /* 0x0040781601007387 */ /* 0x0041e80000100a00 */
[----:B----4-:R-:W-:Y:S04]  /*80a50*/  STL.64 [R1+0x4070], R20 ;  /* 0x0040701401007387 */ /* 0x010fe80000100a00 */
[----:B0-----:R-:W3:Y:S02]  /*80a60*/  LDL.64 R22, [R1+0x48] ;  /* 0x0000480001167983 */ /* 0x001ee40000100a00 */
[----:B---3--:R-:W-:-:S15]  /*80a70*/  HMMA.16816.F32 R8, R12, R22, R8 ;  /* 0x000000160c08723c */ /* 0x008fde0000001808 */
[----:B------:R-:W-:-:S04]  /*80a80*/  NOP ;  /* 0x0000000000007918 */ /* 0x000fc80000000000 */
[----:B------:R-:W-:Y:S04]  /*80a90*/  STL.64 [R1+0xaf0], R8 ;  /* 0x000af00801007387 */ /* 0x000fe80000100a00 */
[----:B------:R0:W-:Y:S04]  /*80aa0*/  STL.64 [R1+0xaf8], R10 ;  /* 0x000af80a01007387 */ /* 0x0001e80000100a00 */
[----:B0-----:R-:W2:Y:S04]  /*80ab0*/  LDL.LU.64 R10, [R1+0x4188] ;  /* 0x00418800010a7983 */ /* 0x001ea80000300a00 */
[----:B------:R-:W2:Y:S04]  /*80ac0*/  LDL.LU.64 R8, [R1+0x4180] ;  /* 0x0041800001087983 */ /* 0x000ea80000300a00 */
[----:B------:R0:W-:Y:S04]  /*80ad0*/  STL.64 [R1+0x4118], R22 ;  /* 0x0041181601007387 */ /* 0x0001e80000100a00 */
[----:B------:R-:W3:Y:S04]  /*80ae0*/  LDL.LU R20, [R1+0x480] ;  /* 0x0004800001147983 */ /* 0x000ee80000300800 */
[----:B------:R-:W3:Y:S04]  /*80af0*/  LDL.LU R21, [R1+0x484] ;  /* 0x0004840001157983 */ /* 0x000ee80000300800 */
[----:B0-----:R-:W3:Y:S04]  /*80b00*/  LDL.LU R22, [R1+0x488] ;  /* 0x0004880001167983 */ /* 0x001ee80000300800 */
[----:B------:R-:W3:Y:S01]  /*80b10*/  LDL.LU R23, [R1+0x48c] ;  /* 0x00048c0001177983 */ /* 0x000ee20000300800 */
[----:B--2---:R-:W-:-:S15]  /*80b20*/  HMMA.16816.F32 R8, R12, R18, R8 ;  /* 0x000000120c08723c */ /* 0x004fde0000001808 */
        /* <DEDUP_REMOVED lines=22> */
[----:B------:R-:W-:Y:S01]  /*80c90*/  STL.64 [R1+0x488], R22 ;  /* 0x0004881601007387 */ /* 0x000fe20000100a00 */
[----:B0-----:R-:W-:-:S03]  /*80ca0*/  IMAD.MOV.U32 R20, RZ, RZ, R10 ;  /* 0x000000ffff147224 */ /* 0x001fc600078e000a */
[----:B------:R-:W4:Y:S02]  /*80cb0*/  LDL.LU.64 R10, [R1+0x4158] ;  /* 0x00415800010a7983 */ /* 0x000f240000300a00 */
[C---:B----4-:R-:W-:Y:S08]  /*80cc0*/  HMMA.16816.F32 R16, R12.reuse, R10, R16 ;  /* 0x0000000a0c10723c */ /* 0x050ff00000001810 */
        /* <DEDUP_REMOVED lines=8> */
[----:B------:R-:W3:Y:S04]  /*80d50*/  LDL.LU R4, [R1+0x240] ;  /* 0x0002400001047983 */ /* 0x000ee80000300800 */
[----:B------:R-:W-:Y:S04]  /*80d60*/  STL.64 [R1+0x520], R12 ;  /* 0x0005200c01007387 */ /* 0x000fe80000100a00 */
[----:B------:R-:W-:Y:S04]  /*80d70*/  STL.64 [R1+0x528], R14 ;  /* 0x0005280e01007387 */ /* 0x000fe80000100a00 */
[----:B------:R-:W3:Y:S04]  /*80d80*/  LDL.LU R5, [R1+0x244] ;  /* 0x0002440001057983 */ /* 0x000ee80000300800 */
[----:B------:R-:W4:Y:S04]  /*80d90*/  LDL.LU R6, [R1+0x248] ;  /* 0x0002480001067983 */ /* 0x000f280000300800 */
[----:B------:R-:W4:Y:S04]  /*80da0*/  LDL.LU R7, [R1+0x24c] ;  /* 0x00024c0001077983 */ /* 0x000f280000300800 */
[----:B----4-:R-:W-:Y:S04]  /*80db0*/  STL.64 [R1+0x40d8], R6 ;  /* 0x0040d80601007387 */ /* 0x010fe80000100a00 */
[----:B---3--:R-:W-:Y:S04]  /*80dc0*/  STL.64 [R1+0x40d0], R4 ;  /* 0x0040d00401007387 */ /* 0x008fe80000100a00 */
[----:B------:R-:W3:Y:S01]  /*80dd0*/  LDL.64 R22, [R1+0x58] ;  /* 0x0000580001167983 */ /* 0x000ee20000100a00 */
[----:B0-----:R-:W-:-:S02]  /*80de0*/  IMAD.MOV.U32 R27, RZ, RZ, R16 ;  /* 0x000000ffff1b7224 */ /* 0x001fc400078e0010 */
[----:B------:R-:W-:Y:S01]  /*80df0*/  IMAD.MOV.U32 R26, RZ, RZ, R17 ;  /* 0x000000ffff1a7224 */ /* 0x000fe200078e0011 */
[----:B---3--:R-:W-:Y:S04]  /*80e00*/  STL.64 [R1+0x4130], R22 ;  /* 0x0041301601007387 */ /* 0x008fe80000100a00 */
        /* <DEDUP_REMOVED lines=26> */
[----:B------:R-:W3:Y:S04]  /*80fb0*/  LDL.LU R24, [R1+0x300] ;  /* 0x0003000001187983 */ /* 0x000ee80000300800 */
[----:B------:R-:W3:Y:S04]  /*80fc0*/  LDL.LU R25, [R1+0x304] ;  /* 0x0003040001197983 */ /* 0x000ee80000300800 */
[----:B0-----:R-:W3:Y:S04]  /*80fd0*/  LDL.LU R26, [R1+0x308] ;  /* 0x00030800011a7983 */ /* 0x001ee80000300800 */
        /* <DEDUP_REMOVED lines=14> */
[----:B------:R-:W4:Y:S04]  /*810c0*/  LDL.LU.64 R18, [R1+0x4140] ;  /* 0x0041400001127983 */ /* 0x000f280000300a00 */
[----:B------:R-:W4:Y:S04]  /*810d0*/  LDL.LU.64 R16, [R1+0x4138] ;  /* 0x0041380001107983 */ /* 0x000f280000300a00 */
[----:B------:R-:W-:Y:S04]  /*810e0*/  STL.64 [R1+0x450], R20 ;  /* 0x0004501401007387 */ /* 0x000fe80000100a00 */
[----:B------:R0:W-:Y:S04]  /*810f0*/  STL.64 [R1+0x458], R22 ;  /* 0x0004581601007387 */ /* 0x0001e80000100a00 */
[----:B0-----:R-:W4:Y:S01]  /*81100*/  LDL.LU.64 R22, [R1+0x4130] ;  /* 0x0041300001167983 */ /* 0x001f220000300a00 */
        /* <DEDUP_REMOVED lines=20> */
[----:B0-----:R-:W4:Y:S01]  /*81250*/  LDL.64 R22, [R1+0x68] ;  /* 0x0000680001167983 */ /* 0x001f220000100a00 */
[----:B--2---:R-:W-:-:S15]  /*81260*/  HMMA.16816.F32 R24, R8, R18, R24 ;  /* 0x000000120818723c */ /* 0x004fde0000001818 */
[----:B------:R-:W-:-:S04]  /*81270*/  NOP ;  /* 0x0000000000007918 */ /* 0x000fc80000000000 */
[----:B------:R-:W-:Y:S04]  /*81280*/  STL.64 [R1+0xa50], R24 ;  /* 0x000a501801007387 */ /* 0x000fe80000100a00 */
[----:B------:R0:W-:Y:S04]  /*81290*/  STL.64 [R1+0xa58], R26 ;  /* 0x000a581a01007387 */ /* 0x0001e80000100a00 */
[----:B0-----:R-:W2:Y:S04]  /*812a0*/  LDL.LU.64 R26, [R1+0x4108] ;  /* 0x00410800011a7983 */ /* 0x001ea80000300a00 */
[----:B------:R-:W2:Y:S04]  /*812b0*/  LDL.LU.64 R24, [R1+0x4100] ;  /* 0x0041000001187983 */ /* 0x000ea80000300a00 */
        /* <DEDUP_REMOVED lines=38> */
[----:B----4-:R-:W-:-:S02]  /*81520*/  IMAD.MOV.U32 R2, RZ, RZ, R22 ;  /* 0x000000ffff027224 */ /* 0x010fc400078e0016 */
        /* <DEDUP_REMOVED lines=27> */
[----:B------:R-:W2:Y:S04]  /*816e0*/  LDL.LU.64 R22, [R1+0x4078] ;  /* 0x0040780001167983 */ /* 0x000ea80000300a00 */
[----:B------:R-:W2:Y:S01]  /*816f0*/  LDL.LU.64 R20, [R1+0x4070] ;  /* 0x0040700001147983 */ /* 0x000ea20000300a00 */
[----:B---3--:R-:W-:Y:S03]  /*81700*/  HMMA.16816.F32 R24, R4, R18, R24 ;  /* 0x000000120418723c */ /* 0x008fe60000001818 */
[----:B------:R0:W-:Y:S02]  /*81710*/  STL.64 [R1+0x3ff8], R18 ;  /* 0x003ff81201007387 */ /* 0x0001e40000100a00 */
[----:B0-----:R-:W-:-:S02]  /*81720*/  IMAD.MOV.U32 R18, RZ, RZ, R8 ;  /* 0x000000ffff127224 */ /* 0x001fc400078e0008 */
[----:B------:R-:W-:-:S12]  /*81730*/  IMAD.MOV.U32 R19, RZ, RZ, R3 ;  /* 0x000000ffff137224 */ /* 0x000fd800078e0003 */
[----:B------:R-:W-:Y:S04]  /*81740*/  STL.64 [R1+0xa20], R24 ;  /* 0x000a201801007387 */ /* 0x000fe80000100a00 */
[----:B------:R-:W-:Y:S04]  /*81750*/  STL.64 [R1+0xa28], R26 ;  /* 0x000a281a01007387 */ /* 0x000fe80000100a00 */
[----:B------:R0:W-:Y:S04]  /*81760*/  STL.64 [R1+0x4010], R18 ;  /* 0x0040101201007387 */ /* 0x0001e80000100a00 */
        /* <DEDUP_REMOVED lines=117> */
[----:B------:R-:W-:Y:S02]  /*81ec0*/  IMAD.MOV.U32 R0, RZ, RZ, R11 ;  /* 0x000000ffff007224 */ /* 0x000fe400078e000b */
[----:B------:R-:W0:-:S14]  /*81ed0*/  LDSM.16.MT88.4 R8, [R28+UR5+0x1c280] ;  /* 0x01c280051c08783b */ /* 0x000e1c0008004200 */
[----:B------:R-:W-:Y:S04]  /*81ee0*/  STL.64 [R1+0x720], R4 ;  /* 0x0007200401007387 */ /* 0x000fe80000100a00 */
[----:B------:R1:W-:Y:S04]  /*81ef0*/  STL.64 [R1+0x728], R6 ;  /* 0x0007280601007387 */ /* 0x0003e80000100a00 */
[----:B-1----:R-:W3:Y:S04]  /*81f00*/  LDL.LU.64 R6, [R1+0x3fe0] ;  /* 0x003fe00001067983 */ /* 0x002ee80000300a00 */
[----:B0-----:R-:W-:Y:S04]  /*81f10*/  STL.64 [R1+0x3ef0], R10 ;  /* 0x003ef00a01007387 */ /* 0x001fe80000100a00 */
[----:B------:R0:W-:Y:S04]  /*81f20*/  STL.64 [R1+0x3ee8], R8 ;  /* 0x003ee80801007387 */ /* 0x0001e80000100a00 */
[----:B0-----:R-:W3:Y:S04]  /*81f30*/  LDL.LU R8, [R1+0x3d0] ;  /* 0x0003d00001087983 */ /* 0x001ee80000300800 */
[----:B------:R-:W3:Y:S04]  /*81f40*/  LDL.LU R9, [R1+0x3d4] ;  /* 0x0003d40001097983 */ /* 0x000ee80000300800 */
[----:B------:R-:W3:Y:S04]  /*81f50*/  LDL.LU R10, [R1+0x3d8] ;  /* 0x0003d800010a7983 */ /* 0x000ee80000300800 */
[----:B------:R-:W3:Y:S02]  /*81f60*/  LDL.LU R11, [R1+0x3dc] ;  /* 0x0003dc00010b7983 */ /* 0x000ee40000300800 */
[----:B---3--:R-:W-:Y:S02]  /*81f70*/  HMMA.16816.F32 R8, R20, R6, R8 ;  /* 0x000000061408723c */ /* 0x008fe40000001808 */
[----:B------:R-:W0:Y:S04]  /*81f80*/  LDSM.16.MT88.4 R4, [R28+UR5+0x1c300] ;  /* 0x01c300051c04783b */ /* 0x000e280008004200 */
[----:B0-----:R0:W-:-:S13]  /*81f90*/  STL.64 [R1+0x3e78], R6 ;  /* 0x003e780601007387 */ /* 0x0011da0000100a00 */
[----:B------:R-:W-:Y:S04]  /*81fa0*/  STL.64 [R1+0x570], R8 ;  /* 0x0005700801007387 */ /* 0x000fe80000100a00 */
[----:B------:R-:W-:Y:S04]  /*81fb0*/  STL.64 [R1+0x578], R10 ;  /* 0x0005780a01007387 */ /* 0x000fe80000100a00 */
[----:B------:R-:W-:Y:S04]  /*81fc0*/  STL.64 [R1+0x3e70], R4 ;  /* 0x003e700401007387 */ /* 0x000fe80000100a00 */
[----:B0-----:R-:W3:Y:S01]  /*81fd0*/  LDL.LU.64 R6, [R1+0x28] ;  /* 0x0000280001067983 */ /* 0x001ee20000300a00 */
[----:B------:R-:W-:-:S02]  /*81fe0*/  IMAD.MOV.U32 R2, RZ, RZ, R18 ;  /* 0x000000ffff027224 */ /* 0x000fc400078e0012 */
[----:B------:R-:W-:Y:S02]  /*81ff0*/  IMAD.MOV.U32 R3, RZ, RZ, R19 ;  /* 0x000000ffff037224 */ /* 0x000fe400078e0013 */
[----:B------:R-:W-:Y:S04]  /*82000*/  LDSM.16.MT88.4 R16, [R28+UR5+0x1c180] ;  /* 0x01c180051c10783b */ /* 0x000fe80008004200 */
[----:B---3--:R2:W-:Y:S02]  /*82010*/  STL.64 [R1+0x3f88], R6 ;  /* 0x003f880601007387 */ /* 0x0085e40000100a00 */
[----:B--2---:R-:W-:Y:S02]  /*82020*/  HMMA.16816.F32 R4, R20, R26, R12 ;  /* 0x0000001a1404723c */ /* 0x004fe4000000180c */
[----:B------:R-:W-:Y:S04]  /*82030*/  STL.64 [R1+0x3f68], R26 ;  /* 0x003f681a01007387 */ /* 0x000fe80000100a00 */
[----:B------:R0:W1:-:S13]  /*82040*/  LDSM.16.MT88.4 R20, [R28+UR5+0x1c380] ;  /* 0x01c380051c14783b */ /* 0x00005a0008004200 */
[----:B------:R-:W-:Y:S04]  /*82050*/  STL.64 [R1+0x510], R4 ;  /* 0x0005100401007387 */ /* 0x000fe80000100a00 */
[----:B------:R2:W-:Y:S04]  /*82060*/  STL.64 [R1+0x518], R6 ;  /* 0x0005180601007387 */ /* 0x0005e80000100a00 */
[----:B0-----:R-:W3:Y:S01]  /*82070*/  LDL.LU R28, [R1+0x3fd8] ;  /* 0x003fd800011c7983 */ /* 0x001ee20000300800 */
[----:B--2---:R-:W-:Y:S02]  /*82080*/  IMAD.MOV.U32 R6, RZ, RZ, R2 ;  /* 0x000000ffff067224 */ /* 0x004fe400078e0002 */
[----:B------:R-:W-:Y:S01]  /*82090*/  IMAD.MOV.U32 R7, RZ, RZ, R3 ;  /* 0x000000ffff077224 */ /* 0x000fe200078e0003 */
[----:B------:R-:W2:Y:S04]  /*820a0*/  LDL.LU R2, [R1+0x3fd4] ;  /* 0x003fd40001027983 */ /* 0x000ea80000300800 */
[----:B------:R-:W4:Y:S04]  /*820b0*/  LDL.LU R3, [R1+0x3fd0] ;  /* 0x003fd00001037983 */ /* 0x000f280000300800 */
[----:B------:R0:W-:Y:S04]  /*820c0*/  STL.64 [R1+0x3f98], R6 ;  /* 0x003f980601007387 */ /* 0x0001e80000100a00 */
[----:B0-----:R-:W2:Y:S04]  /*820d0*/  LDL.64 R6, [R1+0x48] ;  /* 0x0000480001067983 */ /* 0x001ea80000100a00 */
[----:B--2---:R0:W-:Y:S04]  /*820e0*/  STL.64 [R1+0x3fb0], R6 ;  /* 0x003fb00601007387 */ /* 0x0041e80000100a00 */
[----:B------:R-:W2:Y:S04]  /*820f0*/  LDL.LU.64 R26, [R1+0x8] ;  /* 0x00000800011a7983 */ /* 0x000ea80000300a00 */
[----:B--2---:R2:W-:Y:S04]  /*82100*/  STL.64 [R1+0x3f70], R26 ;  /* 0x003f701a01007387 */ /* 0x0045e80000100a00 */
[----:B------:R-:W3:Y:S04]  /*82110*/  LDL.LU R12, [R1+0x3b0] ;  /* 0x0003b000010c7983 */ /* 0x000ee80000300800 */
[----:B------:R-:W3:Y:S04]  /*82120*/  LDL.LU R13, [R1+0x3b4] ;  /* 0x0003b400010d7983 */ /* 0x000ee80000300800 */
[----:B------:R-:W3:Y:S04]  /*82130*/  LDL.LU R14, [R1+0x3b8] ;  /* 0x0003b800010e7983 */ /* 0x000ee80000300800 */
[----:B------:R-:W3:Y:S01]  /*82140*/  LDL.LU R15, [R1+0x3bc] ;  /* 0x0003bc00010f7983 */ /* 0x000ee20000300800 */
[----:B0-----:R-:W-:-:S02]  /*82150*/  IMAD.MOV.U32 R6, RZ, RZ, R29 ;  /* 0x000000ffff067224 */ /* 0x001fc400078e001d */
[----:B------:R-:W-:-:S05]  /*82160*/  IMAD.MOV.U32 R7, RZ, RZ, R25 ;  /* 0x000000ffff077224 */ /* 0x000fca00078e0019 */
[----:B------:R0:W-:Y:S01]  /*82170*/  STL.64 [R1+0x3fc8], R6 ;  /* 0x003fc80601007387 */ /* 0x0001e20000100a00 */
[----:B--2---:R-:W-:Y:S02]  /*82180*/  IMAD.MOV.U32 R26, RZ, RZ, R24 ;  /* 0x000000ffff1a7224 */ /* 0x004fe400078e0018 */
[----:B------:R-:W-:Y:S01]  /*82190*/  IMAD.MOV.U32 R27, RZ, RZ, R0 ;  /* 0x000000ffff1b7224 */ /* 0x000fe200078e0000 */
[----:B---3--:R-:W-:Y:S04]  /*821a0*/  STL.64 [R1+0x3f80], R14 ;  /* 0x003f800e01007387 */ /* 0x008fe80000100a00 */
[----:B------:R-:W-:Y:S04]  /*821b0*/  STL.64 [R1+0x3f78], R12 ;  /* 0x003f780c01007387 */ /* 0x000fe80000100a00 */
[----:B------:R-:W2:Y:S04]  /*821c0*/  LDL.LU R4, [R1+0x440] ;  /* 0x0004400001047983 */ /* 0x000ea80000300800 */
[----:B------:R-:W2:Y:S04]  /*821d0*/  LDL.LU R5, [R1+0x444] ;  /* 0x0004440001057983 */ /* 0x000ea80000300800 */
[----:B0-----:R-:W2:Y:S04]  /*821e0*/  LDL.LU R6, [R1+0x448] ;  /* 0x0004480001067983 */ /* 0x001ea80000300800 */
[----:B------:R-:W2:Y:S04]  /*821f0*/  LDL.LU R7, [R1+0x44c] ;  /* 0x00044c0001077983 */ /* 0x000ea80000300800 */
[----:B------:R0:W-:Y:S04]  /*82200*/  STL.64 [R1+0x3f90], R26 ;  /* 0x003f901a01007387 */ /* 0x0001e80000100a00 */
[----:B------:R-:W3:Y:S04]  /*82210*/  LDL.LU R24, [R1+0x410] ;  /* 0x0004100001187983 */ /* 0x000ee80000300800 */
        /* <DEDUP_REMOVED lines=19> */
[----:B------:R-:W2:Y:S04]  /*82350*/  LDL.LU R8, [R1+0x380] ;  /* 0x0003800001087983 */ /* 0x000ea80000300800 */
[----:B------:R-:W2:Y:S04]  /*82360*/  LDL.LU R9, [R1+0x384] ;  /* 0x0003840001097983 */ /* 0x000ea80000300800 */
[----:B------:R-:W2:Y:S04]  /*82370*/  LDL.LU R10, [R1+0x388] ;  /* 0x00038800010a7983 */ /* 0x000ea80000300800 */
[----:B------:R-:W2:Y:S04]  /*82380*/  LDL.LU R11, [R1+0x38c] ;  /* 0x00038c00010b7983 */ /* 0x000ea80000300800 */
[----:B--2---:R0:W-:Y:S04]  /*82390*/  STL.64 [R1+0x3f48], R10 ;  /* 0x003f480a01007387 */ /* 0x0041e80000100a00 */
[----:B------:R-:W-:Y:S04]  /*823a0*/  STL.64 [R1+0x3f40], R8 ;  /* 0x003f400801007387 */ /* 0x000fe80000100a00 */
[----:B0-----:R-:W2:Y:S04]  /*823b0*/  LDL.64 R10, [R1+0x68] ;  /* 0x00006800010a7983 */ /* 0x001ea80000100a00 */
[----:B-1----:R-:W-:Y:S04]  /*823c0*/  STL.64 [R1+0x3dd8], R22 ;  /* 0x003dd81601007387 */ /* 0x002fe80000100a00 */
        /* <DEDUP_REMOVED lines=30> */
[----:B0-----:R-:W3:Y:S02]  /*825b0*/  LDL.LU.64 R6, [R1+0x3f88] ;  /* 0x003f880001067983 */ /* 0x001ee40000300a00 */
[----:B---3--:R-:W-:Y:S02]  /*825c0*/  HMMA.16816.F32 R20, R16, R6, R20 ;  /* 0x000000061014723c */ /* 0x008fe40000001814 */
[----:B------:R0:W-:Y:S04]  /*825d0*/  STL.64 [R1+0x3f28], R6 ;  /* 0x003f280601007387 */ /* 0x0001e80000100a00 */
[----:B------:R-:W3:-:S13]  /*825e0*/  LDL.LU R4, [R1+0x3e0] ;  /* 0x0003e00001047983 */ /* 0x000eda0000300800 */
[----:B------:R1:W-:Y:S04]  /*825f0*/  STL.64 [R1+0x8e0], R20 ;  /* 0x0008e01401007387 */ /* 0x0003e80000100a00 */
[----:B------:R1:W-:Y:S04]  /*82600*/  STL.64 [R1+0x8e8], R22 ;  /* 0x0008e81601007387 */ /* 0x0003e80000100a00 */
[----:B------:R-:W3:Y:S04]  /*82610*/  LDL.LU R5, [R1+0x3e4] ;  /* 0x0003e40001057983 */ /* 0x000ee80000300800 */
[----:B0-----:R-:W3:Y:S04]  /*82620*/  LDL.LU R6, [R1+0x3e8] ;  /* 0x0003e80001067983 */ /* 0x001ee80000300800 */
[----:B------:R-:W3:Y:S04]  /*82630*/  LDL.LU R7, [R1+0x3ec] ;  /* 0x0003ec0001077983 */ /* 0x000ee80000300800 */
[----:B-1----:R-:W3:Y:S04]  /*82640*/  LDL.LU R20, [R1+0x270] ;  /* 0x0002700001147983 */ /* 0x002ee80000300800 */
[----:B------:R-:W3:Y:S04]  /*82650*/  LDL.LU R21, [R1+0x274] ;  /* 0x0002740001157983 */ /* 0x000ee80000300800 */
[----:B------:R-:W3:Y:S04]  /*82660*/  LDL.LU R22, [R1+0x278] ;  /* 0x0002780001167983 */ /* 0x000ee80000300800 */
[----:B------:R-:W3:Y:S01]  /*82670*/  LDL.LU R23, [R1+0x27c] ;  /* 0x00027c0001177983 */ /* 0x000ee20000300800 */
[----:B--2---:R-:W-:Y:S03]  /*82680*/  HMMA.16816.F32 R24, R16, R26, R12 ;  /* 0x0000001a1018723c */ /* 0x004fe6000000180c */
[----:B---3--:R0:W-:Y:S04]  /*82690*/  STL.64 [R1+0x3ea8], R22 ;  /* 0x003ea81601007387 */ /* 0x0081e80000100a00 */
[----:B------:R1:W-:Y:S01]  /*826a0*/  STL.64 [R1+0x3ea0], R20 ;  /* 0x003ea01401007387 */ /* 0x0003e20000100a00 */
[----:B0-----:R-:W-:-:S02]  /*826b0*/  IMAD.MOV.U32 R22, RZ, RZ, R8 ;  /* 0x000000ffff167224 */ /* 0x001fc400078e0008 */
[----:B------:R-:W-:-:S05]  /*826c0*/  IMAD.MOV.U32 R23, RZ, RZ, R0 ;  /* 0x000000ffff177224 */ /* 0x000fca00078e0000 */
[----:B------:R0:W-:Y:S04]  /*826d0*/  STL.64 [R1+0x3f50], R22 ;  /* 0x003f501601007387 */ /* 0x0001e80000100a00 */
[----:B-1----:R-:W2:Y:S04]  /*826e0*/  LDL.LU R20, [R1+0x3a0] ;  /* 0x0003a00001147983 */ /* 0x002ea80000300800 */
[----:B------:R-:W2:Y:S04]  /*826f0*/  LDL.LU R21, [R1+0x3a4] ;  /* 0x0003a40001157983 */ /* 0x000ea80000300800 */
[----:B0-----:R-:W2:Y:S04]  /*82700*/  LDL.LU R22, [R1+0x3a8] ;  /* 0x0003a80001167983 */ /* 0x001ea80000300800 */
[----:B------:R-:W2:Y:S04]  /*82710*/  LDL.LU R23, [R1+0x3ac] ;  /* 0x0003ac0001177983 */ /* 0x000ea80000300800 */
[----:B------:R-:W3:Y:S04]  /*82720*/  LDL.LU.64 R14, [R1+0x3f80] ;  /* 0x003f8000010e7983 */ /* 0x000ee80000300a00 */
[----:B------:R-:W3:Y:S04]  /*82730*/  LDL.LU.64 R12, [R1+0x3f78] ;  /* 0x003f7800010c7983 */ /* 0x000ee80000300a00 */
[----:B------:R-:W-:Y:S04]  /*82740*/  STL.64 [R1+0x820], R24 ;  /* 0x0008201801007387 */ /* 0x000fe80000100a00 */
[----:B------:R0:W-:Y:S04]  /*82750*/  STL.64 [R1+0x828], R26 ;  /* 0x0008281a01007387 */ /* 0x0001e80000100a00 */
[----:B0-----:R-:W2:Y:S02]  /*82760*/  LDL.LU.64 R26, [R1+0x3f70] ;  /* 0x003f7000011a7983 */ /* 0x001ea40000300a00 */
[----:B--2---:R-:W-:Y:S01]  /*82770*/  HMMA.16816.F32 R4, R16, R26, R4 ;  /* 0x0000001a1004723c */ /* 0x004fe20000001804 */
[----:B------:R-:W-:-:S15]  /*82780*/  IMAD.MOV.U32 R0, RZ, RZ, R27 ;  /* 0x000000ffff007224 */ /* 0x000fde00078e001b */
[----:B------:R-:W-:-:S03]  /*82790*/  NOP ;  /* 0x0000000000007918 */ /* 0x000fc60000000000 */
[----:B------:R0:W-:Y:S04]  /*827a0*/  STL.64 [R1+0x6c0], R4 ;  /* 0x0006c00401007387 */ /* 0x0001e80000100a00 */
[----:B------:R-:W-:Y:S01]  /*827b0*/  STL.64 [R1+0x6c8], R6 ;  /* 0x0006c80601007387 */ /* 0x000fe20000100a00 */
[----:B0-----:R-:W-:-:S03]  /*827c0*/  IMAD.MOV.U32 R4, RZ, RZ, R26 ;  /* 0x000000ffff047224 */ /* 0x001fc600078e001a */
[----:B------:R-:W3:Y:S02]  /*827d0*/  LDL.LU.64 R26, [R1+0x3f68] ;  /* 0x003f6800011a7983 */ /* 0x000ee40000300a00 */
[----:B---3--:R-:W-:Y:S02]  /*827e0*/  HMMA.16816.F32 R16, R16, R26, R12 ;  /* 0x0000001a1010723c */ /* 0x008fe4000000180c */
[----:B------:R-:W2:Y:S04]  /*827f0*/  LDL.LU.64 R14, [R1+0x3f60] ;  /* 0x003f6000010e7983 */ /* 0x000ea80000300a00 */
[----:B------:R-:W2:Y:S04]  /*82800*/  LDL.LU.64 R12, [R1+0x3f58] ;  /* 0x003f5800010c7983 */ /* 0x000ea80000300a00 */
[----:B------:R0:W-:Y:S04]  /*82810*/  STL.64 [R1+0x3ef8], R26 ;  /* 0x003ef81a01007387 */ /* 0x0001e80000100a00 */
[----:B0-----:R-:W3:Y:S05]  /*82820*/  LDL.64 R26, [R1+0x58] ;  /* 0x00005800011a7983 */ /* 0x001eea0000100a00 */
[----:B------:R-:W-:Y:S04]  /*82830*/  STL.64 [R1+0x550], R16 ;  /* 0x0005501001007387 */ /* 0x000fe80000100a00 */
[----:B------:R0:W-:Y:S04]  /*82840*/  STL.64 [R1+0x558], R18 ;  /* 0x0005581201007387 */ /* 0x0001e80000100a00 */
[----:B------:R-:W3:Y:S01]  /*82850*/  LDL.64 R6, [R1+0x38] ;  /* 0x0000380001067983 */ /* 0x000ee20000100a00 */
[----:B0-----:R-:W-:-:S02]  /*82860*/  IMAD.MOV.U32 R18, RZ, RZ, R4 ;  /* 0x000000ffff127224 */ /* 0x001fc400078e0004 */
[----:B------:R-:W-:-:S05]  /*82870*/  IMAD.MOV.U32 R19, RZ, RZ, R0 ;  /* 0x000000ffff137224 */ /* 0x000fca00078e0000 */
[----:B------:R0:W-:Y:S04]  /*82880*/  STL.64 [R1+0x3f10], R18 ;  /* 0x003f101201007387 */ /* 0x0001e80000100a00 */
[----:B------:R-:W3:Y:S04]  /*82890*/  LDL.LU R16, [R1+0x390] ;  /* 0x0003900001107983 */ /* 0x000ee80000300800 */
[----:B------:R-:W3:Y:S04]  /*828a0*/  LDL.LU R17, [R1+0x394] ;  /* 0x0003940001117983 */ /* 0x000ee80000300800 */
[----:B0-----:R-:W3:Y:S04]  /*828b0*/  LDL.LU R18, [R1+0x398] ;  /* 0x0003980001127983 */ /* 0x001ee80000300800 */
[----:B------:R-:W3:Y:S01]  /*828c0*/  LDL.LU R19, [R1+0x39c] ;  /* 0x00039c0001137983 */ /* 0x000ee20000300800 */
        /* <DEDUP_REMOVED lines=8> */
[----:B------:R-:W2:Y:S01]  /*82950*/  LDL.LU.64 R8, [R1+0x3f40] ;  /* 0x003f400001087983 */ /* 0x000ea20000300a00 */
[----:B---3--:R-:W-:-:S15]  /*82960*/  HMMA.16816.F32 R16, R12, R26, R16 ;  /* 0x0000001a0c10723c */ /* 0x008fde0000001810 */
[----:B------:R-:W-:-:S04]  /*82970*/  NOP ;  /* 0x0000000000007918 */ /* 0x000fc80000000000 */
[----:B------:R-:W-:Y:S04]  /*82980*/  STL.64 [R1+0xc00], R16 ;  /* 0x000c001001007387 */ /* 0x000fe80000100a00 */
[----:B------:R2:W-:Y:S02]  /*82990*/  STL.64 [R1+0xc08], R18 ;  /* 0x000c081201007387 */ /* 0x0005e40000100a00 */
[----:B--2---:R-:W-:Y:S02]  /*829a0*/  HMMA.16816.F32 R16, R12, R22, R8 ;  /* 0x000000160c10723c */ /* 0x004fe40000001808 */
[----:B------:R-:W2:-:S15]  /*829b0*/  LDL.LU R8, [R1+0x2c0] ;  /* 0x0002c00001087983 */ /* 0x000e9e0000300800 */
[----:B------:R-:W-:Y:S02]  /*829c0*/  NOP ;  /* 0x0000000000007918 */ /* 0x000fe40000000000 */
[----:B------:R0:W-:Y:S04]  /*829d0*/  STL.64 [R1+0xb00], R16 ;  /* 0x000b001001007387 */ /* 0x0001e80000100a00 */
[----:B------:R1:W-:Y:S04]  /*829e0*/  STL.64 [R1+0xb08], R18 ;  /* 0x000b081201007387 */ /* 0x0003e80000100a00 */
[----:B------:R-:W2:Y:S04]  /*829f0*/  LDL.LU R9, [R1+0x2c4] ;  /* 0x0002c40001097983 */ /* 0x000ea80000300800 */
[----:B------:R-:W3:Y:S04]  /*82a00*/  LDL.LU R10, [R1+0x2c8] ;  /* 0x0002c800010a7983 */ /* 0x000ee80000300800 */
[----:B------:R-:W3:Y:S04]  /*82a10*/  LDL.LU R11, [R1+0x2cc] ;  /* 0x0002cc00010b7983 */ /* 0x000ee80000300800 */
[----:B0-----:R-:W2:Y:S04]  /*82a20*/  LDL.LU R16, [R1+0x350] ;  /* 0x0003500001107983 */ /* 0x001ea80000300800 */
[----:B------:R-:W2:Y:S04]  /*82a30*/  LDL.LU R17, [R1+0x354] ;  /* 0x0003540001117983 */ /* 0x000ea80000300800 */
[----:B-1----:R-:W2:Y:S04]  /*82a40*/  LDL.LU R18, [R1+0x358] ;  /* 0x0003580001127983 */ /* 0x002ea80000300800 */
        /* <DEDUP_REMOVED lines=13> */
[----:B---3--:R0:W-:Y:S04]  /*82b20*/  STL.64 [R1+0x3f08], R10 ;  /* 0x003f080a01007387 */ /* 0x0081e80000100a00 */
[----:B------:R-:W-:Y:S01]  /*82b30*/  STL.64 [R1+0x3f00], R8 ;  /* 0x003f000801007387 */ /* 0x000fe20000100a00 */
[----:B------:R-:W-:-:S02]  /*82b40*/  IMAD.MOV.U32 R20, RZ, RZ, R26 ;  /* 0x000000ffff147224 */ /* 0x000fc400078e001a */
[----:B------:R-:W-:Y:S01]  /*82b50*/  IMAD.MOV.U32 R5, RZ, RZ, R27 ;  /* 0x000000ffff057224 */ /* 0x000fe200078e001b */
[----:B0-----:R-:W3:Y:S04]  /*82b60*/  LDL.LU.64 R10, [R1+0x18] ;  /* 0x00001800010a7983 */ /* 0x001ee80000300a00 */
[----:B------:R-:W3:Y:S04]  /*82b70*/  LDL.LU R24, [R1+0x340] ;  /* 0x0003400001187983 */ /* 0x000ee80000300800 */
[----:B------:R-:W3:Y:S04]  /*82b80*/  LDL.LU R25, [R1+0x344] ;  /* 0x0003440001197983 */ /* 0x000ee80000300800 */
[----:B------:R-:W3:Y:S04]  /*82b90*/  LDL.LU R26, [R1+0x348] ;  /* 0x00034800011a7983 */ /* 0x000ee80000300800 */
[----:B------:R-:W3:Y:S04]  /*82ba0*/  LDL.LU R27, [R1+0x34c] ;  /* 0x00034c00011b7983 */ /* 0x000ee80000300800 */
[----:B------:R0:W-:Y:S02]  /*82bb0*/  STL.64 [R1+0x3eb8], R22 ;  /* 0x003eb81601007387 */ /* 0x0001e40000100a00 */
[----:B0-----:R-:W-:-:S02]  /*82bc0*/  IMAD.MOV.U32 R22, RZ, RZ, R20 ;  /* 0x000000ffff167224 */ /* 0x001fc400078e0014 */
[----:B------:R-:W-:Y:S02]  /*82bd0*/  IMAD.MOV.U32 R23, RZ, RZ, R5 ;  /* 0x000000ffff177224 */ /* 0x000fe400078e0005 */
[----:B------:R-:W-:-:S03]  /*82be0*/  IMAD.MOV.U32 R20, RZ, RZ, R6 ;  /* 0x000000ffff147224 */ /* 0x000fc600078e0006 */
[----:B------:R0:W-:Y:S02]  /*82bf0*/  STL.64 [R1+0x3ed0], R22 ;  /* 0x003ed01601007387 */ /* 0x0001e40000100a00 */
[----:B0-----:R-:W-:Y:S02]  /*82c00*/  IMAD.MOV.U32 R23, RZ, RZ, R0 ;  /* 0x000000ffff177224 */ /* 0x001fe400078e0000 */
        /* <DEDUP_REMOVED lines=8> */
[----:B------:R-:W-:Y:S01]  /*82c90*/  IMAD.MOV.U32 R22, RZ, RZ, R4 ;  /* 0x000000ffff167224 */ /* 0x000fe200078e0004 */
[----:B--2---:R-:W-:-:S15]  /*82ca0*/  HMMA.16816.F32 R16, R12, R6, R16 ;  /* 0x000000060c10723c */ /* 0x004fde0000001810 */
[----:B------:R-:W-:-:S04]  /*82cb0*/  NOP ;  /* 0x0000000000007918 */ /* 0x000fc80000000000 */
        /* <DEDUP_REMOVED lines=26> */
[----:B------:R-:W-:Y:S02]  /*82e60*/  IMAD.MOV.U32 R16, RZ, RZ, R11 ;  /* 0x000000ffff107224 */ /* 0x000fe400078e000b */
[----:B------:R-:W2:Y:S04]  /*82e70*/  LDL.LU.64 R10, [R1+0x3f08] ;  /* 0x003f0800010a7983 */ /* 0x000ea80000300a00 */
[----:B------:R-:W2:Y:S01]  /*82e80*/  LDL.LU.64 R8, [R1+0x3f00] ;  /* 0x003f000001087983 */ /* 0x000ea20000300a00 */
        /* <DEDUP_REMOVED lines=9> */
[----:B------:R0:W-:Y:S02]  /*82f20*/  STL.64 [R1+0x7b8], R14 ;  /* 0x0007b80e01007387 */ /* 0x0001e40000100a00 */
[----:B0-----:R-:W-:Y:S02]  /*82f30*/  IMAD.MOV.U32 R14, RZ, RZ, R17 ;  /* 0x000000ffff0e7224 */ /* 0x001fe400078e0011 */
[----:B------:R-:W-:Y:S02]  /*82f40*/  IMAD.MOV.U32 R15, RZ, RZ, R16 ;  /* 0x000000ffff0f7224 */ /* 0x000fe400078e0010 */
[----:B------:R-:W3:Y:S04]  /*82f50*/  LDL.LU.64 R16, [R1+0xd50] ;  /* 0x000d500001107983 */ /* 0x000ee80000300a00 */
[----:B------:R0:W-:Y:S02]  /*82f60*/  STL.64 [R1+0x3e98], R18 ;  /* 0x003e981201007387 */ /* 0x0001e40000100a00 */
[----:B0-----:R-:W-:-:S02]  /*82f70*/  IMAD.MOV.U32 R18, RZ, RZ, R20 ;  /* 0x000000ffff127224 */ /* 0x001fc400078e0014 */
[C---:B--2---:R-:W-:Y:S01]  /*82f80*/  HMMA.16816.F32 R20, R8.reuse, R22, R4 ;  /* 0x000000160814723c */ /* 0x044fe20000001804 */
[----:B---3--:R-:W-:Y:S04]  /*82f90*/  STL.64 [R1+0x3e90], R16 ;  /* 0x003e901001007387 */ /* 0x008fe80000100a00 */
[----:B------:R-:W2:Y:S04]  /*82fa0*/  LDL.LU.64 R6, [R1+0x3ee0] ;  /* 0x003ee00001067983 */ /* 0x000ea80000300a00 */
[----:B------:R-:W2:Y:S10]  /*82fb0*/  LDL.LU.64 R4, [R1+0x3ed8] ;  /* 0x003ed80001047983 */ /* 0x000eb40000300a00 */
[----:B------:R-:W-:Y:S04]  /*82fc0*/  STL.64 [R1+0xcc0], R20 ;  /* 0x000cc01401007387 */ /* 0x000fe80000100a00 */
[----:B------:R0:W-:Y:S04]  /*82fd0*/  STL.64 [R1+0xcc8], R22 ;  /* 0x000cc81601007387 */ /* 0x0001e80000100a00 */
[----:B0-----:R-:W2:Y:S04]  /*82fe0*/  LDL.LU.64 R22, [R1+0x3ed0] ;  /* 0x003ed00001167983 */ /* 0x001ea80000300a00 */
[----:B------:R-:W3:Y:S04]  /*82ff0*/  LDL.LU.64 R24, [R1+0xd48] ;  /* 0x000d480001187983 */ /* 0x000ee80000300a00 */
[----:B------:R-:W-:Y:S01]  /*83000*/  STL.64 [R1+0x3e88], R26 ;  /* 0x003e881a01007387 */ /* 0x000fe20000100a00 */
[----:B--2---:R-:W-:Y:S03]  /*83010*/  HMMA.16816.F32 R20, R8, R22, R4 ;  /* 0x000000160814723c */ /* 0x004fe60000001804 */
[----:B---3--:R0:W-:Y:S04]  /*83020*/  STL.64 [R1+0x3e80], R24 ;  /* 0x003e801801007387 */ /* 0x0081e80000100a00 */
[----:B0-----:R-:W2:Y:S04]  /*83030*/  LDL.LU R24, [R1+0x280] ;  /* 0x0002800001187983 */ /* 0x001ea80000300800 */
[----:B------:R-:W2:Y:S04]  /*83040*/  LDL.LU R25, [R1+0x284] ;  /* 0x0002840001197983 */ /* 0x000ea80000300800 */
[----:B------:R-:W3:Y:S04]  /*83050*/  LDL.LU.64 R6, [R1+0x3ec8] ;  /* 0x003ec80001067983 */ /* 0x000ee80000300a00 */
[----:B------:R-:W3:Y:S04]  /*83060*/  LDL.LU.64 R4, [R1+0x3ec0] ;  /* 0x003ec00001047983 */ /* 0x000ee80000300a00 */
[----:B------:R-:W-:Y:S04]  /*83070*/  STL.64 [R1+0xbc0], R20 ;  /* 0x000bc01401007387 */ /* 0x000fe80000100a00 */
[----:B------:R0:W-:Y:S04]  /*83080*/  STL.64 [R1+0xbc8], R22 ;  /* 0x000bc81601007387 */ /* 0x0001e80000100a00 */
[----:B0-----:R-:W3:Y:S01]  /*83090*/  LDL.LU.64 R22, [R1+0x3eb8] ;  /* 0x003eb80001167983 */ /* 0x001ee20000300a00 */
[----:B----4-:R-:W-:-:S02]  /*830a0*/  IMAD.MOV.U32 R26, RZ, RZ, R3 ;  /* 0x000000ffff1a7224 */ /* 0x010fc400078e0003 */
[----:B------:R-:W-:Y:S02]  /*830b0*/  IMAD.MOV.U32 R27, RZ, RZ, R2 ;  /* 0x000000ffff1b7224 */ /* 0x000fe400078e0002 */
[----:B------:R-:W4:Y:S01]  /*830c0*/  LDL.LU.64 R2, [R1+0xd40] ;  /* 0x000d400001027983 */ /* 0x000f220000300a00 */
[----:B---3--:R-:W-:Y:S03]  /*830d0*/  HMMA.16816.F32 R20, R8, R22, R4 ;  /* 0x000000160814723c */ /* 0x008fe60000001804 */
[----:B------:R-:W3:-:S15]  /*830e0*/  LDL.LU.64 R6, [R1+0x3eb0] ;  /* 0x003eb00001067983 */ /* 0x000ede0000300a00 */
[----:B------:R-:W-:Y:S01]  /*830f0*/  NOP ;  /* 0x0000000000007918 */ /* 0x000fe20000000000 */
[----:B------:R-:W-:Y:S04]  /*83100*/  STL.64 [R1+0xac0], R20 ;  /* 0x000ac01401007387 */ /* 0x000fe80000100a00 */
[----:B------:R0:W-:Y:S04]  /*83110*/  STL.64 [R1+0xac8], R22 ;  /* 0x000ac81601007387 */ /* 0x0001e80000100a00 */
[----:B0-----:R-:W3:Y:S04]  /*83120*/  LDL.LU.64 R22, [R1+0x3ea8] ;  /* 0x003ea80001167983 */ /* 0x001ee80000300a00 */
[----:B------:R-:W3:Y:S01]  /*83130*/  LDL.LU.64 R20, [R1+0x3ea0] ;  /* 0x003ea00001147983 */ /* 0x000ee20000300a00 */
[----:B------:R-:W-:-:S03]  /*83140*/  IMAD.MOV.U32 R19, RZ, RZ, R0 ;  /* 0x000000ffff137224 */ /* 0x000fc600078e0000 */
[----:B------:R-:W4:Y:S04]  /*83150*/  LDL.LU R16, [R1+0x260] ;  /* 0x0002600001107983 */ /* 0x000f280000300800 */
[----:B--2---:R-:W-:-:S15]  /*83160*/  HMMA.16816.F32 R24, R8, R18, R24 ;  /* 0x000000120818723c */ /* 0x004fde0000001818 */
[----:B------:R-:W-:-:S04]  /*83170*/  NOP ;  /* 0x0000000000007918 */ /* 0x000fc80000000000 */
[----:B------:R-:W-:Y:S04]  /*83180*/  STL.64 [R1+0x9e0], R24 ;  /* 0x0009e01801007387 */ /* 0x000fe80000100a00 */
[----:B------:R-:W-:Y:S04]  /*83190*/  STL.64 [R1+0x9e8], R26 ;  /* 0x0009e81a01007387 */ /* 0x000fe80000100a00 */
[----:B------:R-:W4:Y:S04]  /*831a0*/  LDL.LU R17, [R1+0x264] ;  /* 0x0002640001117983 */ /* 0x000f280000300800 */
[----:B------:R-:W4:Y:S04]  /*831b0*/  LDL.LU R18, [R1+0x268] ;  /* 0x0002680001127983 */ /* 0x000f280000300800 */
[----:B------:R-:W4:Y:S01]  /*831c0*/  LDL.LU R19, [R1+0x26c] ;  /* 0x00026c0001137983 */ /* 0x000f220000300800 */
[----:B---3--:R-:W-:-:S15]  /*831d0*/  HMMA.16816.F32 R20, R8, R6, R20 ;  /* 0x000000060814723c */ /* 0x008fde0000001814 */
[----:B------:R-:W-:-:S04]  /*831e0*/  NOP ;  /* 0x0000000000007918 */ /* 0x000fc80000000000 */
[----:B------:R0:W-:Y:S04]  /*831f0*/  STL.64 [R1+0x900], R20 ;  /* 0x0009001401007387 */ /* 0x0001e80000100a00 */
[----:B------:R1:W-:Y:S04]  /*83200*/  STL.64 [R1+0x908], R22 ;  /* 0x0009081601007387 */ /* 0x0003e80000100a00 */
[----:B0-----:R-:W2:Y:S04]  /*83210*/  LDL.LU R20, [R1+0x150] ;  /* 0x0001500001147983 */ /* 0x001ea80000300800 */
[----:B------:R-:W2:Y:S04]  /*83220*/  LDL.LU R21, [R1+0x154] ;  /* 0x0001540001157983 */ /* 0x000ea80000300800 */
[----:B-1----:R-:W3:Y:S04]  /*83230*/  LDL.LU R22, [R1+0x158] ;  /* 0x0001580001167983 */ /* 0x002ee80000300800 */
[----:B------:R-:W3:Y:S04]  /*83240*/  LDL.LU R23, [R1+0x15c] ;  /* 0x00015c0001177983 */ /* 0x000ee80000300800 */
[----:B------:R-:W2:Y:S04]  /*83250*/  LDL.LU R24, [R1+0x250] ;  /* 0x0002500001187983 */ /* 0x000ea80000300800 */
[----:B------:R-:W4:Y:S04]  /*83260*/  LDL.LU R25, [R1+0x254] ;  /* 0x0002540001197983 */ /* 0x000f280000300800 */
[----:B------:R-:W4:Y:S04]  /*83270*/  LDL.LU R26, [R1+0x258] ;  /* 0x00025800011a7983 */ /* 0x000f280000300800 */
[----:B------:R-:W4:Y:S04]  /*83280*/  LDL.LU R27, [R1+0x25c] ;  /* 0x00025c00011b7983 */ /* 0x000f280000300800 */
[----:B------:R-:W4:Y:S01]  /*83290*/  LDL.LU R4, [R1+0x1b0] ;  /* 0x0001b00001047983 */ /* 0x000f220000300800 */
[----:B------:R-:W-:-:S03]  /*832a0*/  IMAD.MOV.U32 R0, RZ, RZ, R6 ;  /* 0x000000ffff007224 */ /* 0x000fc600078e0006 */
[----:B------:R-:W4:Y:S01]  /*832b0*/  LDL.LU R5, [R1+0x1b4] ;  /* 0x0001b40001057983 */ /* 0x000f220000300800 */
[----:B------:R-:W-:-:S03]  /*832c0*/  IMAD.MOV.U32 R29, RZ, RZ, R7 ;  /* 0x000000ffff1d7224 */ /* 0x000fc600078e0007 */
        /* <DEDUP_REMOVED lines=8> */
[----:B---3--:R0:W-:Y:S04]  /*83350*/  STL.64 [R1+0x3e20], R22 ;  /* 0x003e201601007387 */ /* 0x0081e80000100a00 */
[----:B--2---:R-:W-:Y:S04]  /*83360*/  STL.64 [R1+0x3e18], R20 ;  /* 0x003e181401007387 */ /* 0x004fe80000100a00 */
[----:B0-----:R-:W2:Y:S04]  /*83370*/  LDL.LU.64 R22, [R1+0x38] ;  /* 0x0000380001167983 */ /* 0x001ea80000300a00 */
[----:B--2---:R0:W-:Y:S04]  /*83380*/  STL.64 [R1+0x3e38], R22 ;  /* 0x003e381601007387 */ /* 0x0041e80000100a00 */
[----:B0-----:R-:W2:Y:S01]  /*83390*/  LDL.LU.64 R22, [R1+0x48] ;  /* 0x0000480001167983 */ /* 0x001ea20000300a00 */
[C---:B----4-:R-:W-:Y:S03]  /*833a0*/  HMMA.16816.F32 R16, R8.reuse, R14, R16 ;  /* 0x0000000e0810723c */ /* 0x050fe60000001810 */
[----:B--2---:R0:W-:Y:S04]  /*833b0*/  STL.64 [R1+0x3e40], R22 ;  /* 0x003e401601007387 */ /* 0x0041e80000100a00 */
[----:B0-----:R-:W2:Y:S04]  /*833c0*/  LDL.LU.64 R22, [R1+0x58] ;  /* 0x0000580001167983 */ /* 0x001ea80000300a00 */
[----:B--2---:R0:W-:Y:S04]  /*833d0*/  STL.64 [R1+0x3e50], R22 ;  /* 0x003e501601007387 */ /* 0x0041e80000100a00 */
[----:B0-----:R-:W2:Y:S04]  /*833e0*/  LDL.LU.64 R22, [R1+0x68] ;  /* 0x0000680001167983 */ /* 0x001ea80000300a00 */
        /* <DEDUP_REMOVED lines=19> */
[----:B------:R-:W2:Y:S04]  /*83520*/  LDL.LU.64 R24, [R1+0x3e80] ;  /* 0x003e800001187983 */ /* 0x000ea80000300a00 */
[----:B------:R-:W-:Y:S04]  /*83530*/  STL.64 [R1+0x3e30], R18 ;  /* 0x003e301201007387 */ /* 0x000fe80000100a00 */
[----:B----4-:R0:W-:Y:S04]  /*83540*/  STL.64 [R1+0x3e28], R16 ;  /* 0x003e281001007387 */ /* 0x0101e80000100a00 */
[----:B0-----:R-:W4:Y:S04]  /*83550*/  LDL.LU R16, [R1+0x170] ;  /* 0x0001700001107983 */ /* 0x001f280000300800 */
[----:B------:R-:W4:Y:S04]  /*83560*/  LDL.LU R17, [R1+0x174] ;  /* 0x0001740001117983 */ /* 0x000f280000300800 */
[----:B------:R-:W4:Y:S04]  /*83570*/  LDL.LU R18, [R1+0x178] ;  /* 0x0001780001127983 */ /* 0x000f280000300800 */
[----:B------:R-:W4:Y:S01]  /*83580*/  LDL.LU R19, [R1+0x17c] ;  /* 0x00017c0001137983 */ /* 0x000f220000300800 */
[----:B---3--:R-:W-:Y:S03]  /*83590*/  HMMA.16816.F32 R8, R8, R26, R4 ;  /* 0x0000001a0808723c */ /* 0x008fe60000001804 */
[----:B------:R-:W3:Y:S04]  /*835a0*/  LDL.LU.64 R6, [R1+0x3e78] ;  /* 0x003e780001067983 */ /* 0x000ee80000300a00 */
[----:B------:R-:W3:Y:S04]  /*835b0*/  LDL.LU.64 R4, [R1+0x3e70] ;  /* 0x003e700001047983 */ /* 0x000ee80000300a00 */
[----:B------:R-:W-:Y:S04]  /*835c0*/  STL.64 [R1+0x3de8], R26 ;  /* 0x003de81a01007387 */ /* 0x000fe80000100a00 */
[----:B--2---:R0:W-:Y:S04]  /*835d0*/  STL.64 [R1+0x3de0], R24 ;  /* 0x003de01801007387 */ /* 0x0041e80000100a00 */
[----:B------:R1:W-:Y:S04]  /*835e0*/  STL.64 [R1+0x7a0], R8 ;  /* 0x0007a00801007387 */ /* 0x0003e80000100a00 */
[----:B------:R2:W-:Y:S04]  /*835f0*/  STL.64 [R1+0x7a8], R10 ;  /* 0x0007a80a01007387 */ /* 0x0005e80000100a00 */
[----:B0-----:R-:W4:Y:S04]  /*83600*/  LDL.LU R24, [R1+0x180] ;  /* 0x0001800001187983 */ /* 0x001f280000300800 */
[----:B------:R-:W4:Y:S04]  /*83610*/  LDL.LU R25, [R1+0x184] ;  /* 0x0001840001197983 */ /* 0x000f280000300800 */
[----:B------:R-:W4:Y:S04]  /*83620*/  LDL.LU R26, [R1+0x188] ;  /* 0x00018800011a7983 */ /* 0x000f280000300800 */
[----:B------:R-:W4:Y:S04]  /*83630*/  LDL.LU R27, [R1+0x18c] ;  /* 0x00018c00011b7983 */ /* 0x000f280000300800 */
[----:B-1----:R-:W4:Y:S04]  /*83640*/  LDL.LU R8, [R1+0x80] ;  /* 0x0000800001087983 */ /* 0x002f280000300800 */
[----:B------:R-:W4:Y:S04]  /*83650*/  LDL.LU R9, [R1+0x84] ;  /* 0x0000840001097983 */ /* 0x000f280000300800 */
[----:B--2---:R-:W2:Y:S04]  /*83660*/  LDL.LU R10, [R1+0x88] ;  /* 0x00008800010a7983 */ /* 0x004ea80000300800 */
[----:B------:R-:W2:Y:S01]  /*83670*/  LDL.LU R11, [R1+0x8c] ;  /* 0x00008c00010b7983 */ /* 0x000ea20000300800 */
[----:B---3--:R-:W-:Y:S03]  /*83680*/  HMMA.16816.F32 R12, R4, R22, R12 ;  /* 0x00000016040c723c */ /* 0x008fe6000000180c */
[----:B--2---:R0:W-:Y:S04]  /*83690*/  STL.64 [R1+0x3d60], R10 ;  /* 0x003d600a01007387 */ /* 0x0041e80000100a00 */
[----:B----4-:R1:W-:Y:S01]  /*836a0*/  STL.64 [R1+0x3d58], R8 ;  /* 0x003d580801007387 */ /* 0x0103e20000100a00 */
[----:B0-----:R-:W-:-:S03]  /*836b0*/  IMAD.MOV.U32 R10, RZ, RZ, R0 ;  /* 0x000000ffff0a7224 */ /* 0x001fc600078e0000 */
[----:B------:R-:W2:Y:S08]  /*836c0*/  LDL.LU R0, [R1+0x3e68] ;  /* 0x003e680001007983 */ /* 0x000eb00000300800 */
[----:B------:R-:W-:Y:S04]  /*836d0*/  STL.64 [R1+0xc80], R12 ;  /* 0x000c800c01007387 */ /* 0x000fe80000100a00 */
[----:B------:R0:W-:Y:S01]  /*836e0*/  STL.64 [R1+0xc88], R14 ;  /* 0x000c880e01007387 */ /* 0x0001e20000100a00 */
[----:B-1----:R-:W-:-:S02]  /*836f0*/  IMAD.MOV.U32 R9, RZ, RZ, R22 ;  /* 0x000000ffff097224 */ /* 0x002fc400078e0016 */
[----:B------:R-:W-:Y:S01]  /*83700*/  IMAD.MOV.U32 R8, RZ, RZ, R23 ;  /* 0x000000ffff087224 */ /* 0x000fe200078e0017 */
[----:B0-----:R-:W3:Y:S04]  /*83710*/  LDL.LU.64 R14, [R1+0x3e60] ;  /* 0x003e6000010e7983 */ /* 0x001ee80000300a00 */
[----:B------:R-:W3:Y:S04]  /*83720*/  LDL.LU.64 R12, [R1+0x3e58] ;  /* 0x003e5800010c7983 */ /* 0x000ee80000300a00 */
[----:B------:R-:W3:Y:S02]  /*83730*/  LDL.LU.64 R22, [R1+0x3e50] ;  /* 0x003e500001167983 */ /* 0x000ee40000300a00 */
[----:B---3--:R-:W-:-:S15]  /*83740*/  HMMA.16816.F32 R12, R4, R22, R12 ;  /* 0x00000016040c723c */ /* 0x008fde000000180c */
[----:B------:R-:W-:-:S04]  /*83750*/  NOP ;  /* 0x0000000000007918 */ /* 0x000fc80000000000 */
[----:B------:R0:W-:Y:S04]  /*83760*/  STL.64 [R1+0xb80], R12 ;  /* 0x000b800c01007387 */ /* 0x0001e80000100a00 */
[----:B------:R1:W-:Y:S01]  /*83770*/  STL.64 [R1+0xb88], R14 ;  /* 0x000b880e01007387 */ /* 0x0003e20000100a00 */
[----:B0-----:R-:W-:-:S03]  /*83780*/  IMAD.MOV.U32 R13, RZ, RZ, R22 ;  /* 0x000000ffff0d7224 */ /* 0x001fc600078e0016 */
[----:B-1----:R-:W3:Y:S01]  /*83790*/  LDL.LU.64 R14, [R1+0x3e48] ;  /* 0x003e4800010e7983 */ /* 0x002ee20000300a00 */
[----:B------:R-:W-:-:S03]  /*837a0*/  IMAD.MOV.U32 R12, RZ, RZ, R23 ;  /* 0x000000ffff0c7224 */ /* 0x000fc600078e0017 */
[----:B------:R-:W4:Y:S02]  /*837b0*/  LDL.LU.64 R22, [R1+0x3e40] ;  /* 0x003e400001167983 */ /* 0x000f240000300a00 */
[----:B----4-:R-:W-:-:S15]  /*837c0*/  HMMA.16816.F32 R24, R4, R22, R24 ;  /* 0x000000160418723c */ /* 0x010fde0000001818 */
[----:B------:R-:W-:-:S04]  /*837d0*/  NOP ;  /* 0x0000000000007918 */ /* 0x000fc80000000000 */
[----:B------:R0:W-:Y:S04]  /*837e0*/  STL.64 [R1+0xa80], R24 ;  /* 0x000a801801007387 */ /* 0x0001e80000100a00 */
[----:B------:R1:W-:Y:S01]  /*837f0*/  STL.64 [R1+0xa88], R26 ;  /* 0x000a881a01007387 */ /* 0x0003e20000100a00 */
[----:B0-----:R-:W-:Y:S02]  /*83800*/  IMAD.MOV.U32 R25, RZ, RZ, R22 ;  /* 0x000000ffff197224 */ /* 0x001fe400078e0016 */
[----:B------:R-:W-:Y:S02]  /*83810*/  IMAD.MOV.U32 R24, RZ, RZ, R23 ;  /* 0x000000ffff187224 */ /* 0x000fe400078e0017 */
[----:B------:R-:W4:Y:S02]  /*83820*/  LDL.LU.64 R22, [R1+0x3e38] ;  /* 0x003e380001167983 */ /* 0x000f240000300a00 */
[----:B----4-:R-:W-:Y:S01]  /*83830*/  HMMA.16816.F32 R16, R4, R22, R16 ;  /* 0x000000160410723c */ /* 0x010fe20000001810 */
[----:B-1----:R-:W-:-:S02]  /*83840*/  IMAD.MOV.U32 R27, RZ, RZ, R22 ;  /* 0x000000ffff1b7224 */ /* 0x002fc400078e0016 */
[----:B------:R-:W-:-:S15]  /*83850*/  IMAD.MOV.U32 R26, RZ, RZ, R23 ;  /* 0x000000ffff1a7224 */ /* 0x000fde00078e0017 */
[----:B------:R-:W-:Y:S01]  /*83860*/  NOP ;  /* 0x0000000000007918 */ /* 0x000fe20000000000 */
[----:B------:R-:W-:Y:S04]  /*83870*/  STL.64 [R1+0x9a0], R16 ;  /* 0x0009a01001007387 */ /* 0x000fe80000100a00 */
[----:B------:R0:W-:Y:S04]  /*83880*/  STL.64 [R1+0x9a8], R18 ;  /* 0x0009a81201007387 */ /* 0x0001e80000100a00 */
[----:B0-----:R-:W4:Y:S04]  /*83890*/  LDL.LU.64 R18, [R1+0x3e30] ;  /* 0x003e300001127983 */ /* 0x001f280000300a00 */
[----:B------:R-:W2:Y:S04]  /*838a0*/  LDL.LU.64 R16, [R1+0x3e28] ;  /* 0x003e280001107983 */ /* 0x000ea80000300a00 */
[----:B------:R-:W2:Y:S04]  /*838b0*/  LDL.LU.64 R22, [R1+0x3e20] ;  /* 0x003e200001167983 */ /* 0x000ea80000300a00 */
[----:B------:R-:W2:Y:S01]  /*838c0*/  LDL.LU.64 R20, [R1+0x3e18] ;  /* 0x003e180001147983 */ /* 0x000ea20000300a00 */
[----:B------:R-:W-:-:S07]  /*838d0*/  IMAD.MOV.U32 R11, RZ, RZ, R29 ;  /* 0x000000ffff0b7224 */ /* 0x000fce00078e001d */
        /* <DEDUP_REMOVED lines=15> */
[----:B------:R-:W-:Y:S04]  /*839d0*/  STL.64 [R1+0x3db8], R10 ;  /* 0x003db80a01007387 */ /* 0x000fe80000100a00 */
[----:B------:R-:W4:Y:S01]  /*839e0*/  LDL.LU R24, [R1+0x140] ;  /* 0x0001400001187983 */ /* 0x000f220000300800 */
[----:B---3--:R-:W-:-:S15]  /*839f0*/  HMMA.16816.F32 R20, R4, R14, R20 ;  /* 0x0000000e0414723c */ /* 0x008fde0000001814 */
[----:B------:R-:W-:-:S04]  /*83a00*/  NOP ;  /* 0x0000000000007918 */ /* 0x000fc80000000000 */
[----:B------:R0:W-:Y:S04]  /*83a10*/  STL.64 [R1+0x800], R20 ;  /* 0x0008001401007387 */ /* 0x0001e80000100a00 */
[----:B------:R1:W-:Y:S04]  /*83a20*/  STL.64 [R1+0x808], R22 ;  /* 0x0008081601007387 */ /* 0x0003e80000100a00 */
[----:B------:R-:W4:Y:S04]  /*83a30*/  LDL.LU R25, [R1+0x144] ;  /* 0x0001440001197983 */ /* 0x000f280000300800 */
[----:B------:R-:W4:Y:S04]  /*83a40*/  LDL.LU R26, [R1+0x148] ;  /* 0x00014800011a7983 */ /* 0x000f280000300800 */
[----:B------:R-:W4:Y:S04]  /*83a50*/  LDL.LU R27, [R1+0x14c] ;  /* 0x00014c00011b7983 */ /* 0x000f280000300800 */
[----:B0-----:R-:W2:Y:S04]  /*83a60*/  LDL.LU R20, [R1+0xe0] ;  /* 0x0000e00001147983 */ /* 0x001ea80000300800 */
[----:B------:R-:W2:Y:S04]  /*83a70*/  LDL.LU R21, [R1+0xe4] ;  /* 0x0000e40001157983 */ /* 0x000ea80000300800 */
[----:B-1----:R-:W2:Y:S04]  /*83a80*/  LDL.LU R22, [R1+0xe8] ;  /* 0x0000e80001167983 */ /* 0x002ea80000300800 */
[----:B------:R-:W2:Y:S04]  /*83a90*/  LDL.LU R23, [R1+0xec] ;  /* 0x0000ec0001177983 */ /* 0x000ea80000300800 */
[----:B------:R0:W-:Y:S04]  /*83aa0*/  STL.64 [R1+0x3d68], R14 ;  /* 0x003d680e01007387 */ /* 0x0001e80000100a00 */
[----:B------:R-:W3:Y:S04]  /*83ab0*/  LDL.LU R12, [R1+0x90] ;  /* 0x00009000010c7983 */ /* 0x000ee80000300800 */
[----:B------:R-:W3:Y:S01]  /*83ac0*/  LDL.LU R13, [R1+0x94] ;  /* 0x00009400010d7983 */ /* 0x000ee20000300800 */
[----:B0-----:R-:W-:-:S02]  /*83ad0*/  IMAD.MOV.U32 R14, RZ, RZ, R0 ;  /* 0x000000ffff0e7224 */ /* 0x001fc400078e0000 */
[----:B------:R-:W-:Y:S01]  /*83ae0*/  IMAD.MOV.U32 R15, RZ, RZ, R28 ;  /* 0x000000ffff0f7224 */ /* 0x000fe200078e001c */
[----:B------:R-:W2:Y:S04]  /*83af0*/  LDL.LU R0, [R1+0x3e00] ;  /* 0x003e000001007983 */ /* 0x000ea80000300800 */
[----:B------:R-:W2:Y:S04]  /*83b00*/  LDL.LU R28, [R1+0x3dfc] ;  /* 0x003dfc00011c7983 */ /* 0x000ea80000300800 */
[----:B------:R-:W-:Y:S04]  /*83b10*/  STL.64 [R1+0x3d80], R14 ;  /* 0x003d800e01007387 */ /* 0x000fe80000100a00 */
        /* <DEDUP_REMOVED lines=8> */
[----:B------:R-:W2:Y:S01]  /*83ba0*/  LDL.LU R13, [R1+0xb4] ;  /* 0x0000b400010d7983 */ /* 0x000ea20000300800 */
[----:B------:R-:W-:-:S02]  /*83bb0*/  IMAD.MOV.U32 R14, RZ, RZ, R28 ;  /* 0x000000ffff0e7224 */ /* 0x000fc400078e001c */
[----:B------:R-:W-:Y:S01]  /*83bc0*/  IMAD.MOV.U32 R15, RZ, RZ, R0 ;  /* 0x000000ffff0f7224 */ /* 0x000fe200078e0000 */
[----:B------:R-:W3:Y:S04]  /*83bd0*/  LDL.LU R28, [R1+0x3df8] ;  /* 0x003df800011c7983 */ /* 0x000ee80000300800 */
[----:B------:R-:W3:Y:S04]  /*83be0*/  LDL.LU R0, [R1+0x3df4] ;  /* 0x003df40001007983 */ /* 0x000ee80000300800 */
[----:B------:R-:W-:Y:S01]  /*83bf0*/  STL.64 [R1+0x3db0], R14 ;  /* 0x003db00e01007387 */ /* 0x000fe20000100a00 */
[----:B----4-:R-:W-:Y:S03]  /*83c00*/  HMMA.16816.F32 R24, R4, R18, R24 ;  /* 0x000000120418723c */ /* 0x010fe60000001818 */
[----:B--2---:R0:W-:Y:S04]  /*83c10*/  STL.64 [R1+0x3da8], R12 ;  /* 0x003da80c01007387 */ /* 0x0041e80000100a00 */
[----:B0-----:R-:W2:Y:S04]  /*83c20*/  LDL.LU R12, [R1+0xc0] ;  /* 0x0000c000010c7983 */ /* 0x001ea80000300800 */
[----:B------:R-:W2:Y:S04]  /*83c30*/  LDL.LU R13, [R1+0xc4] ;  /* 0x0000c400010d7983 */ /* 0x000ea80000300800 */
[----:B------:R-:W4:Y:S04]  /*83c40*/  LDL.LU R14, [R1+0xc8] ;  /* 0x0000c800010e7983 */ /* 0x000f280000300800 */
[----:B------:R-:W4:Y:S04]  /*83c50*/  LDL.LU R15, [R1+0xcc] ;  /* 0x0000cc00010f7983 */ /* 0x000f280000300800 */
[----:B----4-:R3:W-:Y:S04]  /*83c60*/  STL.64 [R1+0x3dc8], R14 ;  /* 0x003dc80e01007387 */ /* 0x0107e80000100a00 */
[----:B--2---:R0:W-:Y:S01]  /*83c70*/  STL.64 [R1+0x3dc0], R12 ;  /* 0x003dc00c01007387 */ /* 0x0041e20000100a00 */
[----:B---3--:R-:W-:-:S03]  /*83c80*/  IMAD.MOV.U32 R14, RZ, RZ, R0 ;  /* 0x000000ffff0e7224 */ /* 0x008fc600078e0000 */
[----:B0-----:R-:W2:Y:S04]  /*83c90*/  LDL.LU R12, [R1+0xd0] ;  /* 0x0000d000010c7983 */ /* 0x001ea80000300800 */
[----:B------:R-:W2:Y:S04]  /*83ca0*/  LDL.LU R13, [R1+0xd4] ;  /* 0x0000d400010d7983 */ /* 0x000ea80000300800 */
[----:B------:R-:W3:Y:S04]  /*83cb0*/  LDL.LU R0, [R1+0x3df0] ;  /* 0x003df00001007983 */ /* 0x000ee80000300800 */
[----:B------:R-:W-:Y:S04]  /*83cc0*/  STL.64 [R1+0x7e0], R24 ;  /* 0x0007e01801007387 */ /* 0x000fe80000100a00 */
[----:B------:R0:W-:Y:S04]  /*83cd0*/  STL.64 [R1+0x7e8], R26 ;  /* 0x0007e81a01007387 */ /* 0x0001e80000100a00 */
[----:B0-----:R-:W4:Y:S04]  /*83ce0*/  LDL.LU.64 R26, [R1+0x3de8] ;  /* 0x003de800011a7983 */ /* 0x001f280000300a00 */
[----:B------:R-:W2:Y:S01]  /*83cf0*/  LDL.LU.64 R24, [R1+0x3de0] ;  /* 0x003de00001187983 */ /* 0x000ea20000300a00 */
[----:B------:R-:W-:-:S02]  /*83d00*/  IMAD.MOV.U32 R10, RZ, RZ, R9 ;  /* 0x000000ffff0a7224 */ /* 0x000fc400078e0009 */
[----:B------:R-:W-:Y:S02]  /*83d10*/  IMAD.MOV.U32 R11, RZ, RZ, R8 ;  /* 0x000000ffff0b7224 */ /* 0x000fe400078e0008 */
[----:B------:R-:W-:Y:S02]  /*83d20*/  IMAD.MOV.U32 R15, RZ, RZ, R28 ;  /* 0x000000ffff0f7224 */ /* 0x000fe400078e001c */
[----:B------:R-:W0:Y:S01]  /*83d30*/  LDC R28, c[0x0][0x3a8] ;  /* 0x0000ea00ff1c7b82 */ /* 0x000e220000000800 */
[----:B----4-:R-:W-:Y:S01]  /*83d40*/  HMMA.16816.F32 R4, R4, R26, R20 ;  /* 0x0000001a0404723c */ /* 0x010fe20000001814 */
[----:B------:R-:W2:Y:S04]  /*83d50*/  LDL.LU.64 R22, [R1+0x3dd8] ;  /* 0x003dd80001167983 */ /* 0x000ea80000300a00 */
[----:B------:R-:W2:-:S14]  /*83d60*/  LDL.LU.64 R20, [R1+0x3dd0] ;  /* 0x003dd00001147983 */ /* 0x000e9c0000300a00 */
[----:B------:R-:W-:Y:S04]  /*83d70*/  STL.64 [R1+0x7d0], R4 ;  /* 0x0007d00401007387 */ /* 0x000fe80000100a00 */
[----:B------:R1:W-:Y:S04]  /*83d80*/  STL.64 [R1+0x7d8], R6 ;  /* 0x0007d80601007387 */ /* 0x0003e80000100a00 */
[----:B-1----:R-:W4:Y:S04]  /*83d90*/  LDL.LU.64 R6, [R1+0xd58] ;  /* 0x000d580001067983 */ /* 0x002f280000300a00 */
[----:B------:R-:W-:Y:S01]  /*83da0*/  STL.64 [R1+0x3d48], R26 ;  /* 0x003d481a01007387 */ /* 0x000fe20000100a00 */
[----:B--2---:R-:W-:Y:S03]  /*83db0*/  HMMA.16816.F32 R8, R20, R10, R12 ;  /* 0x0000000a1408723c */ /* 0x004fe6000000180c */
[----:B------:R-:W2:Y:S04]  /*83dc0*/  LDL.LU.64 R14, [R1+0x3dc8] ;  /* 0x003dc800010e7983 */ /* 0x000ea80000300a00 */
[----:B------:R-:W2:-:S12]  /*83dd0*/  LDL.LU.64 R12, [R1+0x3dc0] ;  /* 0x003dc000010c7983 */ /* 0x000e980000300a00 */
[----:B------:R-:W-:Y:S04]  /*83de0*/  STL.64 [R1+0xc60], R8 ;  /* 0x000c600801007387 */ /* 0x000fe80000100a00 */
[----:B------:R1:W-:Y:S04]  /*83df0*/  STL.64 [R1+0xc68], R10 ;  /* 0x000c680a01007387 */ /* 0x0003e80000100a00 */
[----:B-1----:R-:W2:Y:S02]  /*83e00*/  LDL.LU.64 R10, [R1+0x3db8] ;  /* 0x003db800010a7983 */ /* 0x002ea40000300a00 */
[----:B--2---:R-:W-:Y:S02]  /*83e10*/  HMMA.16816.F32 R8, R20, R10, R12 ;  /* 0x0000000a1408723c */ /* 0x004fe4000000180c */
[----:B------:R-:W2:Y:S04]  /*83e20*/  LDL.LU.64 R14, [R1+0x3db0] ;  /* 0x003db000010e7983 */ /* 0x000ea80000300a00 */
[----:B------:R-:W2:-:S13]  /*83e30*/  LDL.LU.64 R12, [R1+0x3da8] ;  /* 0x003da800010c7983 */ /* 0x000e9a0000300a00 */
        /* <DEDUP_REMOVED lines=16> */
[----:B------:R-:W2:-:S15]  /*83f40*/  LDL.LU.64 R14, [R1+0x3d68] ;  /* 0x003d6800010e7983 */ /* 0x000e9e0000300a00 */
[----:B------:R-:W-:Y:S02]  /*83f50*/  NOP ;  /* 0x0000000000007918 */ /* 0x000fe40000000000 */
[----:B------:R-:W-:Y:S04]  /*83f60*/  STL.64 [R1+0x830], R8 ;  /* 0x0008300801007387 */ /* 0x000fe80000100a00 */
[----:B------:R1:W-:Y:S04]  /*83f70*/  STL.64 [R1+0x838], R10 ;  /* 0x0008380a01007387 */ /* 0x0003e80000100a00 */
[----:B-1----:R-:W2:Y:S04]  /*83f80*/  LDL.LU.64 R10, [R1+0x3d60] ;  /* 0x003d6000010a7983 */ /* 0x002ea80000300a00 */
[----:B------:R-:W2:Y:S01]  /*83f90*/  LDL.LU.64 R8, [R1+0x3d58] ;  /* 0x003d580001087983 */ /* 0x000ea20000300a00 */
[----:B0-----:R-:W-:-:S04]  /*83fa0*/  IMAD.SHL.U32 R28, R28, 0x80, RZ ;  /* 0x000000801c1c7824 */ /* 0x001fc800078e00ff */
[----:B------:R-:W-:Y:S01]  /*83fb0*/  IMAD.SHL.U32 R28, R28, 0x2, RZ ;  /* 0x000000021c1c7824 */ /* 0x000fe200078e00ff */
[----:B--2---:R-:W-:Y:S01]  /*83fc0*/  HMMA.16816.F32 R8, R20, R14, R8 ;  /* 0x0000000e1408723c */ /* 0x004fe20000001808 */
[----:B------:R-:W2:Y:S04]  /*83fd0*/  LDL.LU.64 R14, [R1+0xd38] ;  /* 0x000d3800010e7983 */ /* 0x000ea80000300a00 */
[----:B------:R-:W2:-:S14]  /*83fe0*/  LDL.LU.64 R12, [R1+0xd28] ;  /* 0x000d2800010c7983 */ /* 0x000e9c0000300a00 */
[----:B------:R-:W-:Y:S04]  /*83ff0*/  STL.64 [R1+0x840], R8 ;  /* 0x0008400801007387 */ /* 0x000fe80000100a00 */
[----:B------:R4:W-:Y:S04]  /*84000*/  STL.64 [R1+0x848], R10 ;  /* 0x0008480a01007387 */ /* 0x0009e80000100a00 */
[----:B------:R-:W2:Y:S01]  /*84010*/  LDL.LU.64 R26, [R1+0xd20] ;  /* 0x000d2000011a7983 */ /* 0x000ea20000300a00 */
[-C--:B----4-:R-:W-:Y:S02]  /*84020*/  IADD3 R11, P0, PT, R6, R28.reuse, RZ ;  /* 0x0000001c060b7210 */ /* 0x090fe40007f1e0ff */
[----:B------:R-:W-:-:S02]  /*84030*/  IADD3 R10, P1, PT, R16, R28, RZ ;  /* 0x0000001c100a7210 */ /* 0x000fc40007f3e0ff */
[-C--:B------:R-:W-:Y:S02]  /*84040*/  IADD3 R9, P2, PT, R24, R28.reuse, RZ ;  /* 0x0000001c18097210 */ /* 0x080fe40007f5e0ff */
[----:B------:R-:W-:Y:S01]  /*84050*/  IADD3 R8, P3, PT, R2, R28, RZ ;  /* 0x0000001c02087210 */ /* 0x000fe20007f7e0ff */
[----:B------:R-:W-:Y:S04]  /*84060*/  STL [R1+0x3c0c], R11 ;  /* 0x003c0c0b01007387 */ /* 0x000fe80000100800 */
[----:B------:R-:W-:Y:S04]  /*84070*/  STL [R1+0x3c10], R10 ;  /* 0x003c100a01007387 */ /* 0x000fe80000100800 */
[----:B------:R-:W-:Y:S04]  /*84080*/  STL [R1+0x3c14], R9 ;  /* 0x003c140901007387 */ /* 0x000fe80000100800 */
[----:B------:R0:W-:Y:S04]  /*84090*/  STL [R1+0x3c18], R8 ;  /* 0x003c180801007387 */ /* 0x0001e80000100800 */
[----:B0-----:R-:W4:Y:S04]  /*840a0*/  LDL.LU R8, [R1+0x70] ;  /* 0x0000700001087983 */ /* 0x001f280000300800 */
[----:B------:R-:W4:Y:S04]  /*840b0*/  LDL.LU R9, [R1+0x74] ;  /* 0x0000740001097983 */ /* 0x000f280000300800 */
[----:B------:R-:W4:Y:S04]  /*840c0*/  LDL.LU R10, [R1+0x78] ;  /* 0x00007800010a7983 */ /* 0x000f280000300800 */
[----:B------:R-:W4:Y:S01]  /*840d0*/  LDL.LU R11, [R1+0x7c] ;  /* 0x00007c00010b7983 */ /* 0x000f220000300800 */
[----:B---3--:R-:W-:-:S02]  /*840e0*/  IMAD.X R7, R7, 0x1, R0, P0 ;  /* 0x0000000107077824 */ /* 0x008fc400000e0600 */
[--C-:B------:R-:W-:Y:S02]  /*840f0*/  IMAD.X R6, R17, 0x1, R0.reuse, P1 ;  /* 0x0000000111067824 */ /* 0x100fe400008e0600 */
[--C-:B------:R-:W-:Y:S02]  /*84100*/  IMAD.X R5, R25, 0x1, R0.reuse, P2 ;  /* 0x0000000119057824 */ /* 0x100fe400010e0600 */
[----:B------:R-:W-:Y:S01]  /*84110*/  IMAD.X R4, R3, 0x1, R0, P3 ;  /* 0x0000000103047824 */ /* 0x000fe200018e0600 */
[----:B------:R-:W-:Y:S04]  /*84120*/  STL [R1+0x3c1c], R7 ;  /* 0x003c1c0701007387 */ /* 0x000fe80000100800 */
[----:B------:R-:W-:Y:S04]  /*84130*/  STL [R1+0x3c20], R6 ;  /* 0x003c200601007387 */ /* 0x000fe80000100800 */
[----:B------:R-:W-:Y:S04]  /*84140*/  STL [R1+0x3c24], R5 ;  /* 0x003c240501007387 */ /* 0x000fe80000100800 */
[----:B------:R4:W-:Y:S04]  /*84150*/  STL [R1+0x3c28], R4 ;  /* 0x003c280401007387 */ /* 0x0009e80000100800 */
[----:B------:R0:W-:Y:S01]  /*84160*/  STL.64 [R1+0x3d50], R22 ;  /* 0x003d501601007387 */ /* 0x0001e20000100a00 */
[----:B----4-:R-:W-:Y:S03]  /*84170*/  HMMA.16816.F32 R4, R20, R18, R8 ;  /* 0x000000121404723c */ /* 0x010fe60000001808 */
[----:B0-----:R-:W3:Y:S01]  /*84180*/  LDL.LU.64 R22, [R1+0xd30] ;  /* 0x000d300001167983 */ /* 0x001ee20000300a00 */
[----:B--2---:R-:W-:-:S02]  /*84190*/  IADD3 R19, P0, PT, R14, R28, RZ ;  /* 0x0000001c0e137210 */ /* 0x004fc40007f1e0ff */
[-C--:B------:R-:W-:Y:S02]  /*841a0*/  IADD3 R17, P2, PT, R12, R28.reuse, RZ ;  /* 0x0000001c0c117210 */ /* 0x080fe40007f5e0ff */
[----:B------:R-:W-:-:S11]  /*841b0*/  IADD3 R16, P3, PT, R26, R28, RZ ;  /* 0x0000001c1a107210 */ /* 0x000fd60007f7e0ff */
[----:B------:R0:W-:Y:S04]  /*841c0*/  STL.64 [R1+0x850], R4 ;  /* 0x0008500401007387 */ /* 0x0001e80000100a00 */
[----:B------:R1:W-:Y:S04]  /*841d0*/  STL.64 [R1+0x858], R6 ;  /* 0x0008580601007387 */ /* 0x0003e80000100a00 */
[----:B0-----:R-:W2:Y:S04]  /*841e0*/  LDL.LU R4, [R1+0x31a8] ;  /* 0x0031a80001047983 */ /* 0x001ea80000300800 */
[----:B------:R-:W4:Y:S04]  /*841f0*/  LDL.LU R5, [R1+0x31a0] ;  /* 0x0031a00001057983 */ /* 0x000f280000300800 */
[----:B------:R-:W2:Y:S04]  /*84200*/  LDL.LU R24, [R1+0x3198] ;  /* 0x0031980001187983 */ /* 0x000ea80000300800 */
[----:B-1----:R-:W2:Y:S04]  /*84210*/  LDL.LU R6, [R1+0x3190] ;  /* 0x0031900001067983 */ /* 0x002ea80000300800 */
        /* <DEDUP_REMOVED lines=8> */
[----:B------:R0:W-:Y:S01]  /*842a0*/  STL [R1+0x3c2c], R19 ;  /* 0x003c2c1301007387 */ /* 0x0001e20000100800 */
[----:B------:R-:W-:-:S02]  /*842b0*/  IMAD.X R15, R15, 0x1, R0, P0 ;  /* 0x000000010f0f7824 */ /* 0x000fc400000e0600 */
[--C-:B------:R-:W-:Y:S02]  /*842c0*/  IMAD.X R13, R13, 0x1, R0.reuse, P2 ;  /* 0x000000010d0d7824 */ /* 0x100fe400010e0600 */
[----:B------:R-:W-:Y:S01]  /*842d0*/  IMAD.X R12, R27, 0x1, R0, P3 ;  /* 0x000000011b0c7824 */ /* 0x000fe200018e0600 */
[----:B0-----:R-:W4:Y:S01]  /*842e0*/  LDL.LU R19, [R1+0x31b0] ;  /* 0x0031b00001137983 */ /* 0x001f220000300800 */
[----:B---3--:R-:W-:-:S05]  /*842f0*/  IADD3 R18, P1, PT, R22, R28, RZ ;  /* 0x0000001c16127210 */ /* 0x008fca0007f3e0ff */
[----:B------:R0:W-:Y:S01]  /*84300*/  STL [R1+0x3c30], R18 ;  /* 0x003c301201007387 */ /* 0x0001e20000100800 */
[----:B------:R-:W-:-:S03]  /*84310*/  IMAD.X R14, R23, 0x1, R0, P1 ;  /* 0x00000001170e7824 */ /* 0x000fc600008e0600 */
[----:B0-----:R-:W3:Y:S04]  /*84320*/  LDL.LU R18, [R1+0x31b8] ;  /* 0x0031b80001127983 */ /* 0x001ee80000300800 */
[----:B------:R0:W-:Y:S04]  /*84330*/  STL [R1+0x3c34], R17 ;  /* 0x003c341101007387 */ /* 0x0001e80000100800 */
[----:B0-----:R-:W3:Y:S04]  /*84340*/  LDL.LU R17, [R1+0x31c0] ;  /* 0x0031c00001117983 */ /* 0x001ee80000300800 */
[----:B------:R-:W-:Y:S04]  /*84350*/  STL [R1+0x3c38], R16 ;  /* 0x003c381001007387 */ /* 0x000fe80000100800 */
[----:B------:R-:W-:Y:S04]  /*84360*/  STL [R1+0x3c3c], R15 ;  /* 0x003c3c0f01007387 */ /* 0x000fe80000100800 */
[----:B------:R-:W3:Y:S04]  /*84370*/  LDL.LU.64 R22, [R1+0x3d50] ;  /* 0x003d500001167983 */ /* 0x000ee80000300a00 */
[----:B------:R-:W-:Y:S04]  /*84380*/  STL [R1+0x3c40], R14 ;  /* 0x003c400e01007387 */ /* 0x000fe80000100800 */
[----:B------:R-:W-:Y:S04]  /*84390*/  STL [R1+0x3c44], R13 ;  /* 0x003c440d01007387 */ /* 0x000fe80000100800 */
[----:B------:R-:W3:Y:S04]  /*843a0*/  LDL.LU.64 R26, [R1+0x3d48] ;  /* 0x003d4800011a7983 */ /* 0x000ee80000300a00 */
[----:B------:R-:W3:Y:S04]  /*843b0*/  LDL.LU R29, [R1+0x319c] ;  /* 0x00319c00011d7983 */ /* 0x000ee80000300800 */
[----:B------:R0:W-:Y:S04]  /*843c0*/  STL [R1+0x3c48], R12 ;  /* 0x003c480c01007387 */ /* 0x0001e80000100800 */
[----:B0-----:R-:W3:Y:S04]  /*843d0*/  LDL.LU R12, [R1+0x4b0] ;  /* 0x0004b000010c7983 */ /* 0x001ee80000300800 */
[----:B------:R-:W3:Y:S04]  /*843e0*/  LDL.LU R13, [R1+0x4b4] ;  /* 0x0004b400010d7983 */ /* 0x000ee80000300800 */
[----:B------:R-:W3:Y:S04]  /*843f0*/  LDL.LU R14, [R1+0x4b8] ;  /* 0x0004b800010e7983 */ /* 0x000ee80000300800 */
[----:B------:R-:W3:Y:S01]  /*84400*/  LDL.LU R15, [R1+0x4bc] ;  /* 0x0004bc00010f7983 */ /* 0x000ee20000300800 */
[----:B--2---:R-:W-:-:S02]  /*84410*/  IADD3 R24, P6, PT, R24, R28, RZ ;  /* 0x0000001c18187210 */ /* 0x004fc40007fde0ff */
[-C--:B------:R-:W-:Y:S02]  /*84420*/  IADD3 R4, P1, PT, R4, R28.reuse, RZ ;  /* 0x0000001c04047210 */ /* 0x080fe40007f3e0ff */
[-C--:B----4-:R-:W-:Y:S02]  /*84430*/  IADD3 R19, P2, PT, R19, R28.reuse, RZ ;  /* 0x0000001c13137210 */ /* 0x090fe40007f5e0ff */
[-C--:B------:R-:W-:Y:S02]  /*84440*/  IADD3 R5, P0, PT, R5, R28.reuse, RZ ;  /* 0x0000001c05057210 */ /* 0x080fe40007f1e0ff */
[-C--:B------:R-:W-:Y:S01]  /*84450*/  IADD3 R6, P5, PT, R6, R28.reuse, RZ ;  /* 0x0000001c06067210 */ /* 0x080fe20007fbe0ff */
[--C-:B------:R-:W-:Y:S01]  /*84460*/  IMAD.X R10, R10, 0x1, R0.reuse, P2 ;  /* 0x000000010a0a7824 */ /* 0x100fe200010e0600 */
[-C--:B---3--:R-:W-:Y:S02]  /*84470*/  IADD3 R18, P3, PT, R18, R28.reuse, RZ ;  /* 0x0000001c12127210 */ /* 0x088fe40007f7e0ff */
[-C--:B------:R-:W-:Y:S01]  /*84480*/  IADD3 R17, P4, PT, R17, R28.reuse, RZ ;  /* 0x0000001c11117210 */ /* 0x080fe20007f9e0ff */
[----:B------:R-:W-:Y:S04]  /*84490*/  HMMA.16816.F32 R20, R20, R26, R12 ;  /* 0x0000001a1414723c */ /* 0x000fe8000000180c */
[--C-:B------:R-:W-:Y:S01]  /*844a0*/  IMAD.X R7, R7, 0x1, R0.reuse, P4 ;  /* 0x0000000107077824 */ /* 0x100fe200020e0600 */
[-C--:B------:R-:W-:Y:S01]  /*844b0*/  IADD3 R3, P4, PT, R3, R28.reuse, RZ ;  /* 0x0000001c03037210 */ /* 0x080fe20007f9e0ff */
[----:B------:R-:W-:Y:S01]  /*844c0*/  IMAD.X R8, R8, 0x1, R0, P3 ;  /* 0x0000000108087824 */ /* 0x000fe200018e0600 */
[----:B------:R-:W-:-:S12]  /*844d0*/  IADD3 R9, P3, PT, R9, R28, RZ ;  /* 0x0000001c09097210 */ /* 0x000fd80007f7e0ff */
[----:B------:R0:W-:Y:S04]  /*844e0*/  STL.64 [R1+0x860], R20 ;  /* 0x0008601401007387 */ /* 0x0001e80000100a00 */
[----:B------:R-:W-:Y:S01]  /*844f0*/  STL.64 [R1+0x868], R22 ;  /* 0x0008681601007387 */ /* 0x000fe20000100a00 */
[----:B0-----:R-:W-:-:S05]  /*84500*/  IMAD.MOV.U32 R20, RZ, RZ, R21 ;  /* 0x000000ffff147224 */ /* 0x001fca00078e0015 */
[----:B------:R-:W-:Y:S04]  /*84510*/  STL [R1+0x3c4c], R20 ;  /* 0x003c4c1401007387 */ /* 0x000fe80000100800 */
[----:B------:R-:W-:Y:S04]  /*84520*/  STL [R1+0x31c0], R17 ;  /* 0x0031c01101007387 */ /* 0x000fe80000100800 */
[----:B------:R-:W-:Y:S04]  /*84530*/  STL [R1+0x31b8], R18 ;  /* 0x0031b81201007387 */ /* 0x000fe80000100800 */
[----:B------:R-:W-:Y:S04]  /*84540*/  STL [R1+0x31b0], R19 ;  /* 0x0031b01301007387 */ /* 0x000fe80000100800 */
[----:B------:R0:W-:Y:S04]  /*84550*/  STL [R1+0x3198], R24 ;  /* 0x0031981801007387 */ /* 0x0001e80000100800 */
[----:B------:R-:W-:Y:S04]  /*84560*/  STL [R1+0x31a8], R4 ;  /* 0x0031a80401007387 */ /* 0x000fe80000100800 */
[----:B0-----:R-:W2:Y:S04]  /*84570*/  LDL.LU R24, [R1+0x3168] ;  /* 0x0031680001187983 */ /* 0x001ea80000300800 */
[----:B------:R-:W-:Y:S04]  /*84580*/  STL [R1+0x31a0], R5 ;  /* 0x0031a00501007387 */ /* 0x000fe80000100800 */
[----:B------:R0:W-:Y:S04]  /*84590*/  STL [R1+0x3188], R3 ;  /* 0x0031880301007387 */ /* 0x0001e80000100800 */
[----:B------:R-:W-:Y:S04]  /*845a0*/  STL [R1+0x3190], R6 ;  /* 0x0031900601007387 */ /* 0x000fe80000100800 */
[----:B0-----:R-:W3:Y:S04]  /*845b0*/  LDL.LU R3, [R1+0x3194] ;  /* 0x0031940001037983 */ /* 0x001ee80000300800 */
[----:B------:R-:W-:Y:S04]  /*845c0*/  STL [R1+0x31bc], R7 ;  /* 0x0031bc0701007387 */ /* 0x000fe80000100800 */
[----:B------:R-:W-:Y:S04]  /*845d0*/  STL [R1+0x31b4], R8 ;  /* 0x0031b40801007387 */ /* 0x000fe80000100800 */
[----:B------:R-:W-:Y:S04]  /*845e0*/  STL [R1+0x3180], R9 ;  /* 0x0031800901007387 */ /* 0x000fe80000100800 */
[----:B------:R-:W-:Y:S04]  /*845f0*/  STL [R1+0x31ac], R10 ;  /* 0x0031ac0a01007387 */ /* 0x000fe80000100800 */
[----:B------:R-:W4:Y:S01]  /*84600*/  LDL.LU R20, [R1+0x318c] ;  /* 0x00318c0001147983 */ /* 0x000f220000300800 */
[----:B------:R-:W-:Y:S01]  /*84610*/  IADD3 R11, P2, PT, R11, R28, RZ ;  /* 0x0000001c0b0b7210 */ /* 0x000fe20007f5e0ff */
[----:B------:R-:W-:-:S04]  /*84620*/  IMAD.X R25, R25, 0x1, R0, P1 ;  /* 0x0000000119197824 */ /* 0x000fc800008e0600 */
[----:B------:R-:W-:Y:S01]  /*84630*/  STL [R1+0x3178], R11 ;  /* 0x0031780b01007387 */ /* 0x000fe20000100800 */
[-C--:B------:R-:W-:Y:S01]  /*84640*/  IADD3 R2, P1, PT, R2, R28.reuse, RZ ;  /* 0x0000001c02027210 */ /* 0x080fe20007f3e0ff */
[----:B------:R-:W-:Y:S02]  /*84650*/  IMAD.X R29, R29, 0x1, R0, P0 ;  /* 0x000000011d1d7824 */ /* 0x000fe400000e0600 */
[----:B----4-:R0:W-:Y:S04]  /*84660*/  STL [R1+0x3d44], R20 ;  /* 0x003d441401007387 */ /* 0x0101e80000100800 */
[----:B------:R-:W-:Y:S04]  /*84670*/  STL [R1+0x31a4], R25 ;  /* 0x0031a41901007387 */ /* 0x000fe80000100800 */
[----:B0-----:R-:W4:Y:S04]  /*84680*/  LDL.LU R20, [R1+0x3160] ;  /* 0x0031600001147983 */ /* 0x001f280000300800 */
[----:B------:R0:W-:Y:S04]  /*84690*/  STL [R1+0x3170], R2 ;  /* 0x0031700201007387 */ /* 0x0001e80000100800 */
[----:B------:R-:W4:Y:S04]  /*846a0*/  LDL.LU R21, [R1+0x3158] ;  /* 0x0031580001157983 */ /* 0x000f280000300800 */
[----:B------:R-:W4:Y:S04]  /*846b0*/  LDL.LU R22, [R1+0x3184] ;  /* 0x0031840001167983 */ /* 0x000f280000300800 */
[----:B------:R-:W4:Y:S04]  /*846c0*/  LDL.LU R23, [R1+0x3150] ;  /* 0x0031500001177983 */ /* 0x000f280000300800 */
[----:B------:R-:W4:Y:S04]  /*846d0*/  LDL.LU R26, [R1+0x317c] ;  /* 0x00317c00011a7983 */ /* 0x000f280000300800 */
[----:B------:R-:W4:Y:S04]  /*846e0*/  LDL.LU R27, [R1+0x3148] ;  /* 0x00314800011b7983 */ /* 0x000f280000300800 */
[----:B------:R-:W4:Y:S04]  /*846f0*/  LDL.LU R12, [R1+0x3174] ;  /* 0x00317400010c7983 */ /* 0x000f280000300800 */
[----:B------:R-:W4:Y:S04]  /*84700*/  LDL.LU R13, [R1+0x3140] ;  /* 0x00314000010d7983 */ /* 0x000f280000300800 */
[----:B0-----:R-:W4:Y:S04]  /*84710*/  LDL.LU R2, [R1+0x316c] ;  /* 0x00316c0001027983 */ /* 0x001f280000300800 */
[----:B------:R-:W4:Y:S04]  /*84720*/  LDL.LU R14, [R1+0x3138] ;  /* 0x00313800010e7983 */ /* 0x000f280000300800 */
[----:B------:R-:W4:Y:S04]  /*84730*/  LDL.LU R15, [R1+0x3164] ;  /* 0x00316400010f7983 */ /* 0x000f280000300800 */
[----:B------:R-:W4:Y:S04]  /*84740*/  LDL.LU R16, [R1+0x3130] ;  /* 0x0031300001107983 */ /* 0x000f280000300800 */
[----:B------:R0:W-:Y:S04]  /*84750*/  STL [R1+0x319c], R29 ;  /* 0x00319c1d01007387 */ /* 0x0001e80000100800 */
[----:B------:R-:W4:Y:S04]  /*84760*/  LDL.LU R17, [R1+0x315c] ;  /* 0x00315c0001117983 */ /* 0x000f280000300800 */
[----:B------:R-:W4:Y:S04]  /*84770*/  LDL.LU R18, [R1+0x3128] ;  /* 0x0031280001127983 */ /* 0x000f280000300800 */
[----:B------:R-:W4:Y:S01]  /*84780*/  LDL.LU R19, [R1+0x3154] ;  /* 0x0031540001137983 */ /* 0x000f220000300800 */
[----:B--2---:R-:W-:-:S03]  /*84790*/  IADD3 R24, P0, PT, R24, R28, RZ ;  /* 0x0000001c18187210 */ /* 0x004fc60007f1e0ff */
[----:B------:R-:W2:Y:S01]  /*847a0*/  LDL.LU R4, [R1+0x3120] ;  /* 0x0031200001047983 */ /* 0x000ea20000300800 */
[----:B---3--:R-:W-:-:S03]  /*847b0*/  IMAD.X R3, R3, 0x1, R0, P6 ;  /* 0x0000000103037824 */ /* 0x008fc600030e0600 */
[----:B0-----:R-:W3:Y:S04]  /*847c0*/  LDL.LU R29, [R1+0x314c] ;  /* 0x00314c00011d7983 */ /* 0x001ee80000300800 */
[----:B------:R-:W2:Y:S04]  /*847d0*/  LDL.LU R5, [R1+0x3118] ;  /* 0x0031180001057983 */ /* 0x000ea80000300800 */
[----:B------:R-:W2:Y:S04]  /*847e0*/  LDL.LU R6, [R1+0x3144] ;  /* 0x0031440001067983 */ /* 0x000ea80000300800 */
[----:B------:R0:W-:Y:S04]  /*847f0*/  STL [R1+0x3168], R24 ;  /* 0x0031681801007387 */ /* 0x0001e80000100800 */
[----:B0-----:R-:W2:Y:S04]  /*84800*/  LDL.LU R24, [R1+0x3110] ;  /* 0x0031100001187983 */ /* 0x001ea80000300800 */
[----:B------:R-:W2:Y:S04]  /*84810*/  LDL.LU R7, [R1+0x313c] ;  /* 0x00313c0001077983 */ /* 0x000ea80000300800 */
[----:B------:R-:W2:Y:S04]  /*84820*/  LDL.LU R8, [R1+0x3108] ;  /* 0x0031080001087983 */ /* 0x000ea80000300800 */
[----:B------:R-:W2:Y:S04]  /*84830*/  LDL.LU R9, [R1+0x3134] ;  /* 0x0031340001097983 */ /* 0x000ea80000300800 */
[----:B------:R0:W-:Y:S04]  /*84840*/  STL [R1+0x3194], R3 ;  /* 0x0031940301007387 */ /* 0x0001e80000100800 */
[----:B------:R-:W2:Y:S04]  /*84850*/  LDL.LU R10, [R1+0x3100] ;  /* 0x00310000010a7983 */ /* 0x000ea80000300800 */
[----:B------:R-:W2:Y:S04]  /*84860*/  LDL.LU R11, [R1+0x312c] ;  /* 0x00312c00010b7983 */ /* 0x000ea80000300800 */
[----:B------:R-:W2:Y:S04]  /*84870*/  LDL.LU R25, [R1+0x30f8] ;  /* 0x0030f80001197983 */ /* 0x000ea80000300800 */
[----:B0-----:R-:W2:Y:S01]  /*84880*/  LDL.LU R3, [R1+0x3124] ;  /* 0x0031240001037983 */ /* 0x001ea20000300800 */
[----:B----4-:R-:W-:-:S05]  /*84890*/  IADD3 R20, P6, PT, R20, R28, RZ ;  /* 0x0000001c14147210 */ /* 0x010fca0007fde0ff */
[----:B------:R0:W-:Y:S04]  /*848a0*/  STL [R1+0x3160], R20 ;  /* 0x0031601401007387 */ /* 0x0001e80000100800 */
[----:B0-----:R-:W4:Y:S01]  /*848b0*/  LDL.LU R20, [R1+0x3d44] ;  /* 0x003d440001147983 */ /* 0x001f220000300800 */
[--C-:B------:R-:W-:Y:S01]  /*848c0*/  IMAD.X R22, R22, 0x1, R0.reuse, P4 ;  /* 0x0000000116167824 */ /* 0x100fe200020e0600 */
[-C--:B------:R-:W-:Y:S01]  /*848d0*/  IADD3 R23, P4, PT, R23, R28.reuse, RZ ;  /* 0x0000001c17177210 */ /* 0x080fe20007f9e0ff */
[--C-:B------:R-:W-:Y:S01]  /*848e0*/  IMAD.X R26, R26, 0x1, R0.reuse, P3 ;  /* 0x000000011a1a7824 */ /* 0x100fe200018e0600 */
[-C--:B------:R-:W-:Y:S01]  /*848f0*/  IADD3 R27, P3, PT, R27, R28.reuse, RZ ;  /* 0x0000001c1b1b7210 */ /* 0x080fe20007f7e0ff */
[--C-:B------:R-:W-:Y:S02]  /*84900*/  IMAD.X R2, R2, 0x1, R0.reuse, P1 ;  /* 0x0000000102027824 */ /* 0x100fe400008e0600 */
[----:B------:R-:W-:Y:S01]  /*84910*/  IMAD.X R12, R12, 0x1, R0, P2 ;  /* 0x000000010c0c7824 */ /* 0x000fe200010e0600 */
[----:B------:R-:W-:-:S02]  /*84920*/  IADD3 R13, P2, PT, R13, R28, RZ ;  /* 0x0000001c0d0d7210 */ /* 0x000fc40007f5e0ff */
[-C--:B------:R-:W-:Y:S01]  /*84930*/  IADD3 R14, P1, PT, R14, R28.reuse, RZ ;  /* 0x0000001c0e0e7210 */ /* 0x080fe20007f3e0ff */
[--C-:B------:R-:W-:Y:S01]  /*84940*/  IMAD.X R15, R15, 0x1, R0.reuse, P0 ;  /* 0x000000010f0f7824 */ /* 0x100fe200000e0600 */
[-C--:B------:R-:W-:Y:S01]  /*84950*/  IADD3 R16, P0, PT, R16, R28.reuse, RZ ;  /* 0x0000001c10107210 */ /* 0x080fe20007f1e0ff */
[--C-:B------:R-:W-:Y:S01]  /*84960*/  IMAD.X R17, R17, 0x1, R0.reuse, P6 ;  /* 0x0000000111117824 */ /* 0x100fe200030e0600 */
[-C--:B------:R-:W-:Y:S01]  /*84970*/  IADD3 R18, P6, PT, R18, R28.reuse, RZ ;  /* 0x0000001c12127210 */ /* 0x080fe20007fde0ff */
[--C-:B---3--:R-:W-:Y:S02]  /*84980*/  IMAD.X R29, R29, 0x1, R0.reuse, P4 ;  /* 0x000000011d1d7824 */ /* 0x108fe400020e0600 */
[--C-:B--2---:R-:W-:Y:S01]  /*84990*/  IMAD.X R6, R6, 0x1, R0.reuse, P3 ;  /* 0x0000000106067824 */ /* 0x104fe200018e0600 */
[-C--:B------:R-:W-:Y:S02]  /*849a0*/  IADD3 R5, P4, PT, R5, R28.reuse, RZ ;  /* 0x0000001c05057210 */ /* 0x080fe40007f9e0ff */
[-C--:B------:R-:W-:Y:S01]  /*849b0*/  IADD3 R24, P3, PT, R24, R28.reuse, RZ ;  /* 0x0000001c18187210 */ /* 0x080fe20007f7e0ff */
[----:B----4-:R-:W-:Y:S01]  /*849c0*/  IMAD.X R20, R20, 0x1, R0, P5 ;  /* 0x0000000114147824 */ /* 0x010fe200028e0600 */
[----:B------:R-:W-:-:S04]  /*849d0*/  IADD3 R21, P5, PT, R21, R28, RZ ;  /* 0x0000001c15157210 */ /* 0x000fc80007fbe0ff */
[----:B------:R-:W-:Y:S04]  /*849e0*/  STL [R1+0x318c], R20 ;  /* 0x00318c1401007387 */ /* 0x000fe80000100800 */
[----:B------:R-:W-:Y:S04]  /*849f0*/  STL [R1+0x3158], R21 ;  /* 0x0031581501007387 */ /* 0x000fe80000100800 */
[----:B------:R-:W-:Y:S04]  /*84a00*/  STL [R1+0x3184], R22 ;  /* 0x0031841601007387 */ /* 0x000fe80000100800 */
[----:B------:R-:W-:Y:S04]  /*84a10*/  STL [R1+0x3150], R23 ;  /* 0x0031501701007387 */ /* 0x000fe80000100800 */
[----:B------:R-:W-:Y:S04]  /*84a20*/  STL [R1+0x317c], R26 ;  /* 0x00317c1a01007387 */ /* 0x000fe80000100800 */
[----:B------:R-:W-:Y:S04]  /*84a30*/  STL [R1+0x3148], R27 ;  /* 0x0031481b01007387 */ /* 0x000fe80000100800 */
[----:B------:R0:W-:Y:S04]  /*84a40*/  STL [R1+0x316c], R2 ;  /* 0x00316c0201007387 */ /* 0x0001e80000100800 */
[----:B------:R-:W-:Y:S01]  /*84a50*/  STL [R1+0x3174], R12 ;  /* 0x0031740c01007387 */ /* 0x000fe20000100800 */
[----:B------:R-:W-:Y:S01]  /*84a60*/  IMAD.X R19, R19, 0x1, R0, P5 ;  /* 0x0000000113137824 */ /* 0x000fe200028e0600 */
[----:B------:R-:W-:-:S02]  /*84a70*/  IADD3 R4, P5, PT, R4, R28, RZ ;  /* 0x0000001c04047210 */ /* 0x000fc40007fbe0ff */
[----:B0-----:R-:W2:Y:S04]  /*84a80*/  LDL.LU R2, [R1+0x30f0] ;  /* 0x0030f00001027983 */ /* 0x001ea80000300800 */
        /* <DEDUP_REMOVED lines=8> */
[----:B0-----:R-:W3:Y:S04]  /*84b10*/  LDL.LU R29, [R1+0x311c] ;  /* 0x00311c00011d7983 */ /* 0x001ee80000300800 */
[----:B------:R-:W-:Y:S04]  /*84b20*/  STL [R1+0x3120], R4 ;  /* 0x0031200401007387 */ /* 0x000fe80000100800 */
[----:B------:R0:W-:Y:S04]  /*84b30*/  STL [R1+0x3110], R24 ;  /* 0x0031101801007387 */ /* 0x0001e80000100800 */
[----:B------:R-:W-:Y:S04]  /*84b40*/  STL [R1+0x3118], R5 ;  /* 0x0031180501007387 */ /* 0x000fe80000100800 */
[----:B0-----:R-:W4:Y:S01]  /*84b50*/  LDL.LU R24, [R1+0x30e8] ;  /* 0x0030e80001187983 */ /* 0x001f220000300800 */
[--C-:B------:R-:W-:Y:S01]  /*84b60*/  IMAD.X R7, R7, 0x1, R0.reuse, P2 ;  /* 0x0000000107077824 */ /* 0x100fe200010e0600 */
[-C--:B------:R-:W-:Y:S01]  /*84b70*/  IADD3 R8, P2, PT, R8, R28.reuse, RZ ;  /* 0x0000001c08087210 */ /* 0x080fe20007f5e0ff */
[--C-:B------:R-:W-:Y:S01]  /*84b80*/  IMAD.X R9, R9, 0x1, R0.reuse, P1 ;  /* 0x0000000109097824 */ /* 0x100fe200008e0600 */
[----:B------:R-:W-:Y:S01]  /*84b90*/  IADD3 R10, P1, PT, R10, R28, RZ ;  /* 0x0000001c0a0a7210 */ /* 0x000fe20007f3e0ff */
[----:B------:R-:W-:Y:S04]  /*84ba0*/  STL [R1+0x3144], R6 ;  /* 0x0031440601007387 */ /* 0x000fe80000100800 */
[----:B------:R-:W-:Y:S01]  /*84bb0*/  STL [R1+0x313c], R7 ;  /* 0x00313c0701007387 */ /* 0x000fe20000100800 */
[----:B------:R-:W-:-:S03]  /*84bc0*/  IMAD.X R11, R11, 0x1, R0, P0 ;  /* 0x000000010b0b7824 */ /* 0x000fc600000e0600 */
[----:B------:R-:W-:Y:S01]  /*84bd0*/  STL [R1+0x3108], R8 ;  /* 0x0031080801007387 */ /* 0x000fe20000100800 */
[----:B------:R-:W-:-:S03]  /*84be0*/  IADD3 R25, P0, PT, R25, R28, RZ ;  /* 0x0000001c19197210 */ /* 0x000fc60007f1e0ff */
[----:B------:R-:W-:Y:S04]  /*84bf0*/  STL [R1+0x3134], R9 ;  /* 0x0031340901007387 */ /* 0x000fe80000100800 */
[----:B------:R-:W-:Y:S01]  /*84c00*/  STL [R1+0x3100], R10 ;  /* 0x0031000a01007387 */ /* 0x000fe20000100800 */
[----:B------:R-:W-:-:S03]  /*84c10*/  IMAD.X R3, R3, 0x1, R0, P6 ;  /* 0x0000000103037824 */ /* 0x000fc600030e0600 */
[----:B------:R-:W4:Y:S04]  /*84c20*/  LDL.LU R20, [R1+0x30e0] ;  /* 0x0030e00001147983 */ /* 0x000f280000300800 */
[----:B------:R-:W-:Y:S04]  /*84c30*/  STL [R1+0x312c], R11 ;  /* 0x00312c0b01007387 */ /* 0x000fe80000100800 */
[----:B------:R-:W4:Y:S04]  /*84c40*/  LDL.LU R21, [R1+0x310c] ;  /* 0x00310c0001157983 */ /* 0x000f280000300800 */
[----:B------:R-:W-:Y:S04]  /*84c50*/  STL [R1+0x30f8], R25 ;  /* 0x0030f81901007387 */ /* 0x000fe80000100800 */
[----:B------:R-:W4:Y:S04]  /*84c60*/  LDL.LU R22, [R1+0x30d8] ;  /* 0x0030d80001167983 */ /* 0x000f280000300800 */
[----:B------:R0:W-:Y:S04]  /*84c70*/  STL [R1+0x3124], R3 ;  /* 0x0031240301007387 */ /* 0x0001e80000100800 */
        /* <DEDUP_REMOVED lines=9> */
[----:B------:R-:W4:Y:S01]  /*84d10*/  LDL.LU R17, [R1+0x30b0] ;  /* 0x0030b00001117983 */ /* 0x000f220000300800 */
[----:B--2---:R-:W-:-:S05]  /*84d20*/  IADD3 R2, P6, PT, R2, R28, RZ ;  /* 0x0000001c02027210 */ /* 0x004fca0007fde0ff */
[----:B------:R0:W-:Y:S04]  /*84d30*/  STL [R1+0x30f0], R2 ;  /* 0x0030f00201007387 */ /* 0x0001e80000100800 */
[----:B------:R-:W2:Y:S04]  /*84d40*/  LDL.LU R18, [R1+0x30dc] ;  /* 0x0030dc0001127983 */ /* 0x000ea80000300800 */
[----:B------:R-:W2:Y:S04]  /*84d50*/  LDL.LU R19, [R1+0x30a8] ;  /* 0x0030a80001137983 */ /* 0x000ea80000300800 */
[----:B------:R-:W2:Y:S04]  /*84d60*/  LDL.LU R4, [R1+0x30d4] ;  /* 0x0030d40001047983 */ /* 0x000ea80000300800 */
[----:B------:R-:W2:Y:S04]  /*84d70*/  LDL.LU R5, [R1+0x30a0] ;  /* 0x0030a00001057983 */ /* 0x000ea80000300800 */
[----:B0-----:R-:W2:Y:S04]  /*84d80*/  LDL.LU R2, [R1+0x30cc] ;  /* 0x0030cc0001027983 */ /* 0x001ea80000300800 */
[----:B------:R-:W2:Y:S01]  /*84d90*/  LDL.LU R6, [R1+0x3098] ;  /* 0x0030980001067983 */ /* 0x000ea20000300800 */
[----:B---3--:R-:W-:-:S03]  /*84da0*/  IMAD.X R29, R29, 0x1, R0, P5 ;  /* 0x000000011d1d7824 */ /* 0x008fc600028e0600 */
[----:B------:R-:W3:Y:S04]  /*84db0*/  LDL.LU R7, [R1+0x30c4] ;  /* 0x0030c40001077983 */ /* 0x000ee80000300800 */
[----:B------:R0:W-:Y:S01]  /*84dc0*/  STL [R1+0x311c], R29 ;  /* 0x00311c1d01007387 */ /* 0x0001e20000100800 */
[----:B----4-:R-:W-:-:S03]  /*84dd0*/  IADD3 R24, P5, PT, R24, R28, RZ ;  /* 0x0000001c18187210 */ /* 0x010fc60007fbe0ff */
[----:B0-----:R-:W4:Y:S04]  /*84de0*/  LDL.LU R29, [R1+0x3090] ;  /* 0x00309000011d7983 */ /* 0x001f280000300800 */
[----:B------:R-:W2:Y:S04]  /*84df0*/  LDL.LU R28, [R1+0x3114] ;  /* 0x00311400011c7983 */ /* 0x000ea80000300800 */
[----:B------:R-:W3:Y:S04]  /*84e00*/  LDL.LU R8, [R1+0x30bc] ;  /* 0x0030bc0001087983 */ /* 0x000ee80000300800 */
[----:B------:R-:W3:Y:S04]  /*84e10*/  LDL.LU R9, [R1+0x3088] ;  /* 0x0030880001097983 */ /* 0x000ee80000300800 */
[----:B------:R0:W-:Y:S04]  /*84e20*/  STL [R1+0x30e8], R24 ;  /* 0x0030e81801007387 */ /* 0x0001e80000100800 */
[----:B------:R-:W3:Y:S04]  /*84e30*/  LDL.LU R10, [R1+0x30b4] ;  /* 0x0030b400010a7983 */ /* 0x000ee80000300800 */
[----:B------:R-:W3:Y:S04]  /*84e40*/  LDL.LU R11, [R1+0x3080] ;  /* 0x00308000010b7983 */ /* 0x000ee80000300800 */
[----:B------:R-:W3:Y:S04]  /*84e50*/  LDL.LU R25, [R1+0x30ac] ;  /* 0x0030ac0001197983 */ /* 0x000ee80000300800 */
[----:B0-----:R-:W3:Y:S01]  /*84e60*/  LDL.LU R24, [R1+0x3078] ;  /* 0x0030780001187983 */ /* 0x001ee20000300800 */
[----:B------:R-:W-:-:S02]  /*84e70*/  IMAD.X R21, R21, 0x1, R0, P3 ;  /* 0x0000000115157824 */ /* 0x000fc400018e0600 */
[--C-:B------:R-:W-:Y:S02]  /*84e80*/  IMAD.X R23, R23, 0x1, R0.reuse, P2 ;  /* 0x0000000117177824 */ /* 0x100fe400010e0600 */
[--C-:B------:R-:W-:Y:S02]  /*84e90*/  IMAD.X R27, R27, 0x1, R0.reuse, P1 ;  /* 0x000000011b1b7824 */ /* 0x100fe400008e0600 */
[--C-:B------:R-:W-:Y:S02]  /*84ea0*/  IMAD.X R13, R13, 0x1, R0.reuse, P0 ;  /* 0x000000010d0d7824 */ /* 0x100fe400000e0600 */
[--C-:B------:R-:W-:Y:S02]  /*84eb0*/  IMAD.X R3, R3, 0x1, R0.reuse, P6 ;  /* 0x0000000103037824 */ /* 0x100fe400030e0600 */
[--C-:B------:R-:W-:Y:S02]  /*84ec0*/  IMAD.X R16, R16, 0x1, R0.reuse, P5 ;  /* 0x0000000110107824 */ /* 0x100fe400028e0600 */
[----:B--2---:R-:W-:-:S05]  /*84ed0*/  IMAD.X R28, R28, 0x1, R0, P4 ;  /* 0x000000011c1c7824 */ /* 0x004fca00020e0600 */
[----:B------:R0:W-:Y:S02]  /*84ee0*/  STL [R1+0x3114], R28 ;  /* 0x0031141c01007387 */ /* 0x0001e40000100800 */
[----:B0-----:R-:W0:Y:S02]  /*84ef0*/  LDC R28, c[0x0][0x3a8] ;  /* 0x0000ea00ff1c7b82 */ /* 0x001e240000000800 */
[----:B0-----:R-:W-:-:S04]  /*84f00*/  IMAD.SHL.U32 R28, R28, 0x80, RZ ;  /* 0x000000801c1c7824 */ /* 0x001fc800078e00ff */
[----:B------:R-:W-:-:S05]  /*84f10*/  IMAD.SHL.U32 R28, R28, 0x2, RZ ;  /* 0x000000021c1c7824 */ /* 0x000fca00078e00ff */
[-C--:B------:R-:W-:Y:S02]  /*84f20*/  IADD3 R20, P4, PT, R20, R28.reuse, RZ ;  /* 0x0000001c14147210 */ /* 0x080fe40007f9e0ff */
[-C--:B------:R-:W-:Y:S02]  /*84f30*/  IADD3 R22, P3, PT, R22, R28.reuse, RZ ;  /* 0x0000001c16167210 */ /* 0x080fe40007f7e0ff */
[-C--:B------:R-:W-:Y:S02]  /*84f40*/  IADD3 R26, P2, PT, R26, R28.reuse, RZ ;  /* 0x0000001c1a1a7210 */ /* 0x080fe40007f5e0ff */
[-C--:B------:R-:W-:Y:S01]  /*84f50*/  IADD3 R12, P1, PT, R12, R28.reuse, RZ ;  /* 0x0000001c0c0c7210 */ /* 0x080fe20007f3e0ff */
[----:B------:R-:W-:Y:S04]  /*84f60*/  STL [R1+0x30e0], R20 ;  /* 0x0030e01401007387 */ /* 0x000fe80000100800 */
[----:B------:R-:W-:Y:S04]  /*84f70*/  STL [R1+0x310c], R21 ;  /* 0x00310c1501007387 */ /* 0x000fe80000100800 */
[----:B------:R-:W-:Y:S04]  /*84f80*/  STL [R1+0x30d8], R22 ;  /* 0x0030d81601007387 */ /* 0x000fe80000100800 */
[----:B------:R-:W-:Y:S04]  /*84f90*/  STL [R1+0x3104], R23 ;  /* 0x0031041701007387 */ /* 0x000fe80000100800 */
[----:B------:R-:W-:Y:S01]  /*84fa0*/  STL [R1+0x30d0], R26 ;  /* 0x0030d01a01007387 */ /* 0x000fe20000100800 */
[----:B------:R-:W-:-:S03]  /*84fb0*/  IADD3 R14, P0, PT, R14, R28, RZ ;  /* 0x0000001c0e0e7210 */ /* 0x000fc60007f1e0ff */
[----:B------:R-:W-:Y:S04]  /*84fc0*/  STL [R1+0x30fc], R27 ;  /* 0x0030fc1b01007387 */ /* 0x000fe80000100800 */
[----:B------:R-:W-:Y:S01]  /*84fd0*/  STL [R1+0x30c8], R12 ;  /* 0x0030c80c01007387 */ /* 0x000fe20000100800 */
[----:B------:R-:W-:-:S03]  /*84fe0*/  IADD3 R15, P6, PT, R15, R28, RZ ;  /* 0x0000001c0f0f7210 */ /* 0x000fc60007fde0ff */
[----:B------:R0:W-:Y:S04]  /*84ff0*/  STL [R1+0x30ec], R3 ;  /* 0x0030ec0301007387 */ /* 0x0001e80000100800 */
[----:B------:R-:W-:Y:S01]  /*85000*/  STL [R1+0x30f4], R13 ;  /* 0x0030f40d01007387 */ /* 0x000fe20000100800 */
[-C--:B------:R-:W-:Y:S01]  /*85010*/  IADD3 R17, P5, PT, R17, R28.reuse, RZ ;  /* 0x0000001c11117210 */ /* 0x080fe20007fbe0ff */
[--C-:B------:R-:W-:Y:S01]  /*85020*/  IMAD.X R18, R18, 0x1, R0.reuse, P4 ;  /* 0x0000000112127824 */ /* 0x100fe200020e0600 */
[-C--:B------:R-:W-:Y:S01]  /*85030*/  IADD3 R19, P4, PT, R19, R28.reuse, RZ ;  /* 0x0000001c13137210 */ /* 0x080fe20007f9e0ff */
[--C-:B------:R-:W-:Y:S02]  /*85040*/  IMAD.X R2, R2, 0x1, R0.reuse, P2 ;  /* 0x0000000102027824 */ /* 0x100fe400010e0600 */
[----:B------:R-:W-:Y:S01]  /*85050*/  IMAD.X R4, R4, 0x1, R0, P3 ;  /* 0x0000000104047824 */ /* 0x000fe200018e0600 */
[----:B0-----:R-:W2:Y:S04]  /*85060*/  LDL.LU R3, [R1+0x30a4] ;  /* 0x0030a40001037983 */ /* 0x001ea80000300800 */
[----:B------:R-:W-:Y:S04]  /*85070*/  STL [R1+0x30c0], R14 ;  /* 0x0030c00e01007387 */ /* 0x000fe80000100800 */
[----:B------:R-:W-:Y:S04]  /*85080*/  STL [R1+0x30b8], R15 ;  /* 0x0030b80f01007387 */ /* 0x000fe80000100800 */
[----:B------:R-:W-:Y:S04]  /*85090*/  STL [R1+0x30e4], R16 ;  /* 0x0030e41001007387 */ /* 0x000fe80000100800 */
[----:B------:R-:W-:Y:S01]  /*850a0*/  STL [R1+0x30b0], R17 ;  /* 0x0030b01101007387 */ /* 0x000fe20000100800 */
[----:B------:R-:W-:-:S03]  /*850b0*/  IADD3 R5, P3, PT, R5, R28, RZ ;  /* 0x0000001c05057210 */ /* 0x000fc60007f7e0ff */
[----:B------:R-:W-:Y:S01]  /*850c0*/  STL [R1+0x30dc], R18 ;  /* 0x0030dc1201007387 */ /* 0x000fe20000100800 */
[----:B---3--:R-:W-:-:S03]  /*850d0*/  IMAD.X R7, R7, 0x1, R0, P1 ;  /* 0x0000000107077824 */ /* 0x008fc600008e0600 */
[----:B------:R-:W-:Y:S01]  /*850e0*/  STL [R1+0x30a8], R19 ;  /* 0x0030a81301007387 */ /* 0x000fe20000100800 */
[----:B----4-:R-:W-:-:S03]  /*850f0*/  IADD3 R29, P1, PT, R29, R28, RZ ;  /* 0x0000001c1d1d7210 */ /* 0x010fc60007f3e0ff */
[----:B------:R0:W-:Y:S01]  /*85100*/  STL [R1+0x30cc], R2 ;  /* 0x0030cc0201007387 */ /* 0x0001e20000100800 */
[----:B------:R-:W-:-:S03]  /*85110*/  IADD3 R6, P2, PT, R6, R28, RZ ;  /* 0x0000001c06067210 */ /* 0x000fc60007f5e0ff */
[----:B------:R-:W-:Y:S01]  /*85120*/  STL [R1+0x30d4], R4 ;  /* 0x0030d40401007387 */ /* 0x000fe20000100800 */
[--C-:B------:R-:W-:Y:S01]  /*85130*/  IMAD.X R8, R8, 0x1, R0.reuse, P0 ;  /* 0x0000000108087824 */ /* 0x100fe200000e0600 */
[-C--:B------:R-:W-:Y:S01]  /*85140*/  IADD3 R9, P0, PT, R9, R28.reuse, RZ ;  /* 0x0000001c09097210 */ /* 0x080fe20007f1e0ff */
[--C-:B------:R-:W-:Y:S01]  /*85150*/  IMAD.X R10, R10, 0x1, R0.reuse, P6 ;  /* 0x000000010a0a7824 */ /* 0x100fe200030e0600 */
[----:B0-----:R-:W3:Y:S04]  /*85160*/  LDL.LU R2, [R1+0x3070] ;  /* 0x0030700001027983 */ /* 0x001ee80000300800 */
[----:B------:R-:W-:Y:S04]  /*85170*/  STL [R1+0x30a0], R5 ;  /* 0x0030a00501007387 */ /* 0x000fe80000100800 */
[----:B------:R0:W-:Y:S04]  /*85180*/  STL [R1+0x3090], R29 ;  /* 0x0030901d01007387 */ /* 0x0001e80000100800 */
[----:B------:R-:W-:Y:S04]  /*85190*/  STL [R1+0x3098], R6 ;  /* 0x0030980601007387 */ /* 0x000fe80000100800 */
[----:B0-----:R-:W4:Y:S04]  /*851a0*/  LDL.LU R29, [R1+0x309c] ;  /* 0x00309c00011d7983 */ /* 0x001f280000300800 */
[----:B------:R-:W-:Y:S04]  /*851b0*/  STL [R1+0x30c4], R7 ;  /* 0x0030c40701007387 */ /* 0x000fe80000100800 */
[----:B------:R-:W-:Y:S04]  /*851c0*/  STL [R1+0x30bc], R8 ;  /* 0x0030bc0801007387 */ /* 0x000fe80000100800 */
[----:B------:R-:W-:Y:S04]  /*851d0*/  STL [R1+0x3088], R9 ;  /* 0x0030880901007387 */ /* 0x000fe80000100800 */
[----:B------:R-:W-:Y:S04]  /*851e0*/  STL [R1+0x30b4], R10 ;  /* 0x0030b40a01007387 */ /* 0x000fe80000100800 */
[----:B------:R-:W2:Y:S01]  /*851f0*/  LDL.LU R20, [R1+0x3094] ;  /* 0x0030940001147983 */ /* 0x000ea20000300800 */
[----:B------:R-:W-:Y:S01]  /*85200*/  IADD3 R11, P6, PT, R11, R28, RZ ;  /* 0x0000001c0b0b7210 */ /* 0x000fe20007fde0ff */
[----:B------:R-:W-:-:S04]  /*85210*/  IMAD.X R25, R25, 0x1, R0, P5 ;  /* 0x0000000119197824 */ /* 0x000fc800028e0600 */
[----:B------:R-:W-:Y:S01]  /*85220*/  STL [R1+0x3080], R11 ;  /* 0x0030800b01007387 */ /* 0x000fe20000100800 */
[----:B------:R-:W-:-:S03]  /*85230*/  IADD3 R24, P5, PT, R24, R28, RZ ;  /* 0x0000001c18187210 */ /* 0x000fc60007fbe0ff */
[----:B--2---:R0:W-:Y:S04]  /*85240*/  STL [R1+0x3d40], R20 ;  /* 0x003d401401007387 */ /* 0x0041e80000100800 */
[----:B------:R-:W-:Y:S04]  /*85250*/  STL [R1+0x30ac], R25 ;  /* 0x0030ac1901007387 */ /* 0x000fe80000100800 */
[----:B0-----:R-:W2:Y:S04]  /*85260*/  LDL.LU R20, [R1+0x3068] ;  /* 0x0030680001147983 */ /* 0x001ea80000300800 */
[----:B------:R0:W-:Y:S04]  /*85270*/  STL [R1+0x3078], R24 ;  /* 0x0030781801007387 */ /* 0x0001e80000100800 */
[----:B------:R-:W2:Y:S04]  /*85280*/  LDL.LU R21, [R1+0x3060] ;  /* 0x0030600001157983 */ /* 0x000ea80000300800 */
[----:B------:R-:W2:Y:S04]  /*85290*/  LDL.LU R22, [R1+0x308c] ;  /* 0x00308c0001167983 */ /* 0x000ea80000300800 */
[----:B------:R-:W2:Y:S04]  /*852a0*/  LDL.LU R23, [R1+0x3058] ;  /* 0x0030580001177983 */ /* 0x000ea80000300800 */
[----:B------:R-:W2:Y:S04]  /*852b0*/  LDL.LU R26, [R1+0x3084] ;  /* 0x00308400011a7983 */ /* 0x000ea80000300800 */
[----:B------:R-:W2:Y:S04]  /*852c0*/  LDL.LU R27, [R1+0x3050] ;  /* 0x00305000011b7983 */ /* 0x000ea80000300800 */
[----:B------:R-:W2:Y:S04]  /*852d0*/  LDL.LU R12, [R1+0x307c] ;  /* 0x00307c00010c7983 */ /* 0x000ea80000300800 */
[----:B------:R-:W2:Y:S01]  /*852e0*/  LDL.LU R13, [R1+0x3048] ;  /* 0x00304800010d7983 */ /* 0x000ea20000300800 */
[----:B------:R-:W-:-:S03]  /*852f0*/  IMAD.X R3, R3, 0x1, R0, P4 ;  /* 0x0000000103037824 */ /* 0x000fc600020e0600 */
[----:B0-----:R-:W2:Y:S04]  /*85300*/  LDL.LU R24, [R1+0x3074] ;  /* 0x0030740001187983 */ /* 0x001ea80000300800 */
[----:B------:R-:W2:Y:S04]  /*85310*/  LDL.LU R14, [R1+0x3040] ;  /* 0x00304000010e7983 */ /* 0x000ea80000300800 */
[----:B------:R-:W2:Y:S04]  /*85320*/  LDL.LU R15, [R1+0x306c] ;  /* 0x00306c00010f7983 */ /* 0x000ea80000300800 */
[----:B------:R-:W2:Y:S04]  /*85330*/  LDL.LU R16, [R1+0x3038] ;  /* 0x0030380001107983 */ /* 0x000ea80000300800 */
[----:B------:R0:W-:Y:S04]  /*85340*/  STL [R1+0x30a4], R3 ;  /* 0x0030a40301007387 */ /* 0x0001e80000100800 */
[----:B------:R-:W2:Y:S04]  /*85350*/  LDL.LU R17, [R1+0x3064] ;  /* 0x0030640001117983 */ /* 0x000ea80000300800 */
[----:B------:R-:W2:Y:S04]  /*85360*/  LDL.LU R18, [R1+0x3030] ;  /* 0x0030300001127983 */ /* 0x000ea80000300800 */
[----:B------:R-:W2:Y:S01]  /*85370*/  LDL.LU R19, [R1+0x305c] ;  /* 0x00305c0001137983 */ /* 0x000ea20000300800 */
[----:B---3--:R-:W-:-:S03]  /*85380*/  IADD3 R2, P4, PT, R2, R28, RZ ;  /* 0x0000001c02027210 */ /* 0x008fc60007f9e0ff */
[----:B------:R-:W3:Y:S01]  /*85390*/  LDL.LU R4, [R1+0x3028] ;  /* 0x0030280001047983 */ /* 0x000ee20000300800 */
[----:B----4-:R-:W-:-:S03]  /*853a0*/  IMAD.X R29, R29, 0x1, R0, P3 ;  /* 0x000000011d1d7824 */ /* 0x010fc600018e0600 */
[----:B0-----:R-:W4:Y:S04]  /*853b0*/  LDL.LU R3, [R1+0x3054] ;  /* 0x0030540001037983 */ /* 0x001f280000300800 */
[----:B------:R-:W3:Y:S04]  /*853c0*/  LDL.LU R5, [R1+0x3020] ;  /* 0x0030200001057983 */ /* 0x000ee80000300800 */
[----:B------:R-:W3:Y:S04]  /*853d0*/  LDL.LU R6, [R1+0x304c] ;  /* 0x00304c0001067983 */ /* 0x000ee80000300800 */
[----:B------:R0:W-:Y:S04]  /*853e0*/  STL [R1+0x3070], R2 ;  /* 0x0030700201007387 */ /* 0x0001e80000100800 */
[----:B0-----:R-:W3:Y:S04]  /*853f0*/  LDL.LU R2, [R1+0x3018] ;  /* 0x0030180001027983 */ /* 0x001ee80000300800 */
[----:B------:R-:W3:Y:S04]  /*85400*/  LDL.LU R7, [R1+0x3044] ;  /* 0x0030440001077983 */ /* 0x000ee80000300800 */
[----:B------:R-:W3:Y:S04]  /*85410*/  LDL.LU R8, [R1+0x3010] ;  /* 0x0030100001087983 */ /* 0x000ee80000300800 */
[----:B------:R-:W3:Y:S04]  /*85420*/  LDL.LU R9, [R1+0x303c] ;  /* 0x00303c0001097983 */ /* 0x000ee80000300800 */
[----:B------:R0:W-:Y:S04]  /*85430*/  STL [R1+0x309c], R29 ;  /* 0x00309c1d01007387 */ /* 0x0001e80000100800 */
[----:B------:R-:W3:Y:S04]  /*85440*/  LDL.LU R10, [R1+0x3008] ;  /* 0x00300800010a7983 */ /* 0x000ee80000300800 */
[----:B------:R-:W3:Y:S04]  /*85450*/  LDL.LU R11, [R1+0x3034] ;  /* 0x00303400010b7983 */ /* 0x000ee80000300800 */
[----:B------:R-:W3:Y:S04]  /*85460*/  LDL.LU R25, [R1+0x3000] ;  /* 0x0030000001197983 */ /* 0x000ee80000300800 */
[----:B0-----:R-:W3:Y:S01]  /*85470*/  LDL.LU R29, [R1+0x302c] ;  /* 0x00302c00011d7983 */ /* 0x001ee20000300800 */
[----:B--2---:R-:W-:-:S05]  /*85480*/  IADD3 R20, P3, PT, R20, R28, RZ ;  /* 0x0000001c14147210 */ /* 0x004fca0007f7e0ff */
[----:B------:R0:W-:Y:S04]  /*85490*/  STL [R1+0x3068], R20 ;  /* 0x0030681401007387 */ /* 0x0001e80000100800 */
[----:B0-----:R-:W2:Y:S01]  /*854a0*/  LDL.LU R20, [R1+0x3d40] ;  /* 0x003d400001147983 */ /* 0x001ea20000300800 */
        /* <DEDUP_REMOVED lines=12> */
[--C-:B----4-:R-:W-:Y:S02]  /*85570*/  IMAD.X R3, R3, 0x1, R0.reuse, P1 ;  /* 0x0000000103037824 */ /* 0x110fe400008e0600 */
[--C-:B---3--:R-:W-:Y:S01]  /*85580*/  IMAD.X R6, R6, 0x1, R0.reuse, P0 ;  /* 0x0000000106067824 */ /* 0x108fe200000e0600 */
[-C--:B------:R-:W-:Y:S02]  /*85590*/  IADD3 R5, P1, PT, R5, R28.reuse, RZ ;  /* 0x0000001c05057210 */ /* 0x080fe40007f3e0ff */
[-C--:B------:R-:W-:Y:S01]  /*855a0*/  IADD3 R2, P0, PT, R2, R28.reuse, RZ ;  /* 0x0000001c02027210 */ /* 0x080fe20007f1e0ff */
[----:B--2---:R-:W-:Y:S01]  /*855b0*/  IMAD.X R20, R20, 0x1, R0, P2 ;  /* 0x0000000114147824 */ /* 0x004fe200010e0600 */
        /* <DEDUP_REMOVED lines=5885> */
[----:B------:R-:W2:Y:S01]  /*9c590*/  LDL.LU R4, [R1+0x37e0] ;  /* 0x0037e00001047983 */ /* 0x000ea20000300800 */
[----:B---3--:R-:W-:Y:S01]  /*9c5a0*/  IADD3 R24, P2, PT, R24, R28, RZ ;  /* 0x0000001c18187210 */ /* 0x008fe20007f5e0ff */
[----:B----4-:R-:W-:-:S02]  /*9c5b0*/  IMAD.X R3, R3, 0x1, R0, P1 ;  /* 0x0000000103037824 */ /* 0x010fc400008e0600 */
[----:B0-----:R-:W3:Y:S04]  /*9c5c0*/  LDL.LU R29, [R1+0x37a4] ;  /* 0x0037a400011d7983 */ /* 0x001ee80000300800 */
[----:B------:R-:W4:Y:S04]  /*9c5d0*/  LDL.LU R5, [R1+0x37e8] ;  /* 0x0037e80001057983 */ /* 0x000f280000300800 */
[----:B------:R-:W4:Y:S04]  /*9c5e0*/  LDL.LU R6, [R1+0x37ac] ;  /* 0x0037ac0001067983 */ /* 0x000f280000300800 */
[----:B------:R-:W4:Y:S04]  /*9c5f0*/  LDL.LU R7, [R1+0x37f0] ;  /* 0x0037f00001077983 */ /* 0x000f280000300800 */
[----:B------:R0:W-:Y:S04]  /*9c600*/  STL [R1+0x3798], R24 ;  /* 0x0037981801007387 */ /* 0x0001e80000100800 */
[----:B------:R-:W4:Y:S04]  /*9c610*/  LDL.LU R8, [R1+0x37b4] ;  /* 0x0037b40001087983 */ /* 0x000f280000300800 */
[----:B------:R-:W4:Y:S04]  /*9c620*/  LDL.LU R9, [R1+0x37f8] ;  /* 0x0037f80001097983 */ /* 0x000f280000300800 */
[----:B------:R-:W4:Y:S04]  /*9c630*/  LDL.LU R10, [R1+0x37bc] ;  /* 0x0037bc00010a7983 */ /* 0x000f280000300800 */
[----:B------:R1:W-:Y:S04]  /*9c640*/  STL [R1+0x375c], R3 ;  /* 0x00375c0301007387 */ /* 0x0003e80000100800 */
[----:B------:R-:W4:Y:S04]  /*9c650*/  LDL.LU R11, [R1+0x3800] ;  /* 0x00380000010b7983 */ /* 0x000f280000300800 */
[----:B------:R-:W4:Y:S04]  /*9c660*/  LDL.LU R25, [R1+0x37c4] ;  /* 0x0037c40001197983 */ /* 0x000f280000300800 */
[----:B0-----:R-:W4:Y:S04]  /*9c670*/  LDL.LU R24, [R1+0x3808] ;  /* 0x0038080001187983 */ /* 0x001f280000300800 */
[----:B-1----:R-:W4:Y:S01]  /*9c680*/  LDL.LU R3, [R1+0x37cc] ;  /* 0x0037cc0001037983 */ /* 0x002f220000300800 */
        /* <DEDUP_REMOVED lines=15> */
[--C-:B---3--:R-:W-:Y:S01]  /*9c780*/  IMAD.X R29, R29, 0x1, R0.reuse, P6 ;  /* 0x000000011d1d7824 */ /* 0x108fe200030e0600 */
[-C--:B----4-:R-:W-:Y:S01]  /*9c790*/  IADD3 R5, P6, PT, R5, R28.reuse, RZ ;  /* 0x0000001c05057210 */ /* 0x090fe20007fde0ff */
[--C-:B------:R-:W-:Y:S01]  /*9c7a0*/  IMAD.X R6, R6, 0x1, R0.reuse, P5 ;  /* 0x0000000106067824 */ /* 0x100fe200028e0600 */
[-C--:B------:R-:W-:Y:S01]  /*9c7b0*/  IADD3 R7, P5, PT, R7, R28.reuse, RZ ;  /* 0x0000001c07077210 */ /* 0x080fe20007fbe0ff */
[--C-:B------:R-:W-:Y:S01]  /*9c7c0*/  IMAD.X R8, R8, 0x1, R0.reuse, P4 ;  /* 0x0000000108087824 */ /* 0x100fe200020e0600 */
[----:B------:R-:W-:Y:S01]  /*9c7d0*/  IADD3 R9, P4, PT, R9, R28, RZ ;  /* 0x0000001c09097210 */ /* 0x000fe20007f9e0ff */
[----:B------:R-:W-:-:S02]  /*9c7e0*/  IMAD.X R10, R10, 0x1, R0, P3 ;  /* 0x000000010a0a7824 */ /* 0x000fc400018e0600 */
[--C-:B------:R-:W-:Y:S02]  /*9c7f0*/  IMAD.X R25, R25, 0x1, R0.reuse, P2 ;  /* 0x0000000119197824 */ /* 0x100fe400010e0600 */
[--C-:B------:R-:W-:Y:S02]  /*9c800*/  IMAD.X R3, R3, 0x1, R0.reuse, P1 ;  /* 0x0000000103037824 */ /* 0x100fe400008e0600 */
        /* <DEDUP_REMOVED lines=12> */
[----:B------:R-:W-:Y:S04]  /*9c8d0*/  STL [R1+0x37c8], R14 ;  /* 0x0037c80e01007387 */ /* 0x000fe80000100800 */
[----:B------:R-:W-:Y:S04]  /*9c8e0*/  STL [R1+0x378c], R15 ;  /* 0x00378c0f01007387 */ /* 0x000fe80000100800 */
[----:B------:R-:W-:Y:S04]  /*9c8f0*/  STL [R1+0x37d0], R16 ;  /* 0x0037d01001007387 */ /* 0x000fe80000100800 */
[----:B------:R-:W-:Y:S04]  /*9c900*/  STL [R1+0x3794], R17 ;  /* 0x0037941101007387 */ /* 0x000fe80000100800 */
[----:B------:R-:W-:Y:S04]  /*9c910*/  STL [R1+0x37d8], R18 ;  /* 0x0037d81201007387 */ /* 0x000fe80000100800 */
[----:B------:R0:W-:Y:S02]  /*9c920*/  STL [R1+0x37a4], R29 ;  /* 0x0037a41d01007387 */ /* 0x0001e40000100800 */
[----:B0-----:R-:W0:Y:S01]  /*9c930*/  LDC R29, c[0x0][0x3ac] ;  /* 0x0000eb00ff1d7b82 */ /* 0x001e220000000800 */
[----:B------:R-:W-:Y:S01]  /*9c940*/  IMAD.X R19, R19, 0x1, R0, P0 ;  /* 0x0000000113137824 */ /* 0x000fe200000e0600 */
[----:B------:R-:W-:-:S04]  /*9c950*/  IADD3 R4, P0, PT, R4, R28, RZ ;  /* 0x0000001c04047210 */ /* 0x000fc80007f1e0ff */
[----:B------:R-:W-:Y:S04]  /*9c960*/  STL [R1+0x379c], R19 ;  /* 0x00379c1301007387 */ /* 0x000fe80000100800 */
[----:B------:R-:W-:Y:S04]  /*9c970*/  STL [R1+0x37e0], R4 ;  /* 0x0037e00401007387 */ /* 0x000fe80000100800 */
[----:B------:R-:W-:Y:S04]  /*9c980*/  STL [R1+0x37e8], R5 ;  /* 0x0037e80501007387 */ /* 0x000fe80000100800 */
[----:B------:R-:W-:Y:S04]  /*9c990*/  STL [R1+0x37ac], R6 ;  /* 0x0037ac0601007387 */ /* 0x000fe80000100800 */
[----:B------:R-:W-:Y:S04]  /*9c9a0*/  STL [R1+0x37f0], R7 ;  /* 0x0037f00701007387 */ /* 0x000fe80000100800 */
[----:B------:R-:W-:Y:S04]  /*9c9b0*/  STL [R1+0x37b4], R8 ;  /* 0x0037b40801007387 */ /* 0x000fe80000100800 */
[----:B------:R-:W-:Y:S01]  /*9c9c0*/  STL [R1+0x37f8], R9 ;  /* 0x0037f80901007387 */ /* 0x000fe20000100800 */
[----:B0-----:R-:W-:-:S04]  /*9c9d0*/  IMAD.SHL.U32 R29, R29, 0x80, RZ ;  /* 0x000000801d1d7824 */ /* 0x001fc800078e00ff */
[----:B------:R-:W-:Y:S01]  /*9c9e0*/  IMAD.SHL.U32 R29, R29, 0x2, RZ ;  /* 0x000000021d1d7824 */ /* 0x000fe200078e00ff */
[----:B------:R-:W-:Y:S04]  /*9c9f0*/  STL [R1+0x37bc], R10 ;  /* 0x0037bc0a01007387 */ /* 0x000fe80000100800 */
[----:B------:R-:W-:-:S05]  /*9ca00*/  IADD3 R11, P3, PT, R11, R29, RZ ;  /* 0x0000001d0b0b7210 */ /* 0x000fca0007f7e0ff */
[----:B------:R-:W-:Y:S04]  /*9ca10*/  STL [R1+0x3800], R11 ;  /* 0x0038000b01007387 */ /* 0x000fe80000100800 */
[----:B------:R0:W-:Y:S04]  /*9ca20*/  STL [R1+0x37cc], R3 ;  /* 0x0037cc0301007387 */ /* 0x0001e80000100800 */
[----:B------:R-:W-:Y:S04]  /*9ca30*/  STL [R1+0x37c4], R25 ;  /* 0x0037c41901007387 */ /* 0x000fe80000100800 */
[----:B0-----:R-:W3:Y:S01]  /*9ca40*/  LDL.LU R3, [R1+0x3820] ;  /* 0x0038200001037983 */ /* 0x001ee20000300800 */
[----:B------:R-:W-:-:S05]  /*9ca50*/  IADD3 R24, P2, PT, R24, R29, RZ ;  /* 0x0000001d18187210 */ /* 0x000fca0007f5e0ff */
[----:B------:R-:W-:Y:S04]  /*9ca60*/  STL [R1+0x3808], R24 ;  /* 0x0038081801007387 */ /* 0x000fe80000100800 */
[----:B---3--:R0:W-:Y:S04]  /*9ca70*/  STL [R1+0x3cb8], R3 ;  /* 0x003cb80301007387 */ /* 0x0081e80000100800 */
[----:B0-----:R-:W3:Y:S04]  /*9ca80*/  LDL.LU R3, [R1+0x37dc] ;  /* 0x0037dc0001037983 */ /* 0x001ee80000300800 */
[----:B---3--:R0:W-:Y:S04]  /*9ca90*/  STL [R1+0x3cbc], R3 ;  /* 0x003cbc0301007387 */ /* 0x0081e80000100800 */
[----:B0-----:R-:W3:Y:S01]  /*9caa0*/  LDL.LU R3, [R1+0x3818] ;  /* 0x0038180001037983 */ /* 0x001ee20000300800 */
[----:B--2---:R-:W-:-:S03]  /*9cab0*/  IADD3 R2, P1, PT, R2, R29, RZ ;  /* 0x0000001d02027210 */ /* 0x004fc60007f3e0ff */
[----:B---3--:R0:W-:Y:S04]  /*9cac0*/  STL [R1+0x3cc0], R3 ;  /* 0x003cc00301007387 */ /* 0x0081e80000100800 */
[----:B0-----:R-:W2:Y:S04]  /*9cad0*/  LDL.LU R3, [R1+0x37d4] ;  /* 0x0037d40001037983 */ /* 0x001ea80000300800 */
[----:B------:R-:W3:Y:S04]  /*9cae0*/  LDL.LU R28, [R1+0x37e4] ;  /* 0x0037e400011c7983 */ /* 0x000ee80000300800 */
[----:B------:R-:W4:Y:S04]  /*9caf0*/  LDL.LU R20, [R1+0x3828] ;  /* 0x0038280001147983 */ /* 0x000f280000300800 */
[----:B------:R-:W3:Y:S04]  /*9cb00*/  LDL.LU R21, [R1+0x37ec] ;  /* 0x0037ec0001157983 */ /* 0x000ee80000300800 */
[----:B------:R-:W3:Y:S04]  /*9cb10*/  LDL.LU R22, [R1+0x3830] ;  /* 0x0038300001167983 */ /* 0x000ee80000300800 */
[----:B------:R-:W3:Y:S04]  /*9cb20*/  LDL.LU R23, [R1+0x37f4] ;  /* 0x0037f40001177983 */ /* 0x000ee80000300800 */
[----:B------:R-:W3:Y:S04]  /*9cb30*/  LDL.LU R26, [R1+0x3838] ;  /* 0x00383800011a7983 */ /* 0x000ee80000300800 */
[----:B------:R0:W-:Y:S04]  /*9cb40*/  STL [R1+0x3810], R2 ;  /* 0x0038100201007387 */ /* 0x0001e80000100800 */
        /* <DEDUP_REMOVED lines=19> */
[----:B0-----:R-:W3:Y:S01]  /*9cc80*/  LDL.LU R2, [R1+0x3888] ;  /* 0x0038880001027983 */ /* 0x001ee20000300800 */
[----:B--2---:R-:W-:-:S05]  /*9cc90*/  IMAD.X R3, R3, 0x1, R0, P0 ;  /* 0x0000000103037824 */ /* 0x004fca00000e0600 */
[----:B------:R0:W-:Y:S04]  /*9cca0*/  STL [R1+0x37d4], R3 ;  /* 0x0037d40301007387 */ /* 0x0001e80000100800 */
[----:B0-----:R-:W2:Y:S02]  /*9ccb0*/  LDL.LU R3, [R1+0x3cc0] ;  /* 0x003cc00001037983 */ /* 0x001ea40000300800 */
[----:B--2---:R-:W-:-:S05]  /*9ccc0*/  IADD3 R3, P0, PT, R3, R29, RZ ;  /* 0x0000001d03037210 */ /* 0x004fca0007f1e0ff */
[----:B------:R0:W-:Y:S04]  /*9ccd0*/  STL [R1+0x3818], R3 ;  /* 0x0038180301007387 */ /* 0x0001e80000100800 */
[----:B0-----:R-:W2:Y:S02]  /*9cce0*/  LDL.LU R3, [R1+0x3cbc] ;  /* 0x003cbc0001037983 */ /* 0x001ea40000300800 */
[----:B--2---:R-:W-:-:S05]  /*9ccf0*/  IMAD.X R3, R3, 0x1, R0, P6 ;  /* 0x0000000103037824 */ /* 0x004fca00030e0600 */
[----:B------:R0:W-:Y:S04]  /*9cd00*/  STL [R1+0x37dc], R3 ;  /* 0x0037dc0301007387 */ /* 0x0001e80000100800 */
[----:B0-----:R-:W2:Y:S02]  /*9cd10*/  LDL.LU R3, [R1+0x3cb8] ;  /* 0x003cb80001037983 */ /* 0x001ea40000300800 */
[----:B--2---:R-:W-:-:S05]  /*9cd20*/  IADD3 R3, P6, PT, R3, R29, RZ ;  /* 0x0000001d03037210 */ /* 0x004fca0007fde0ff */
[----:B------:R0:W-:Y:S04]  /*9cd30*/  STL [R1+0x3820], R3 ;  /* 0x0038200301007387 */ /* 0x0001e80000100800 */
[----:B0-----:R-:W2:Y:S01]  /*9cd40*/  LDL.LU R3, [R1+0x3cb4] ;  /* 0x003cb40001037983 */ /* 0x001ea20000300800 */
[--C-:B---3--:R-:W-:Y:S01]  /*9cd50*/  IMAD.X R28, R28, 0x1, R0.reuse, P5 ;  /* 0x000000011c1c7824 */ /* 0x108fe200028e0600 */
[-C--:B----4-:R-:W-:Y:S01]  /*9cd60*/  IADD3 R20, P5, PT, R20, R29.reuse, RZ ;  /* 0x0000001d14147210 */ /* 0x090fe20007fbe0ff */
[----:B------:R-:W-:Y:S01]  /*9cd70*/  IMAD.X R21, R21, 0x1, R0, P4 ;  /* 0x0000000115157824 */ /* 0x000fe200020e0600 */
[-C--:B------:R-:W-:Y:S01]  /*9cd80*/  IADD3 R22, P4, PT, R22, R29.reuse, RZ ;  /* 0x0000001d16167210 */ /* 0x080fe20007f9e0ff */
[----:B------:R-:W-:Y:S04]  /*9cd90*/  STL [R1+0x3c50], R0 ;  /* 0x003c500001007387 */ /* 0x000fe80000100800 */
[----:B------:R-:W-:Y:S04]  /*9cda0*/  STL [R1+0x37e4], R28 ;  /* 0x0037e41c01007387 */ /* 0x000fe80000100800 */
[----:B------:R-:W-:Y:S04]  /*9cdb0*/  STL [R1+0x3828], R20 ;  /* 0x0038281401007387 */ /* 0x000fe80000100800 */
[----:B------:R-:W-:Y:S04]  /*9cdc0*/  STL [R1+0x37ec], R21 ;  /* 0x0037ec1501007387 */ /* 0x000fe80000100800 */
[----:B------:R-:W-:Y:S01]  /*9cdd0*/  STL [R1+0x3830], R22 ;  /* 0x0038301601007387 */ /* 0x000fe20000100800 */
[--C-:B--2---:R-:W-:Y:S01]  /*9cde0*/  IMAD.X R23, R23, 0x1, R3.reuse, P3 ;  /* 0x0000000117177824 */ /* 0x104fe200018e0603 */
[-C--:B------:R-:W-:Y:S01]  /*9cdf0*/  IADD3 R26, P3, PT, R26, R29.reuse, RZ ;  /* 0x0000001d1a1a7210 */ /* 0x080fe20007f7e0ff */
[--C-:B------:R-:W-:Y:S01]  /*9ce00*/  IMAD.X R27, R27, 0x1, R3.reuse, P2 ;  /* 0x000000011b1b7824 */ /* 0x100fe200010e0603 */
[-C--:B------:R-:W-:Y:S01]  /*9ce10*/  IADD3 R12, P2, PT, R12, R29.reuse, RZ ;  /* 0x0000001d0c0c7210 */ /* 0x080fe20007f5e0ff */
[----:B------:R-:W-:Y:S01]  /*9ce20*/  IMAD.X R13, R13, 0x1, R3, P1 ;  /* 0x000000010d0d7824 */ /* 0x000fe200008e0603 */
[----:B------:R-:W-:Y:S01]  /*9ce30*/  STL [R1+0x37f4], R23 ;  /* 0x0037f41701007387 */ /* 0x000fe20000100800 */
[----:B------:R-:W-:-:S03]  /*9ce40*/  IADD3 R14, P1, PT, R14, R29, RZ ;  /* 0x0000001d0e0e7210 */ /* 0x000fc60007f3e0ff */
[----:B------:R-:W-:Y:S01]  /*9ce50*/  STL [R1+0x3838], R26 ;  /* 0x0038381a01007387 */ /* 0x000fe20000100800 */
[----:B------:R-:W-:-:S03]  /*9ce60*/  IMAD.X R15, R15, 0x1, R3, P0 ;  /* 0x000000010f0f7824 */ /* 0x000fc600000e0603 */
        /* <DEDUP_REMOVED lines=24> */
[----:B------:R-:W-:Y:S04]  /*9cff0*/  STL [R1+0x382c], R7 ;  /* 0x00382c0701007387 */ /* 0x000fe80000100800 */
[----:B------:R-:W-:Y:S01]  /*9d000*/  STL [R1+0x3870], R8 ;  /* 0x0038700801007387 */ /* 0x000fe20000100800 */
[----:B------:R-:W-:-:S03]  /*9d010*/  IADD3 R25, P1, PT, R25, R29, RZ ;  /* 0x0000001d19197210 */ /* 0x000fc60007f3e0ff */
[----:B------:R-:W-:Y:S01]  /*9d020*/  STL [R1+0x3834], R9 ;  /* 0x0038340901007387 */ /* 0x000fe20000100800 */
[----:B------:R-:W-:-:S03]  /*9d030*/  IMAD.X R24, R24, 0x1, R3, P0 ;  /* 0x0000000118187824 */ /* 0x000fc600000e0603 */
[----:B------:R-:W-:Y:S04]  /*9d040*/  STL [R1+0x3878], R10 ;  /* 0x0038780a01007387 */ /* 0x000fe80000100800 */
[----:B------:R-:W-:Y:S04]  /*9d050*/  STL [R1+0x383c], R11 ;  /* 0x00383c0b01007387 */ /* 0x000fe80000100800 */
[----:B------:R0:W-:Y:S01]  /*9d060*/  STL [R1+0x3cb0], R29 ;  /* 0x003cb01d01007387 */ /* 0x0001e20000100800 */
[----:B------:R-:W-:-:S03]  /*9d070*/  IADD3 R2, P0, PT, R2, R29, RZ ;  /* 0x0000001d02027210 */ /* 0x000fc60007f1e0ff */
[----:B------:R-:W-:Y:S04]  /*9d080*/  STL [R1+0x3880], R25 ;  /* 0x0038801901007387 */ /* 0x000fe80000100800 */
[----:B0-----:R-:W2:Y:S04]  /*9d090*/  LDL.LU R29, [R1+0x384c] ;  /* 0x00384c00011d7983 */ /* 0x001ea80000300800 */
[----:B------:R-:W-:Y:S04]  /*9d0a0*/  STL [R1+0x3844], R24 ;  /* 0x0038441801007387 */ /* 0x000fe80000100800 */
[----:B------:R-:W3:Y:S04]  /*9d0b0*/  LDL.LU R0, [R1+0x385c] ;  /* 0x00385c0001007983 */ /* 0x000ee80000300800 */
[----:B------:R-:W-:Y:S04]  /*9d0c0*/  STL [R1+0x3888], R2 ;  /* 0x0038880201007387 */ /* 0x000fe80000100800 */
[----:B---3--:R0:W-:Y:S04]  /*9d0d0*/  STL [R1+0x3ca4], R0 ;  /* 0x003ca40001007387 */ /* 0x0081e80000100800 */
[----:B0-----:R-:W3:Y:S04]  /*9d0e0*/  LDL.LU R0, [R1+0x3898] ;  /* 0x0038980001007983 */ /* 0x001ee80000300800 */
[----:B---3--:R0:W-:Y:S04]  /*9d0f0*/  STL [R1+0x3ca8], R0 ;  /* 0x003ca80001007387 */ /* 0x0081e80000100800 */
[----:B0-----:R-:W3:Y:S01]  /*9d100*/  LDL.LU R0, [R1+0x3854] ;  /* 0x0038540001007983 */ /* 0x001ee20000300800 */
[----:B--2---:R-:W-:-:S03]  /*9d110*/  IMAD.X R29, R29, 0x1, R3, P6 ;  /* 0x000000011d1d7824 */ /* 0x004fc600030e0603 */
[----:B---3--:R0:W-:Y:S04]  /*9d120*/  STL [R1+0x3cac], R0 ;  /* 0x003cac0001007387 */ /* 0x0081e80000100800 */
[----:B0-----:R-:W2:Y:S04]  /*9d130*/  LDL.LU R0, [R1+0x3890] ;  /* 0x0038900001007983 */ /* 0x001ea80000300800 */
[----:B------:R-:W3:Y:S04]  /*9d140*/  LDL.LU R28, [R1+0x38a0] ;  /* 0x0038a000011c7983 */ /* 0x000ee80000300800 */
        /* <DEDUP_REMOVED lines=36> */
[--C-:B----4-:R-:W-:Y:S01]  /*9d390*/  IMAD.X R20, R20, 0x1, R3.reuse, P3 ;  /* 0x0000000114147824 */ /* 0x110fe200018e0603 */
[-C--:B------:R-:W-:Y:S01]  /*9d3a0*/  IADD3 R21, P3, PT, R21, R29.reuse, RZ ;  /* 0x0000001d15157210 */ /* 0x080fe20007f7e0ff */
[--C-:B------:R-:W-:Y:S01]  /*9d3b0*/  IMAD.X R22, R22, 0x1, R3.reuse, P2 ;  /* 0x0000000116167824 */ /* 0x100fe200010e0603 */
        /* <DEDUP_REMOVED lines=18> */
[----:B------:R-:W-:Y:S01]  /*9d4e0*/  IADD3 R24, P6, PT, R24, R29, RZ ;  /* 0x0000001d18187210 */ /* 0x000fe20007fde0ff */
[----:B------:R-:W-:-:S02]  /*9d4f0*/  IMAD.X R2, R2, 0x1, R3, P5 ;  /* 0x0000000102027824 */ /* 0x000fc400028e0603 */
[----:B--2---:R-:W-:Y:S01]  /*9d500*/  IMAD.X R0, R0, 0x1, R3, P4 ;  /* 0x0000000100007824 */ /* 0x004fe200020e0603 */
[----:B---3--:R-:W-:-:S04]  /*9d510*/  IADD3 R28, P4, PT, R28, R29, RZ ;  /* 0x0000001d1c1c7210 */ /* 0x008fc80007f9e0ff */
        /* <DEDUP_REMOVED lines=10> */
[----:B------:R-:W-:-:S03]  /*9d5c0*/  IMAD.X R18, R18, 0x1, R3, P4 ;  /* 0x0000000112127824 */ /* 0x000fc600020e0603 */
[----:B------:R-:W-:Y:S01]  /*9d5d0*/  STL [R1+0x3884], R14 ;  /* 0x0038840e01007387 */ /* 0x000fe20000100800 */
[----:B------:R-:W-:-:S03]  /*9d5e0*/  IADD3 R19, P4, PT, R19, R29, RZ ;  /* 0x0000001d13137210 */ /* 0x000fc60007f9e0ff */
        /* <DEDUP_REMOVED lines=62> */
[----:B0-----:R-:W2:Y:S01]  /*9d9d0*/  LDL.LU R0, [R1+0x3c94] ;  /* 0x003c940001007983 */ /* 0x001ea20000300800 */
[--C-:B---3--:R-:W-:Y:S01]  /*9d9e0*/  IMAD.X R28, R28, 0x1, R3.reuse, P2 ;  /* 0x000000011c1c7824 */ /* 0x108fe200010e0603 */
[-C--:B----4-:R-:W-:Y:S01]  /*9d9f0*/  IADD3 R20, P2, PT, R20, R29.reuse, RZ ;  /* 0x0000001d14147210 */ /* 0x090fe20007f5e0ff */
        /* <DEDUP_REMOVED lines=20> */
[----:B------:R-:W-:Y:S01]  /*9db40*/  IMAD.X R24, R24, 0x1, R3, P4 ;  /* 0x0000000118187824 */ /* 0x000fe200020e0603 */
[----:B------:R-:W-:-:S02]  /*9db50*/  IADD3 R2, P4, PT, R2, R29, RZ ;  /* 0x0000001d02027210 */ /* 0x000fc40007f9e0ff */
[----:B--2---:R-:W-:-:S05]  /*9db60*/  IADD3 R0, P3, PT, R0, R29, RZ ;  /* 0x0000001d00007210 */ /* 0x004fca0007f7e0ff */
        /* <DEDUP_REMOVED lines=398> */
[--C-:B------:R-:W-:Y:S02]  /*9f450*/  IMAD.X R21, R21, 0x1, R3.reuse, P6 ;  /* 0x0000000115157824 */ /* 0x100fe400030e0603 */
[--C-:B------:R-:W-:Y:S02]  /*9f460*/  IMAD.X R22, R22, 0x1, R3.reuse, P5 ;  /* 0x0000000116167824 */ /* 0x100fe400028e0603 */
[--C-:B------:R-:W-:Y:S02]  /*9f470*/  IMAD.X R27, R27, 0x1, R3.reuse, P2 ;  /* 0x000000011b1b7824 */ /* 0x100fe400010e0603 */
[----:B------:R-:W-:Y:S01]  /*9f480*/  IMAD.X R26, R26, 0x1, R3, P3 ;  /* 0x000000011a1a7824 */ /* 0x000fe200018e0603 */
[----:B--2---:R-:W-:-:S05]  /*9f490*/  IADD3 R0, P4, PT, R0, R29, RZ ;  /* 0x0000001d00007210 */ /* 0x004fca0007f9e0ff */
        /* <DEDUP_REMOVED lines=12> */
[----:B------:R0:W-:Y:S01]  /*9f560*/  STL [R1+0x3b20], R16 ;  /* 0x003b201001007387 */ /* 0x0001e20000100800 */
[----:B------:R-:W-:-:S03]  /*9f570*/  IMAD.X R7, R7, 0x1, R3, P4 ;  /* 0x0000000107077824 */ /* 0x000fc600020e0603 */
[----:B0-----:R-:W2:Y:S04]  /*9f580*/  LDL.LU R16, [R1+0x3c38] ;  /* 0x003c380001107983 */ /* 0x001ea80000300800 */
[----:B------:R0:W-:Y:S01]  /*9f590*/  STL [R1+0x3ae4], R17 ;  /* 0x003ae41101007387 */ /* 0x0001e20000100800 */
[----:B------:R-:W-:-:S03]  /*9f5a0*/  IADD3 R8, P4, PT, R8, R29, RZ ;  /* 0x0000001d08087210 */ /* 0x000fc60007f9e0ff */
[----:B0-----:R-:W2:Y:S04]  /*9f5b0*/  LDL.LU R17, [R1+0x3c34] ;  /* 0x003c340001117983 */ /* 0x001ea80000300800 */
[----:B------:R0:W-:Y:S04]  /*9f5c0*/  STL [R1+0x3b28], R18 ;  /* 0x003b281201007387 */ /* 0x0001e80000100800 */
[----:B0-----:R-:W3:Y:S04]  /*9f5d0*/  LDL.LU R18, [R1+0x3c30] ;  /* 0x003c300001127983 */ /* 0x001ee80000300800 */
        /* <DEDUP_REMOVED lines=22> */
[----:B------:R-:W3:Y:S04]  /*9f740*/  LDL.LU R29, [R1+0x3c00] ;  /* 0x003c0000011d7983 */ /* 0x000ee80000300800 */
[----:B------:R0:W-:Y:S04]  /*9f750*/  STL [R1+0x3b58], R28 ;  /* 0x003b581c01007387 */ /* 0x0001e80000100800 */
[----:B------:R1:W-:Y:S01]  /*9f760*/  STL [R1+0x3b1c], R2 ;  /* 0x003b1c0201007387 */ /* 0x0003e20000100800 */
[----:B------:R-:W-:Y:S01]  /*9f770*/  IMAD.X R23, R23, 0x1, R3, P4 ;  /* 0x0000000117177824 */ /* 0x000fe200020e0603 */
[----:B0-----:R-:W0:Y:S01]  /*9f780*/  LDC R28, c[0x0][0x3a8] ;  /* 0x0000ea00ff1c7b82 */ /* 0x001e220000000800 */
[----:B-1----:R-:W1:Y:S01]  /*9f790*/  S2R R2, SR_TID.X ;  /* 0x0000000000027919 */ /* 0x002e620000002100 */
[----:B------:R-:W-:Y:S04]  /*9f7a0*/  STL [R1+0x3b24], R21 ;  /* 0x003b241501007387 */ /* 0x000fe80000100800 */
[----:B------:R-:W-:Y:S04]  /*9f7b0*/  STL [R1+0x3b2c], R22 ;  /* 0x003b2c1601007387 */ /* 0x000fe80000100800 */
[----:B------:R0:W-:Y:S04]  /*9f7c0*/  STL [R1+0x3b44], R27 ;  /* 0x003b441b01007387 */ /* 0x0001e80000100800 */
[----:B------:R0:W-:Y:S04]  /*9f7d0*/  STL [R1+0x3b34], R23 ;  /* 0x003b341701007387 */ /* 0x0001e80000100800 */
[----:B------:R0:W-:Y:S02]  /*9f7e0*/  STL [R1+0x3b3c], R26 ;  /* 0x003b3c1a01007387 */ /* 0x0001e40000100800 */
[----:B0-----:R-:W-:-:S04]  /*9f7f0*/  IMAD.SHL.U32 R28, R28, 0x80, RZ ;  /* 0x000000801c1c7824 */ /* 0x001fc800078e00ff */
[----:B------:R-:W-:Y:S01]  /*9f800*/  IMAD.SHL.U32 R28, R28, 0x2, RZ ;  /* 0x000000021c1c7824 */ /* 0x000fe200078e00ff */
[----:B-1----:R-:W-:-:S05]  /*9f810*/  LOP3.LUT R2, R2, 0x3f, RZ, 0xc0, !PT ;  /* 0x0000003f02027812 */ /* 0x002fca00078ec0ff */
[----:B------:R-:W-:Y:S01]  /*9f820*/  IMAD.SHL.U32 R2, R2, 0x2, RZ ;  /* 0x0000000202027824 */ /* 0x000fe200078e00ff */
[----:B------:R-:W3:Y:S05]  /*9f830*/  LDL.LU R27, [R1+0x1814] ;  /* 0x00181400011b7983 */ /* 0x000eea0000300800 */
[----:B------:R-:W3:Y:S04]  /*9f840*/  LDL.LU R2, [R1+0x3b80] ;  /* 0x003b800001027983 */ /* 0x000ee80000300800 */
[----:B------:R-:W3:Y:S04]  /*9f850*/  LDL.LU R28, [R1+0x3b88] ;  /* 0x003b8800011c7983 */ /* 0x000ee80000300800 */
[----:B------:R-:W3:Y:S04]  /*9f860*/  LDL.LU R21, [R1+0x3b90] ;  /* 0x003b900001157983 */ /* 0x000ee80000300800 */
[----:B------:R-:W3:Y:S04]  /*9f870*/  LDL.LU R22, [R1+0x3b54] ;  /* 0x003b540001167983 */ /* 0x000ee80000300800 */
[----:B------:R-:W3:Y:S04]  /*9f880*/  LDL.LU R23, [R1+0x3b98] ;  /* 0x003b980001177983 */ /* 0x000ee80000300800 */
[----:B------:R-:W3:Y:S04]  /*9f890*/  LDL.LU R26, [R1+0x3b5c] ;  /* 0x003b5c00011a7983 */ /* 0x000ee80000300800 */
[----:B--2---:R0:W-:Y:S04]  /*9f8a0*/  STL [R1+0x3c20], R17 ;  /* 0x003c201101007387 */ /* 0x0041e80000100800 */
[----:B0-----:R-:W2:Y:S04]  /*9f8b0*/  LDL.LU R17, [R1+0x3b78] ;  /* 0x003b780001117983 */ /* 0x001ea80000300800 */
[----:B------:R0:W-:Y:S04]  /*9f8c0*/  STL [R1+0x3c1c], R13 ;  /* 0x003c1c0d01007387 */ /* 0x0001e80000100800 */
[----:B0-----:R-:W2:Y:S04]  /*9f8d0*/  LDL.LU R13, [R1+0x3b70] ;  /* 0x003b7000010d7983 */ /* 0x001ea80000300800 */
[----:B------:R0:W-:Y:S04]  /*9f8e0*/  STL [R1+0x3c18], R16 ;  /* 0x003c181001007387 */ /* 0x0001e80000100800 */
[----:B0-----:R-:W2:Y:S04]  /*9f8f0*/  LDL.LU R16, [R1+0x3b68] ;  /* 0x003b680001107983 */ /* 0x001ea80000300800 */
[----:B----4-:R0:W-:Y:S04]  /*9f900*/  STL [R1+0x3c14], R12 ;  /* 0x003c140c01007387 */ /* 0x0101e80000100800 */
[----:B0-----:R-:W4:Y:S04]  /*9f910*/  LDL.LU R12, [R1+0x3b60] ;  /* 0x003b6000010c7983 */ /* 0x001f280000300800 */
[----:B---3--:R0:W-:Y:S04]  /*9f920*/  STL [R1+0x3c10], R29 ;  /* 0x003c101d01007387 */ /* 0x0081e80000100800 */
[----:B0-----:R-:W3:Y:S04]  /*9f930*/  LDL.LU R29, [R1+0x3b4c] ;  /* 0x003b4c00011d7983 */ /* 0x001ee80000300800 */
[----:B------:R0:W-:Y:S04]  /*9f940*/  STL [R1+0x3c0c], R25 ;  /* 0x003c0c1901007387 */ /* 0x0001e80000100800 */
[----:B------:R1:W-:Y:S04]  /*9f950*/  STL [R1+0x3c08], R24 ;  /* 0x003c081801007387 */ /* 0x0003e80000100800 */
[----:B------:R-:W-:Y:S01]  /*9f960*/  STL [R1+0x3c04], R20 ;  /* 0x003c041401007387 */ /* 0x000fe20000100800 */
[----:B0-----:R-:W-:-:S03]  /*9f970*/  IMAD.MOV.U32 R25, RZ, RZ, R7 ;  /* 0x000000ffff197224 */ /* 0x001fc600078e0007 */
[----:B------:R-:W-:Y:S01]  /*9f980*/  STL [R1+0x3c00], R0 ;  /* 0x003c000001007387 */ /* 0x000fe20000100800 */
[----:B------:R-:W-:Y:S02]  /*9f990*/  IMAD.MOV.U32 R7, RZ, RZ, R5 ;  /* 0x000000ffff077224 */ /* 0x000fe400078e0005 */
[----:B-1----:R-:W-:Y:S02]  /*9f9a0*/  IMAD.MOV.U32 R24, RZ, RZ, R11 ;  /* 0x000000ffff187224 */ /* 0x002fe400078e000b */
[----:B------:R-:W-:Y:S02]  /*9f9b0*/  IMAD.MOV.U32 R11, RZ, RZ, R6 ;  /* 0x000000ffff0b7224 */ /* 0x000fe400078e0006 */
[----:B------:R-:W-:Y:S02]  /*9f9c0*/  IMAD.MOV.U32 R6, RZ, RZ, R9 ;  /* 0x000000ffff067224 */ /* 0x000fe400078e0009 */
[----:B------:R-:W-:Y:S02]  /*9f9d0*/  IMAD.MOV.U32 R9, RZ, RZ, R15 ;  /* 0x000000ffff097224 */ /* 0x000fe400078e000f */
[----:B------:R-:W-:-:S02]  /*9f9e0*/  VIADD R27, R27, 0x1 ;  /* 0x000000011b1b7836 */ /* 0x000fc40000000000 */
[----:B---3--:R-:W-:-:S05]  /*9f9f0*/  IMAD.X R29, R29, 0x1, R3, P1 ;  /* 0x000000011d1d7824 */ /* 0x008fca00008e0603 */
[----:B------:R0:W-:Y:S04]  /*9fa00*/  STL [R1+0x3b4c], R29 ;  /* 0x003b4c1d01007387 */ /* 0x0001e80000100800 */
[----:B------:R-:W-:Y:S04]  /*9fa10*/  STL.64 [R1+0xd58], R24 ;  /* 0x000d581801007387 */ /* 0x000fe80000100a00 */
[----:B------:R-:W-:Y:S01]  /*9fa20*/  STL [R1+0x1814], R27 ;  /* 0x0018141b01007387 */ /* 0x000fe20000100800 */
[----:B0-----:R-:W0:Y:S03]  /*9fa30*/  LDC R29, c[0x0][0x3ac] ;  /* 0x0000eb00ff1d7b82 */ /* 0x001e260000000800 */
[----:B------:R1:W-:Y:S04]  /*9fa40*/  STL.64 [R1+0xd50], R10 ;  /* 0x000d500a01007387 */ /* 0x0003e80000100a00 */
[----:B------:R3:W-:Y:S01]  /*9fa50*/  STL.64 [R1+0xd48], R6 ;  /* 0x000d480601007387 */ /* 0x0007e20000100a00 */
[----:B-1----:R-:W-:-:S02]  /*9fa60*/  IMAD.MOV.U32 R10, RZ, RZ, R8 ;  /* 0x000000ffff0a7224 */ /* 0x002fc400078e0008 */
[----:B------:R-:W-:Y:S02]  /*9fa70*/  IMAD.MOV.U32 R11, RZ, RZ, R4 ;  /* 0x000000ffff0b7224 */ /* 0x000fe400078e0004 */
[----:B------:R-:W-:Y:S02]  /*9fa80*/  IMAD.MOV.U32 R8, RZ, RZ, R19 ;  /* 0x000000ffff087224 */ /* 0x000fe400078e0013 */
[----:B---3--:R-:W-:Y:S01]  /*9fa90*/  IMAD.MOV.U32 R6, RZ, RZ, R18 ;  /* 0x000000ffff067224 */ /* 0x008fe200078e0012 */
[----:B------:R-:W-:Y:S01]  /*9faa0*/  STL.64 [R1+0xd40], R10 ;  /* 0x000d400a01007387 */ /* 0x000fe20000100a00 */
[----:B------:R-:W-:Y:S02]  /*9fab0*/  IMAD.MOV.U32 R7, RZ, RZ, R14 ;  /* 0x000000ffff077224 */ /* 0x000fe400078e000e */
[----:B0-----:R-:W-:Y:S01]  /*9fac0*/  IMAD.SHL.U32 R5, R29, 0x80, RZ ;  /* 0x000000801d057824 */ /* 0x001fe200078e00ff */
[----:B------:R-:W-:Y:S03]  /*9fad0*/  STL.64 [R1+0xd38], R8 ;  /* 0x000d380801007387 */ /* 0x000fe60000100a00 */
[----:B------:R-:W-:Y:S01]  /*9fae0*/  IMAD.SHL.U32 R5, R5, 0x2, RZ ;  /* 0x0000000205057824 */ /* 0x000fe200078e00ff */
[----:B------:R-:W-:Y:S04]  /*9faf0*/  STL.64 [R1+0xd30], R6 ;  /* 0x000d300601007387 */ /* 0x000fe80000100a00 */
[----:B----4-:R-:W-:-:S02]  /*9fb00*/  IADD3 R12, P6, PT, R12, R5, RZ ;  /* 0x000000050c0c7210 */ /* 0x010fc40007fde0ff */
[-C--:B--2---:R-:W-:Y:S02]  /*9fb10*/  IADD3 R16, P5, PT, R16, R5.reuse, RZ ;  /* 0x0000000510107210 */ /* 0x084fe40007fbe0ff */
[-C--:B------:R-:W-:Y:S01]  /*9fb20*/  IADD3 R13, P4, PT, R13, R5.reuse, RZ ;  /* 0x000000050d0d7210 */ /* 0x080fe20007f9e0ff */
[----:B------:R-:W-:Y:S01]  /*9fb30*/  STL [R1+0x3b60], R12 ;  /* 0x003b600c01007387 */ /* 0x000fe20000100800 */
[-C--:B------:R-:W-:Y:S01]  /*9fb40*/  IADD3 R17, P3, PT, R17, R5.reuse, RZ ;  /* 0x0000000511117210 */ /* 0x080fe20007f7e0ff */
[--C-:B------:R-:W-:Y:S01]  /*9fb50*/  IMAD.X R22, R22, 0x1, R3.reuse, P6 ;  /* 0x0000000116167824 */ /* 0x100fe200030e0603 */
[-C--:B------:R-:W-:Y:S01]  /*9fb60*/  IADD3 R2, P2, PT, R2, R5.reuse, RZ ;  /* 0x0000000502027210 */ /* 0x080fe20007f5e0ff */
[----:B------:R-:W-:Y:S01]  /*9fb70*/  STL [R1+0x3b68], R16 ;  /* 0x003b681001007387 */ /* 0x000fe20000100800 */
[-C--:B------:R-:W-:Y:S01]  /*9fb80*/  IADD3 R28, P1, PT, R28, R5.reuse, RZ ;  /* 0x000000051c1c7210 */ /* 0x080fe20007f3e0ff */
[----:B------:R-:W-:Y:S01]  /*9fb90*/  IMAD.X R26, R26, 0x1, R3, P5 ;  /* 0x000000011a1a7824 */ /* 0x000fe200028e0603 */
[-C--:B------:R-:W-:Y:S01]  /*9fba0*/  IADD3 R21, P0, PT, R21, R5.reuse, RZ ;  /* 0x0000000515157210 */ /* 0x080fe20007f1e0ff */
[----:B------:R-:W-:Y:S01]  /*9fbb0*/  STL [R1+0x3b70], R13 ;  /* 0x003b700d01007387 */ /* 0x000fe20000100800 */
[----:B------:R-:W-:-:S03]  /*9fbc0*/  IADD3 R23, P6, PT, R23, R5, RZ ;  /* 0x0000000517177210 */ /* 0x000fc60007fde0ff */
        /* <DEDUP_REMOVED lines=14> */
[----:B--2---:R-:W-:Y:S01]  /*9fcb0*/  IADD3 R3, P5, PT, R3, R5, RZ ;  /* 0x0000000503037210 */ /* 0x004fe20007fbe0ff */
[----:B------:R-:W-:-:S02]  /*9fcc0*/  IMAD.MOV.U32 R11, RZ, RZ, R27 ;  /* 0x000000ffff0b7224 */ /* 0x000fc400078e001b */
        /* <DEDUP_REMOVED lines=53> */
[----:B0-----:R-:W4:Y:S01]  /*a0020*/  LDL.LU R12, [R1+0x3c14] ;  /* 0x003c1400010c7983 */ /* 0x001f220000300800 */
[----:B------:R-:W-:-:S03]  /*a0030*/  IADD3 R0, P6, PT, R0, R5, RZ ;  /* 0x0000000500007210 */ /* 0x000fc60007fde0ff */
[----:B------:R0:W-:Y:S01]  /*a0040*/  STL [R1+0x3bc0], R29 ;  /* 0x003bc01d01007387 */ /* 0x0001e20000100800 */
[--C-:B------:R-:W-:Y:S01]  /*a0050*/  IMAD.X R28, R28, 0x1, R3.reuse, P5 ;  /* 0x000000011c1c7824 */ /* 0x100fe200028e0603 */
[-C--:B------:R-:W-:Y:S01]  /*a0060*/  IADD3 R2, P5, PT, R2, R5.reuse, RZ ;  /* 0x0000000502027210 */ /* 0x080fe20007fbe0ff */
[--C-:B------:R-:W-:Y:S01]  /*a0070*/  IMAD.X R18, R18, 0x1, R3.reuse, P4 ;  /* 0x0000000112127824 */ /* 0x100fe200020e0603 */
[----:B0-----:R0:W5:Y:S04]  /*a0080*/  LDL.LU R29, [R1+0x3c10] ;  /* 0x003c1000011d7983 */ /* 0x0011680000300800 */
[----:B------:R1:W-:Y:S01]  /*a0090*/  STL [R1+0x3b84], R25 ;  /* 0x003b841901007387 */ /* 0x0003e20000100800 */
[----:B------:R-:W-:Y:S01]  /*a00a0*/  IADD3 R14, P4, PT, R14, R5, RZ ;  /* 0x000000050e0e7210 */ /* 0x000fe20007f9e0ff */
[----:B------:R-:W-:-:S02]  /*a00b0*/  IMAD.X R19, R19, 0x1, R3, P3 ;  /* 0x0000000113137824 */ /* 0x000fc400018e0603 */
[----:B-1----:R0:W5:Y:S04]  /*a00c0*/  LDL.LU R25, [R1+0x3c0c] ;  /* 0x003c0c0001197983 */ /* 0x0021680000300800 */
[----:B------:R1:W-:Y:S01]  /*a00d0*/  STL [R1+0x3bc8], R24 ;  /* 0x003bc81801007387 */ /* 0x0003e20000100800 */
[-C--:B------:R-:W-:Y:S01]  /*a00e0*/  IADD3 R15, P3, PT, R15, R5.reuse, RZ ;  /* 0x000000050f0f7210 */ /* 0x080fe20007f7e0ff */
[--C-:B------:R-:W-:Y:S02]  /*a00f0*/  IMAD.X R8, R8, 0x1, R3.reuse, P2 ;  /* 0x0000000108087824 */ /* 0x100fe400010e0603 */
[----:B-1----:R0:W5:Y:S04]  /*a0100*/  LDL.LU R24, [R1+0x3c08] ;  /* 0x003c080001187983 */ /* 0x0021680000300800 */
[----:B------:R1:W-:Y:S01]  /*a0110*/  STL [R1+0x3b8c], R20 ;  /* 0x003b8c1401007387 */ /* 0x0003e20000100800 */
[----:B------:R-:W-:Y:S01]  /*a0120*/  IADD3 R4, P2, PT, R4, R5, RZ ;  /* 0x0000000504047210 */ /* 0x000fe20007f5e0ff */
[----:B------:R-:W-:-:S02]  /*a0130*/  IMAD.X R9, R9, 0x1, R3, P1 ;  /* 0x0000000109097824 */ /* 0x000fc400008e0603 */
[----:B-1----:R0:W5:Y:S04]  /*a0140*/  LDL.LU R20, [R1+0x3c04] ;  /* 0x003c040001147983 */ /* 0x0021680000300800 */
[----:B------:R1:W-:Y:S01]  /*a0150*/  STL [R1+0x3bd0], R0 ;  /* 0x003bd00001007387 */ /* 0x0003e20000100800 */
[----:B------:R-:W-:Y:S01]  /*a0160*/  IADD3 R10, P1, PT, R10, R5, RZ ;  /* 0x000000050a0a7210 */ /* 0x000fe20007f3e0ff */
[--C-:B------:R-:W-:Y:S02]  /*a0170*/  IMAD.X R6, R6, 0x1, R3.reuse, P0 ;  /* 0x0000000106067824 */ /* 0x100fe400000e0603 */
[----:B-1----:R0:W5:Y:S01]  /*a0180*/  LDL.LU R0, [R1+0x3c00] ;  /* 0x003c000001007983 */ /* 0x0021620000300800 */
[--C-:B------:R-:W-:Y:S01]  /*a0190*/  IMAD.X R7, R7, 0x1, R3.reuse, P6 ;  /* 0x0000000107077824 */ /* 0x100fe200030e0603 */
[----:B------:R-:W-:Y:S01]  /*a01a0*/  ISETP.NE.U32.AND P0, PT, R11, UR6, PT ;  /* 0x000000060b007c0c */ /* 0x000fe2000bf05070 */
[--C-:B------:R-:W-:Y:S01]  /*a01b0*/  IMAD.X R21, R21, 0x1, R3.reuse, P5 ;  /* 0x0000000115157824 */ /* 0x100fe200028e0603 */
[----:B------:R1:W-:Y:S01]  /*a01c0*/  STL [R1+0x3b94], R28 ;  /* 0x003b941c01007387 */ /* 0x0003e20000100800 */
[----:B------:R-:W-:-:S02]  /*a01d0*/  IMAD.X R22, R22, 0x1, R3, P4 ;  /* 0x0000000116167824 */ /* 0x000fc400020e0603 */
[--C-:B------:R-:W-:Y:S01]  /*a01e0*/  IMAD.X R23, R23, 0x1, R3.reuse, P3 ;  /* 0x0000000117177824 */ /* 0x100fe200018e0603 */
[----:B------:R0:W-:Y:S01]  /*a01f0*/  STL [R1+0x3bd8], R2 ;  /* 0x003bd80201007387 */ /* 0x0001e20000100800 */
[--C-:B------:R-:W-:Y:S02]  /*a0200*/  IMAD.X R26, R26, 0x1, R3.reuse, P2 ;  /* 0x000000011a1a7824 */ /* 0x100fe400010e0603 */
[----:B------:R-:W-:Y:S01]  /*a0210*/  IMAD.X R27, R27, 0x1, R3, P1 ;  /* 0x000000011b1b7824 */ /* 0x000fe200008e0603 */
[----:B------:R-:W-:Y:S01]  /*a0220*/  STL [R1+0x3b9c], R18 ;  /* 0x003b9c1201007387 */ /* 0x000fe20000100800 */
[----:B-1----:R-:W1:Y:S03]  /*a0230*/  LDC R28, c[0x0][0x3a8] ;  /* 0x0000ea00ff1c7b82 */ /* 0x002e660000000800 */
[----:B------:R-:W-:Y:S01]  /*a0240*/  STL [R1+0x3be0], R14 ;  /* 0x003be00e01007387 */ /* 0x000fe20000100800 */
[----:B0-----:R-:W0:Y:S03]  /*a0250*/  S2R R2, SR_TID.X ;  /* 0x0000000000027919 */ /* 0x001e260000002100 */
[----:B------:R-:W-:Y:S04]  /*a0260*/  STL [R1+0x3ba4], R19 ;  /* 0x003ba41301007387 */ /* 0x000fe80000100800 */
[----:B------:R-:W-:Y:S04]  /*a0270*/  STL [R1+0x3be8], R15 ;  /* 0x003be80f01007387 */ /* 0x000fe80000100800 */
[----:B------:R-:W-:Y:S04]  /*a0280*/  STL [R1+0x3bac], R8 ;  /* 0x003bac0801007387 */ /* 0x000fe80000100800 */
[----:B------:R-:W-:Y:S01]  /*a0290*/  STL [R1+0x3bf0], R4 ;  /* 0x003bf00401007387 */ /* 0x000fe20000100800 */
[----:B-1----:R-:W-:-:S03]  /*a02a0*/  IMAD.SHL.U32 R28, R28, 0x80, RZ ;  /* 0x000000801c1c7824 */ /* 0x002fc600078e00ff */
[----:B------:R-:W-:Y:S01]  /*a02b0*/  STL [R1+0x3bb4], R9 ;  /* 0x003bb40901007387 */ /* 0x000fe20000100800 */
[----:B------:R-:W-:-:S03]  /*a02c0*/  IMAD.SHL.U32 R28, R28, 0x2, RZ ;  /* 0x000000021c1c7824 */ /* 0x000fc600078e00ff */
[----:B------:R-:W-:Y:S04]  /*a02d0*/  STL [R1+0x3bf4], R10 ;  /* 0x003bf40a01007387 */ /* 0x000fe80000100800 */
[----:B------:R2:W-:Y:S04]  /*a02e0*/  STL [R1+0x3bbc], R6 ;  /* 0x003bbc0601007387 */ /* 0x0005e80000100800 */
[----:B------:R3:W-:Y:S01]  /*a02f0*/  STL [R1+0x3bc4], R7 ;  /* 0x003bc40701007387 */ /* 0x0007e20000100800 */
[----:B0-----:R-:W-:-:S03]  /*a0300*/  LOP3.LUT R2, R2, 0x3f, RZ, 0xc0, !PT ;  /* 0x0000003f02027812 */ /* 0x001fc600078ec0ff */
[----:B------:R0:W-:Y:S02]  /*a0310*/  STL [R1+0x3bcc], R21 ;  /* 0x003bcc1501007387 */ /* 0x0001e40000100800 */
[----:B------:R-:W-:Y:S02]  /*a0320*/  IMAD.SHL.U32 R2, R2, 0x2, RZ ;  /* 0x0000000202027824 */ /* 0x000fe400078e00ff */
[----:B------:R0:W-:Y:S04]  /*a0330*/  STL [R1+0x3bd4], R22 ;  /* 0x003bd41601007387 */ /* 0x0001e80000100800 */
[----:B------:R0:W-:Y:S04]  /*a0340*/  STL [R1+0x3bdc], R23 ;  /* 0x003bdc1701007387 */ /* 0x0001e80000100800 */
[----:B------:R0:W-:Y:S01]  /*a0350*/  STL [R1+0x3be4], R26 ;  /* 0x003be41a01007387 */ /* 0x0001e20000100800 */
[----:B--2---:R-:W-:-:S02]  /*a0360*/  IMAD.MOV.U32 R6, RZ, RZ, R17 ;  /* 0x000000ffff067224 */ /* 0x004fc400078e0011 */
[----:B---3--:R-:W-:Y:S02]  /*a0370*/  IMAD.MOV.U32 R7, RZ, RZ, R13 ;  /* 0x000000ffff077224 */ /* 0x008fe400078e000d */
[----:B----4-:R-:W-:Y:S02]  /*a0380*/  IMAD.MOV.U32 R4, RZ, RZ, R16 ;  /* 0x000000ffff047224 */ /* 0x010fe400078e0010 */
[----:B------:R-:W-:-:S05]  /*a0390*/  IMAD.MOV.U32 R5, RZ, RZ, R12 ;  /* 0x000000ffff057224 */ /* 0x000fca00078e000c */
[----:B------:R0:W-:Y:S04]  /*a03a0*/  STL.64 [R1+0xd20], R4 ;  /* 0x000d200401007387 */ /* 0x0001e80000100a00 */
[----:B------:R0:W-:Y:S04]  /*a03b0*/  STL [R1+0x3bec], R27 ;  /* 0x003bec1b01007387 */ /* 0x0001e80000100800 */
[----:B------:R0:W-:Y:S01]  /*a03c0*/  STL.64 [R1+0xd28], R6 ;  /* 0x000d280601007387 */ /* 0x0001e20000100a00 */
[----:B------:R-:W-:Y:S05]  /*a03d0*/  @P0 BRA `(.L_x_1) ;  /* 0xfffff79800180947 */ /* 0x000fea000383ffff */
[----:B0-----:R-:W2:Y:S04]  /*a03e0*/  LDL.LU R7, [R1+0x86c] ;  /* 0x00086c0001077983 */ /* 0x001ea80000300800 */
[----:B------:R-:W2:Y:S04]  /*a03f0*/  LDL.LU R27, [R1+0x7dc] ;  /* 0x0007dc00011b7983 */ /* 0x000ea80000300800 */
        /* <DEDUP_REMOVED lines=10> */
[----:B--2---:R-:W-:Y:S04]  /*a04a0*/  STL [R1+0x4034], R4 ;  /* 0x0040340401007387 */ /* 0x004fe80000100800 */
[----:B-----5:R-:W2:Y:S04]  /*a04b0*/  LDL.LU R29, [R1+0x560] ;  /* 0x00056000011d7983 */ /* 0x020ea80000300800 */
[----:B--2---:R-:W-:Y:S04]  /*a04c0*/  STL [R1+0x4038], R29 ;  /* 0x0040381d01007387 */ /* 0x004fe80000100800 */
[----:B------:R-:W2:Y:S04]  /*a04d0*/  LDL.LU R2, [R1+0x608] ;  /* 0x0006080001027983 */ /* 0x000ea80000300800 */
[----:B--2---:R-:W-:Y:S04]  /*a04e0*/  STL [R1+0x403c], R2 ;  /* 0x00403c0201007387 */ /* 0x004fe80000100800 */
[----:B------:R-:W2:Y:S04]  /*a04f0*/  LDL.LU R3, [R1+0x5d8] ;  /* 0x0005d80001037983 */ /* 0x000ea80000300800 */
[----:B--2---:R-:W-:Y:S04]  /*a0500*/  STL [R1+0x4040], R3 ;  /* 0x0040400301007387 */ /* 0x004fe80000100800 */
[----:B------:R-:W2:Y:S01]  /*a0510*/  LDL.LU R0, [R1+0x600] ;  /* 0x0006000001007983 */ /* 0x000ea20000300800 */
[----:B------:R-:W-:-:S03]  /*a0520*/  F2FP.F16.F32.PACK_AB R27, R7, R27 ;  /* 0x0000001b071b723e */ /* 0x000fc600000000ff */
[----:B--2---:R-:W-:Y:S04]  /*a0530*/  STL [R1+0x4044], R0 ;  /* 0x0040440001007387 */ /* 0x004fe80000100800 */
[----:B------:R-:W2:Y:S04]  /*a0540*/  LDL.LU R28, [R1+0x5d0] ;  /* 0x0005d000011c7983 */ /* 0x000ea80000300800 */
[----:B--2---:R-:W-:Y:S04]  /*a0550*/  STL [R1+0x4048], R28 ;  /* 0x0040481c01007387 */ /* 0x004fe80000100800 */
[----:B------:R0:W-:Y:S04]  /*a0560*/  STL [R1+0x3c00], R27 ;  /* 0x003c001b01007387 */ /* 0x0001e80000100800 */
[----:B0-----:R-:W2:Y:S01]  /*a0570*/  LDL.LU R27, [R1+0x540] ;  /* 0x00054000011b7983 */ /* 0x001ea20000300800 */
[----:B---3--:R-:W-:-:S03]  /*a0580*/  F2FP.F16.F32.PACK_AB R26, R20, R26 ;  /* 0x0000001a141a723e */ /* 0x008fc600000000ff */
[----:B--2---:R-:W-:Y:S04]  /*a0590*/  STL [R1+0x404c], R27 ;  /* 0x00404c1b01007387 */ /* 0x004fe80000100800 */
[----:B------:R-:W2:Y:S04]  /*a05a0*/  LDL.LU R7, [R1+0x4e4] ;  /* 0x0004e40001077983 */ /* 0x000ea80000300800 */
[----:B------:R-:W2:Y:S04]  /*a05b0*/  LDL.LU R20, [R1+0x654] ;  /* 0x0006540001147983 */ /* 0x000ea80000300800 */
[----:B------:R0:W-:Y:S04]  /*a05c0*/  STL [R1+0x3c04], R26 ;  /* 0x003c041a01007387 */ /* 0x0001e80000100800 */
[----:B0-----:R-:W3:Y:S01]  /*a05d0*/  LDL.LU R26, [R1+0x568] ;  /* 0x00056800011a7983 */ /* 0x001ee20000300800 */
[----:B----4-:R-:W-:-:S03]  /*a05e0*/  F2FP.F16.F32.PACK_AB R25, R9, R25 ;  /* 0x000000190919723e */ /* 0x010fc600000000ff */
[----:B---3--:R-:W-:Y:S04]  /*a05f0*/  STL [R1+0x4050], R26 ;  /* 0x0040501a01007387 */ /* 0x008fe80000100800 */
[----:B------:R0:W-:Y:S04]  /*a0600*/  STL [R1+0x3c08], R25 ;  /* 0x003c081901007387 */ /* 0x0001e80000100800 */
[----:B0-----:R-:W3:Y:S01]  /*a0610*/  LDL.LU R25, [R1+0x548] ;  /* 0x0005480001197983 */ /* 0x001ee20000300800 */
[----:B------:R-:W-:-:S03]  /*a0620*/  F2FP.F16.F32.PACK_AB R24, R5, R24 ;  /* 0x000000180518723e */ /* 0x000fc600000000ff */
[----:B---3--:R-:W-:Y:S04]  /*a0630*/  STL [R1+0x4054], R25 ;  /* 0x0040541901007387 */ /* 0x008fe80000100800 */
[----:B------:R0:W-:Y:S04]  /*a0640*/  STL [R1+0x3c0c], R24 ;  /* 0x003c0c1801007387 */ /* 0x0001e80000100800 */
[----:B0-----:R-:W3:Y:S01]  /*a0650*/  LDL.LU R24, [R1+0x6a0] ;  /* 0x0006a00001187983 */ /* 0x001ee20000300800 */
[----:B------:R-:W-:Y:S02]  /*a0660*/  F2FP.F16.F32.PACK_AB R23, R10, R23 ;  /* 0x000000170a17723e */ /* 0x000fe400000000ff */
[----:B------:R-:W-:-:S02]  /*a0670*/  F2FP.F16.F32.PACK_AB R22, R6, R22 ;  /* 0x000000160616723e */ /* 0x000fc400000000ff */
[----:B------:R-:W-:Y:S01]  /*a0680*/  F2FP.F16.F32.PACK_AB R21, R11, R21 ;  /* 0x000000150b15723e */ /* 0x000fe200000000ff */
[----:B---3--:R-:W-:Y:S04]  /*a0690*/  STL [R1+0x4058], R24 ;  /* 0x0040581801007387 */ /* 0x008fe80000100800 */
[----:B------:R0:W-:Y:S04]  /*a06a0*/  STL [R1+0x3c10], R23 ;  /* 0x003c101701007387 */ /* 0x0001e80000100800 */
        /* <DEDUP_REMOVED lines=12> */
[----:B0-----:R-:W3:Y:S04]  /*a0770*/  LDL.LU R22, [R1+0x6a8] ;  /* 0x0006a80001167983 */ /* 0x001ee80000300800 */
[----:B------:R0:W-:Y:S04]  /*a0780*/  STL [R1+0x3c18], R21 ;  /* 0x003c181501007387 */ /* 0x0001e80000100800 */
[----:B0-----:R-:W3:Y:S01]  /*a0790*/  LDL.LU R21, [R1+0x688] ;  /* 0x0006880001157983 */ /* 0x001ee20000300800 */
[----:B--2---:R-:W-:-:S03]  /*a07a0*/  F2FP.F16.F32.PACK_AB R20, R7, R20 ;  /* 0x000000140714723e */ /* 0x004fc600000000ff */
        /* <DEDUP_REMOVED lines=16> */
[----:B0-----:R-:W2:Y:S01]  /*a08b0*/  LDL.LU R20, [R1+0x510] ;  /* 0x0005100001147983 */ /* 0x001ea20000300800 */
[----:B----4-:R-:W-:-:S03]  /*a08c0*/  F2FP.F16.F32.PACK_AB R19, R24, R19 ;  /* 0x000000131813723e */ /* 0x010fc600000000ff */
[----:B------:R-:W4:Y:S04]  /*a08d0*/  LDL.LU R24, [R1+0x4058] ;  /* 0x0040580001187983 */ /* 0x000f280000300800 */
[----:B------:R0:W-:Y:S01]  /*a08e0*/  STL [R1+0x3c20], R19 ;  /* 0x003c201301007387 */ /* 0x0001e20000100800 */
[----:B---3--:R-:W-:-:S03]  /*a08f0*/  F2FP.F16.F32.PACK_AB R18, R25, R18 ;  /* 0x000000121912723e */ /* 0x008fc600000000ff */
[----:B0-----:R-:W3:Y:S01]  /*a0900*/  LDL.LU R19, [R1+0x550] ;  /* 0x0005500001137983 */ /* 0x001ee20000300800 */
[----:B------:R-:W-:-:S03]  /*a0910*/  F2FP.F16.F32.PACK_AB R17, R26, R17 ;  /* 0x000000111a11723e */ /* 0x000fc600000000ff */
[----:B------:R-:W3:Y:S04]  /*a0920*/  LDL.LU R25, [R1+0x4054] ;  /* 0x0040540001197983 */ /* 0x000ee80000300800 */
[----:B------:R0:W-:Y:S01]  /*a0930*/  STL [R1+0x3c24], R18 ;  /* 0x003c241201007387 */ /* 0x0001e20000100800 */
[----:B------:R-:W-:-:S03]  /*a0940*/  F2FP.F16.F32.PACK_AB R16, R27, R16 ;  /* 0x000000101b10723e */ /* 0x000fc600000000ff */
[----:B0-----:R-:W3:Y:S01]  /*a0950*/  LDL.LU R18, [R1+0x518] ;  /* 0x0005180001127983 */ /* 0x001ee20000300800 */
[----:B------:R-:W-:-:S03]  /*a0960*/  F2FP.F16.F32.PACK_AB R15, R28, R15 ;  /* 0x0000000f1c0f723e */ /* 0x000fc600000000ff */
[----:B------:R-:W3:Y:S04]  /*a0970*/  LDL.LU R26, [R1+0x4050] ;  /* 0x00405000011a7983 */ /* 0x000ee80000300800 */
[----:B------:R0:W-:Y:S04]  /*a0980*/  STL [R1+0x3c28], R17 ;  /* 0x003c281101007387 */ /* 0x0001e80000100800 */
[----:B0-----:R-:W3:Y:S04]  /*a0990*/  LDL.LU R17, [R1+0x558] ;  /* 0x0005580001117983 */ /* 0x001ee80000300800 */
[----:B------:R-:W3:Y:S04]  /*a09a0*/  LDL.LU R27, [R1+0x404c] ;  /* 0x00404c00011b7983 */ /* 0x000ee80000300800 */
[----:B------:R0:W-:Y:S01]  /*a09b0*/  STL [R1+0x3c2c], R16 ;  /* 0x003c2c1001007387 */ /* 0x0001e20000100800 */
[----:B--2---:R-:W-:-:S03]  /*a09c0*/  F2FP.F16.F32.PACK_AB R14, R0, R14 ;  /* 0x0000000e000e723e */ /* 0x004fc600000000ff */
[----:B0-----:R-:W2:Y:S04]  /*a09d0*/  LDL.LU R16, [R1+0x4e0] ;  /* 0x0004e00001107983 */ /* 0x001ea80000300800 */
[----:B------:R-:W2:Y:S01]  /*a09e0*/  LDL.LU R28, [R1+0x4048] ;  /* 0x00404800011c7983 */ /* 0x000ea20000300800 */
[----:B------:R-:W-:-:S03]  /*a09f0*/  F2FP.F16.F32.PACK_AB R13, R3, R13 ;  /* 0x0000000d030d723e */ /* 0x000fc600000000ff */
[----:B------:R0:W-:Y:S01]  /*a0a00*/  STL [R1+0x3c30], R15 ;  /* 0x003c300f01007387 */ /* 0x0001e20000100800 */
[----:B------:R-:W-:-:S03]  /*a0a10*/  F2FP.F16.F32.PACK_AB R12, R2, R12 ;  /* 0x0000000c020c723e */ /* 0x000fc600000000ff */
[----:B0-----:R-:W2:Y:S04]  /*a0a20*/  LDL.LU R15, [R1+0x4e8] ;  /* 0x0004e800010f7983 */ /* 0x001ea80000300800 */
[----:B------:R-:W3:Y:S04]  /*a0a30*/  LDL.LU R0, [R1+0x4044] ;  /* 0x0040440001007983 */ /* 0x000ee80000300800 */
[----:B------:R0:W-:Y:S01]  /*a0a40*/  STL [R1+0x3c34], R14 ;  /* 0x003c340e01007387 */ /* 0x0001e20000100800 */
[----:B------:R-:W-:-:S03]  /*a0a50*/  F2FP.F16.F32.PACK_AB R11, R29, R11 ;  /* 0x0000000b1d0b723e */ /* 0x000fc600000000ff */
[----:B0-----:R-:W4:Y:S04]  /*a0a60*/  LDL.LU R14, [R1+0x7a0] ;  /* 0x0007a000010e7983 */ /* 0x001f280000300800 */
[----:B------:R-:W4:Y:S04]  /*a0a70*/  LDL.LU R3, [R1+0x4040] ;  /* 0x0040400001037983 */ /* 0x000f280000300800 */
[----:B------:R0:W-:Y:S04]  /*a0a80*/  STL [R1+0x3c38], R13 ;  /* 0x003c380d01007387 */ /* 0x0001e80000100800 */
[----:B0-----:R-:W4:Y:S04]  /*a0a90*/  LDL.LU R13, [R1+0x7a8] ;  /* 0x0007a800010d7983 */ /* 0x001f280000300800 */
[----:B------:R-:W4:Y:S04]  /*a0aa0*/  LDL.LU R2, [R1+0x403c] ;  /* 0x00403c0001027983 */ /* 0x000f280000300800 */
[----:B------:R0:W-:Y:S01]  /*a0ab0*/  STL [R1+0x3c3c], R12 ;  /* 0x003c3c0c01007387 */ /* 0x0001e20000100800 */
[----:B------:R-:W-:-:S03]  /*a0ac0*/  F2FP.F16.F32.PACK_AB R10, R4, R10 ;  /* 0x0000000a040a723e */ /* 0x000fc600000000ff */
[----:B0-----:R-:W4:Y:S04]  /*a0ad0*/  LDL.LU R12, [R1+0x520] ;  /* 0x00052000010c7983 */ /* 0x001f280000300800 */
[----:B------:R-:W4:Y:S04]  /*a0ae0*/  LDL.LU R29, [R1+0x4038] ;  /* 0x00403800011d7983 */ /* 0x000f280000300800 */
[----:B------:R0:W-:Y:S04]  /*a0af0*/  STL [R1+0x3c40], R11 ;  /* 0x003c400b01007387 */ /* 0x0001e80000100800 */
[----:B0-----:R-:W4:Y:S04]  /*a0b00*/  LDL.LU R11, [R1+0x528] ;  /* 0x00052800010b7983 */ /* 0x001f280000300800 */
[----:B------:R-:W4:Y:S04]  /*a0b10*/  LDL.LU R4, [R1+0x4034] ;  /* 0x0040340001047983 */ /* 0x000f280000300800 */
[----:B------:R-:W-:Y:S01]  /*a0b20*/  STL [R1+0x3c44], R10 ;  /* 0x003c440a01007387 */ /* 0x000fe20000100800 */
[----:B--2---:R-:W-:-:S02]  /*a0b30*/  F2FP.F16.F32.PACK_AB R5, R15, R5 ;  /* 0x000000050f05723e */ /* 0x004fc400000000ff */
[----:B---3--:R-:W-:Y:S02]  /*a0b40*/  F2FP.F16.F32.PACK_AB R0, R0, R28 ;  /* 0x0000001c0000723e */ /* 0x008fe400000000ff */
[----:B----4-:R-:W-:Y:S02]  /*a0b50*/  F2FP.F16.F32.PACK_AB R6, R14, R6 ;  /* 0x000000060e06723e */ /* 0x010fe400000000ff */
[----:B------:R-:W-:Y:S02]  /*a0b60*/  F2FP.F16.F32.PACK_AB R7, R13, R7 ;  /* 0x000000070d07723e */ /* 0x000fe400000000ff */
[----:B------:R-:W-:Y:S02]  /*a0b70*/  F2FP.F16.F32.PACK_AB R2, R2, R3 ;  /* 0x000000030202723e */ /* 0x000fe400000000ff */
[----:B------:R-:W-:Y:S02]  /*a0b80*/  F2FP.F16.F32.PACK_AB R8, R12, R8 ;  /* 0x000000080c08723e */ /* 0x000fe400000000ff */
[----:B------:R-:W-:-:S02]  /*a0b90*/  F2FP.F16.F32.PACK_AB R9, R11, R9 ;  /* 0x000000090b09723e */ /* 0x000fc400000000ff */
[----:B------:R-:W-:-:S03]  /*a0ba0*/  F2FP.F16.F32.PACK_AB R4, R16, R4 ;  /* 0x000000041004723e */ /* 0x000fc600000000ff */
[----:B------:R-:W-:Y:S04]  /*a0bb0*/  STL [R1+0x3c48], R9 ;  /* 0x003c480901007387 */ /* 0x000fe80000100800 */
[----:B------:R-:W-:Y:S04]  /*a0bc0*/  STL [R1+0x3c4c], R8 ;  /* 0x003c4c0801007387 */ /* 0x000fe80000100800 */
[----:B------:R-:W-:Y:S04]  /*a0bd0*/  STL [R1+0x3c50], R7 ;  /* 0x003c500701007387 */ /* 0x000fe80000100800 */
[----:B------:R0:W-:Y:S04]  /*a0be0*/  STL [R1+0x3c54], R6 ;  /* 0x003c540601007387 */ /* 0x0001e80000100800 */
[----:B------:R1:W-:Y:S04]  /*a0bf0*/  STL [R1+0x3c58], R5 ;  /* 0x003c580501007387 */ /* 0x0003e80000100800 */
[----:B------:R2:W-:Y:S01]  /*a0c00*/  STL [R1+0x3c5c], R4 ;  /* 0x003c5c0401007387 */ /* 0x0005e20000100800 */
[----:B0-----:R-:W-:-:S02]  /*a0c10*/  F2FP.F16.F32.PACK_AB R6, R17, R18 ;  /* 0x000000121106723e */ /* 0x001fc400000000ff */
[----:B-1----:R-:W-:-:S03]  /*a0c20*/  F2FP.F16.F32.PACK_AB R5, R19, R20 ;  /* 0x000000141305723e */ /* 0x002fc600000000ff */
[----:B------:R0:W-:Y:S01]  /*a0c30*/  STL [R1+0x1c], R6 ;  /* 0x00001c0601007387 */ /* 0x0001e20000100800 */
[----:B--2---:R-:W-:-:S03]  /*a0c40*/  F2FP.F16.F32.PACK_AB R4, R21, R22 ;  /* 0x000000161504723e */ /* 0x004fc600000000ff */
[----:B------:R1:W-:Y:S04]  /*a0c50*/  STL [R1+0x18], R5 ;  /* 0x0000180501007387 */ /* 0x0003e80000100800 */
[----:B------:R2:W-:Y:S01]  /*a0c60*/  STL [R1+0x14], R4 ;  /* 0x0000140401007387 */ /* 0x0005e20000100800 */
[----:B0-----:R-:W-:Y:S02]  /*a0c70*/  F2FP.F16.F32.PACK_AB R6, R23, R24 ;  /* 0x000000181706723e */ /* 0x001fe400000000ff */
[----:B-1----:R-:W-:-:S03]  /*a0c80*/  F2FP.F16.F32.PACK_AB R5, R25, R26 ;  /* 0x0000001a1905723e */ /* 0x002fc600000000ff */
[----:B------:R-:W-:Y:S01]  /*a0c90*/  STL [R1+0x10], R6 ;  /* 0x0000100601007387 */ /* 0x000fe20000100800 */
[----:B--2---:R-:W-:-:S03]  /*a0ca0*/  F2FP.F16.F32.PACK_AB R4, R27, R29 ;  /* 0x0000001d1b04723e */ /* 0x004fc600000000ff */
[----:B------:R-:W-:Y:S04]  /*a0cb0*/  STL [R1+0x2c], R5 ;  /* 0x00002c0501007387 */ /* 0x000fe80000100800 */
[----:B------:R0:W-:Y:S04]  /*a0cc0*/  STL [R1+0x28], R4 ;  /* 0x0000280401007387 */ /* 0x0001e80000100800 */
[----:B0-----:R-:W2:Y:S04]  /*a0cd0*/  LDL.LU R4, [R1+0x7e0] ;  /* 0x0007e00001047983 */ /* 0x001ea80000300800 */
[----:B------:R-:W-:Y:S04]  /*a0ce0*/  STL [R1+0x24], R2 ;  /* 0x0000240201007387 */ /* 0x000fe80000100800 */
[----:B--2---:R0:W-:Y:S04]  /*a0cf0*/  STL [R1+0x3fac], R4 ;  /* 0x003fac0401007387 */ /* 0x0041e80000100800 */
[----:B------:R-:W-:Y:S04]  /*a0d00*/  STL [R1+0x20], R0 ;  /* 0x0000200001007387 */ /* 0x000fe80000100800 */
[----:B0-----:R-:W2:Y:S04]  /*a0d10*/  LDL.LU R4, [R1+0x7e8] ;  /* 0x0007e80001047983 */ /* 0x001ea80000300800 */
[----:B--2---:R0:W-:Y:S04]  /*a0d20*/  STL [R1+0x3fb4], R4 ;  /* 0x003fb40401007387 */ /* 0x0041e80000100800 */
        /* <DEDUP_REMOVED lines=31> */
[----:B------:R-:W3:Y:S04]  /*a0f20*/  LDL.LU R5, [R1+0x478] ;  /* 0x0004780001057983 */ /* 0x000ee80000300800 */
[----:B---3--:R0:W-:Y:S04]  /*a0f30*/  STL [R1+0x3fa8], R5 ;  /* 0x003fa80501007387 */ /* 0x0081e80000100800 */
[----:B0-----:R-:W3:Y:S04]  /*a0f40*/  LDL.LU R5, [R1+0x850] ;  /* 0x0008500001057983 */ /* 0x001ee80000300800 */
        /* <DEDUP_REMOVED lines=33> */
[----:B0-----:R-:W2:Y:S04]  /*a1160*/  LDL.LU R5, [R1+0x85c] ;  /* 0x00085c0001057983 */ /* 0x001ea80000300800 */
[----:B------:R-:W3:Y:S04]  /*a1170*/  LDL.LU R6, [R1+0x588] ;  /* 0x0005880001067983 */ /* 0x000ee80000300800 */
        /* <DEDUP_REMOVED lines=26> */
[----:B--2---:R-:W-:-:S03]  /*a1320*/  F2FP.F16.F32.PACK_AB R4, R5, R4 ;  /* 0x000000040504723e */ /* 0x004fc600000000ff */
[----:B------:R-:W2:Y:S04]  /*a1330*/  LDL.LU R5, [R1+0x4030] ;  /* 0x0040300001057983 */ /* 0x000ea80000300800 */
[----:B------:R0:W-:Y:S04]  /*a1340*/  STL [R1+0x3c], R4 ;  /* 0x00003c0401007387 */ /* 0x0001e80000100800 */
[----:B0-----:R-:W2:Y:S02]  /*a1350*/  LDL.LU R4, [R1+0x402c] ;  /* 0x00402c0001047983 */ /* 0x001ea40000300800 */
[----:B--2---:R-:W-:-:S02]  /*a1360*/  F2FP.F16.F32.PACK_AB R4, R5, R4 ;  /* 0x000000040504723e */ /* 0x004fc400000000ff */
        /* <DEDUP_REMOVED lines=64> */
[----:B------:R-:W2:Y:S01]  /*a1770*/  LDL.LU R5, [R1+0x3fa8] ;  /* 0x003fa80001057983 */ /* 0x000ea20000300800 */
[----:B---3--:R-:W-:Y:S02]  /*a1780*/  F2FP.F16.F32.PACK_AB R2, R2, R3 ;  /* 0x000000030202723e */ /* 0x008fe400000000ff */
[----:B------:R-:W-:Y:S01]  /*a1790*/  F2FP.F16.F32.PACK_AB R0, R0, R28 ;  /* 0x0000001c0000723e */ /* 0x000fe200000000ff */
[----:B------:R0:W-:Y:S02]  /*a17a0*/  STL [R1+0x78], R4 ;  /* 0x0000780401007387 */ /* 0x0001e40000100800 */
[----:B0-----:R-:W-:Y:S02]  /*a17b0*/  F2FP.F16.F32.PACK_AB R4, R9, R10 ;  /* 0x0000000a0904723e */ /* 0x001fe400000000ff */
[----:B--2---:R-:W-:Y:S02]  /*a17c0*/  F2FP.F16.F32.PACK_AB R6, R5, R6 ;  /* 0x000000060506723e */ /* 0x004fe400000000ff */
[----:B----4-:R-:W-:-:S03]  /*a17d0*/  F2FP.F16.F32.PACK_AB R5, R7, R8 ;  /* 0x000000080705723e */ /* 0x010fc600000000ff */
[----:B------:R0:W-:Y:S04]  /*a17e0*/  STL [R1+0x74], R6 ;  /* 0x0000740601007387 */ /* 0x0001e80000100800 */
[----:B------:R1:W-:Y:S04]  /*a17f0*/  STL [R1+0x70], R5 ;  /* 0x0000700501007387 */ /* 0x0003e80000100800 */
[----:B------:R2:W-:Y:S01]  /*a1800*/  STL [R1+0x8c], R4 ;  /* 0x00008c0401007387 */ /* 0x0005e20000100800 */
[----:B0-----:R-:W-:Y:S02]  /*a1810*/  F2FP.F16.F32.PACK_AB R6, R11, R12 ;  /* 0x0000000c0b06723e */ /* 0x001fe400000000ff */
[----:B-1----:R-:W-:-:S03]  /*a1820*/  F2FP.F16.F32.PACK_AB R5, R13, R14 ;  /* 0x0000000e0d05723e */ /* 0x002fc600000000ff */
[----:B------:R0:W-:Y:S01]  /*a1830*/  STL [R1+0x88], R6 ;  /* 0x0000880601007387 */ /* 0x0001e20000100800 */
[----:B--2---:R-:W-:-:S03]  /*a1840*/  F2FP.F16.F32.PACK_AB R4, R15, R16 ;  /* 0x000000100f04723e */ /* 0x004fc600000000ff */
        /* <DEDUP_REMOVED lines=977> */
[----:B------:R0:W-:Y:S01]  /*a5560*/  STL [R1+0x2f8], R4 ;  /* 0x0002f80401007387 */ /* 0x0001e20000100800 */
[----:B---3--:R-:W-:Y:S02]  /*a5570*/  F2FP.F16.F32.PACK_AB R2, R2, R3 ;  /* 0x000000030202723e */ /* 0x008fe400000000ff */
[----:B------:R-:W-:Y:S02]  /*a5580*/  F2FP.F16.F32.PACK_AB R0, R0, R28 ;  /* 0x0000001c0000723e */ /* 0x000fe400000000ff */
[----:B0-----:R-:W-:Y:S02]  /*a5590*/  F2FP.F16.F32.PACK_AB R4, R9, R10 ;  /* 0x0000000a0904723e */ /* 0x001fe400000000ff */
[----:B--2---:R-:W-:-:S02]  /*a55a0*/  F2FP.F16.F32.PACK_AB R6, R5, R6 ;  /* 0x000000060506723e */ /* 0x004fc400000000ff */
[----:B----4-:R-:W-:-:S03]  /*a55b0*/  F2FP.F16.F32.PACK_AB R5, R7, R8 ;  /* 0x000000080705723e */ /* 0x010fc600000000ff */
[----:B------:R0:W-:Y:S04]  /*a55c0*/  STL [R1+0x2f4], R6 ;  /* 0x0002f40601007387 */ /* 0x0001e80000100800 */
[----:B------:R1:W-:Y:S04]  /*a55d0*/  STL [R1+0x2f0], R5 ;  /* 0x0002f00501007387 */ /* 0x0003e80000100800 */
[----:B------:R2:W-:Y:S01]  /*a55e0*/  STL [R1+0x30c], R4 ;  /* 0x00030c0401007387 */ /* 0x0005e20000100800 */
[----:B0-----:R-:W-:Y:S02]  /*a55f0*/  F2FP.F16.F32.PACK_AB R6, R11, R12 ;  /* 0x0000000c0b06723e */ /* 0x001fe400000000ff */
[----:B-1----:R-:W-:-:S02]  /*a5600*/  F2FP.F16.F32.PACK_AB R5, R13, R14 ;  /* 0x0000000e0d05723e */ /* 0x002fc400000000ff */
[----:B--2---:R-:W-:Y:S01]  /*a5610*/  F2FP.F16.F32.PACK_AB R4, R15, R16 ;  /* 0x000000100f04723e */ /* 0x004fe200000000ff */
[----:B------:R0:W-:Y:S04]  /*a5620*/  STL [R1+0x308], R6 ;  /* 0x0003080601007387 */ /* 0x0001e80000100800 */
[----:B------:R1:W-:Y:S04]  /*a5630*/  STL [R1+0x304], R5 ;  /* 0x0003040501007387 */ /* 0x0003e80000100800 */
[----:B------:R2:W-:Y:S01]  /*a5640*/  STL [R1+0x300], R4 ;  /* 0x0003000401007387 */ /* 0x0005e20000100800 */
[----:B0-----:R-:W-:-:S02]  /*a5650*/  F2FP.F16.F32.PACK_AB R6, R17, R18 ;  /* 0x000000121106723e */ /* 0x001fc400000000ff */
[----:B-1----:R-:W-:Y:S02]  /*a5660*/  F2FP.F16.F32.PACK_AB R5, R19, R20 ;  /* 0x000000141305723e */ /* 0x002fe400000000ff */
[----:B--2---:R-:W-:Y:S01]  /*a5670*/  F2FP.F16.F32.PACK_AB R4, R21, R22 ;  /* 0x000000161504723e */ /* 0x004fe200000000ff */
[----:B------:R0:W-:Y:S04]  /*a5680*/  STL [R1+0x31c], R6 ;  /* 0x00031c0601007387 */ /* 0x0001e80000100800 */
[----:B------:R1:W-:Y:S04]  /*a5690*/  STL [R1+0x318], R5 ;  /* 0x0003180501007387 */ /* 0x0003e80000100800 */
[----:B------:R2:W-:Y:S01]  /*a56a0*/  STL [R1+0x314], R4 ;  /* 0x0003140401007387 */ /* 0x0005e20000100800 */
[----:B0-----:R-:W-:-:S02]  /*a56b0*/  F2FP.F16.F32.PACK_AB R6, R23, R24 ;  /* 0x000000181706723e */ /* 0x001fc400000000ff */
[----:B-1----:R-:W-:Y:S02]  /*a56c0*/  F2FP.F16.F32.PACK_AB R5, R25, R26 ;  /* 0x0000001a1905723e */ /* 0x002fe400000000ff */
[----:B--2---:R-:W-:Y:S01]  /*a56d0*/  F2FP.F16.F32.PACK_AB R4, R27, R29 ;  /* 0x0000001d1b04723e */ /* 0x004fe200000000ff */
[----:B------:R-:W-:Y:S04]  /*a56e0*/  STL [R1+0x310], R6 ;  /* 0x0003100601007387 */ /* 0x000fe80000100800 */
        /* <DEDUP_REMOVED lines=174> */
[----:B----4-:R-:W-:Y:S02]  /*a61d0*/  F2FP.F16.F32.PACK_AB R8, R7, R8 ;  /* 0x000000080708723e */ /* 0x010fe400000000ff */
[----:B---3--:R-:W-:Y:S02]  /*a61e0*/  F2FP.F16.F32.PACK_AB R10, R9, R10 ;  /* 0x0000000a090a723e */ /* 0x008fe400000000ff */
[----:B------:R-:W-:Y:S01]  /*a61f0*/  F2FP.F16.F32.PACK_AB R12, R11, R12 ;  /* 0x0000000c0b0c723e */ /* 0x000fe200000000ff */
[----:B0-----:R1:W5:Y:S01]  /*a6200*/  LDL.LU R4, [R1+0x3c5c] ;  /* 0x003c5c0001047983 */ /* 0x0013620000300800 */
[----:B------:R-:W-:-:S02]  /*a6210*/  F2FP.F16.F32.PACK_AB R14, R13, R14 ;  /* 0x0000000e0d0e723e */ /* 0x000fc400000000ff */
[----:B------:R-:W-:Y:S02]  /*a6220*/  F2FP.F16.F32.PACK_AB R16, R15, R16 ;  /* 0x000000100f10723e */ /* 0x000fe400000000ff */
[----:B------:R-:W-:Y:S02]  /*a6230*/  F2FP.F16.F32.PACK_AB R18, R17, R18 ;  /* 0x000000121112723e */ /* 0x000fe400000000ff */
[----:B------:R-:W-:Y:S02]  /*a6240*/  F2FP.F16.F32.PACK_AB R20, R19, R20 ;  /* 0x000000141314723e */ /* 0x000fe400000000ff */
[----:B------:R-:W-:Y:S02]  /*a6250*/  F2FP.F16.F32.PACK_AB R22, R21, R22 ;  /* 0x000000161516723e */ /* 0x000fe400000000ff */
[----:B------:R-:W-:Y:S02]  /*a6260*/  F2FP.F16.F32.PACK_AB R24, R23, R24 ;  /* 0x000000181718723e */ /* 0x000fe400000000ff */
[----:B------:R-:W-:-:S02]  /*a6270*/  F2FP.F16.F32.PACK_AB R26, R25, R26 ;  /* 0x0000001a191a723e */ /* 0x000fc400000000ff */
[----:B------:R-:W-:Y:S02]  /*a6280*/  F2FP.F16.F32.PACK_AB R29, R27, R29 ;  /* 0x0000001d1b1d723e */ /* 0x000fe400000000ff */
[----:B------:R-:W-:Y:S02]  /*a6290*/  F2FP.F16.F32.PACK_AB R0, R0, R28 ;  /* 0x0000001c0000723e */ /* 0x000fe400000000ff */
[----:B------:R-:W-:Y:S02]  /*a62a0*/  F2FP.F16.F32.PACK_AB R2, R2, R3 ;  /* 0x000000030202723e */ /* 0x000fe400000000ff */
[----:B--2---:R-:W-:Y:S02]  /*a62b0*/  F2FP.F16.F32.PACK_AB R6, R5, R6 ;  /* 0x000000060506723e */ /* 0x004fe400000000ff */
[----:B------:R1:W5:Y:S04]  /*a62c0*/  LDL.LU R5, [R1+0x3c58] ;  /* 0x003c580001057983 */ /* 0x0003680000300800 */
[----:B------:R0:W-:Y:S04]  /*a62d0*/  STL [R1+0x374], R6 ;  /* 0x0003740601007387 */ /* 0x0001e80000100800 */
[----:B0-----:R1:W5:Y:S04]  /*a62e0*/  LDL.LU R6, [R1+0x3c54] ;  /* 0x003c540001067983 */ /* 0x0013680000300800 */
        /* <DEDUP_REMOVED lines=32> */
[----:B------:R1:W-:Y:S04]  /*a64f0*/  STL [R1], R0 ;  /* 0x0000000001007387 */ /* 0x0003e80000100800 */
[----:B------:R1:W-:Y:S02]  /*a6500*/  STL [R1+0x4], R2 ;  /* 0x0000040201007387 */ /* 0x0003e40000100800 */
.L_x_0:
[----:B-----5:R-:W-:Y:S01]  /*a6510*/  STL.64 [R1+0x3e80], R6 ;  /* 0x003e800601007387 */ /* 0x020fe20000100a00 */
[----:B-1----:R-:W1:Y:S01]  /*a6520*/  S2R R0, SR_TID.X ;  /* 0x0000000000007919 */ /* 0x002e620000002100 */
[----:B------:R-:W2:Y:S01]  /*a6530*/  S2UR UR5, SR_CgaCtaId ;  /* 0x00000000000579c3 */ /* 0x000ea20000008800 */
[----:B------:R-:W-:Y:S01]  /*a6540*/  UMOV UR4, 0x400 ;  /* 0x0000040000047882 */ /* 0x000fe20000000000 */
[----:B------:R-:W3:Y:S01]  /*a6550*/  LDCU.64 UR6, c[0x0][0x390] ;  /* 0x00007200ff0677ac */ /* 0x000ee20008000a00 */
[----:B------:R4:W-:Y:S01]  /*a6560*/  STL.64 [R1+0x3e78], R4 ;  /* 0x003e780401007387 */ /* 0x0009e20000100a00 */
[----:B------:R-:W0:Y:S01]  /*a6570*/  LDCU.64 UR28, c[0x0][0x398] ;  /* 0x00007300ff1c77ac */ /* 0x000e220008000a00 */
[----:B------:R-:W0:Y:S01]  /*a6580*/  LDCU UR24, c[0x0][0x3b8] ;  /* 0x00007700ff1877ac */ /* 0x000e220008000800 */
[----:B------:R-:W0:Y:S01]  /*a6590*/  LDCU.64 UR10, c[0x0][0x398] ;  /* 0x00007300ff0a77ac */ /* 0x000e220008000a00 */
[----:B----4-:R-:W4:Y:S01]  /*a65a0*/  LDL.LU R4, [R1+0x390] ;  /* 0x0003900001047983 */ /* 0x010f220000300800 */
[----:B------:R-:W0:Y:S03]  /*a65b0*/  LDCU.64 UR30, c[0x0][0x398] ;  /* 0x00007300ff1e77ac */ /* 0x000e260008000a00 */
[----:B------:R-:W4:Y:S01]  /*a65c0*/  LDL.LU R5, [R1+0x394] ;  /* 0x0003940001057983 */ /* 0x000f220000300800 */
[----:B------:R-:W0:Y:S03]  /*a65d0*/  LDCU.64 UR22, c[0x0][0x398] ;  /* 0x00007300ff1677ac */ /* 0x000e260008000a00 */
[----:B------:R-:W4:Y:S01]  /*a65e0*/  LDL.LU R6, [R1+0x398] ;  /* 0x0003980001067983 */ /* 0x000f220000300800 */
[----:B------:R-:W0:Y:S03]  /*a65f0*/  LDCU.64 UR20, c[0x0][0x398] ;  /* 0x00007300ff1477ac */ /* 0x000e260008000a00 */
[----:B------:R-:W4:Y:S01]  /*a6600*/  LDL.LU R7, [R1+0x39c] ;  /* 0x00039c0001077983 */ /* 0x000f220000300800 */
[----:B------:R-:W0:Y:S03]  /*a6610*/  LDCU.64 UR18, c[0x0][0x398] ;  /* 0x00007300ff1277ac */ /* 0x000e260008000a00 */
[----:B------:R-:W-:Y:S01]  /*a6620*/  STL.64 [R1+0x3e70], R10 ;  /* 0x003e700a01007387 */ /* 0x000fe20000100a00 */
[----:B------:R-:W0:Y:S03]  /*a6630*/  LDCU.64 UR26, c[0x0][0x398] ;  /* 0x00007300ff1a77ac */ /* 0x000e260008000a00 */
[----:B------:R-:W-:Y:S01]  /*a6640*/  STL.64 [R1+0x3e68], R8 ;  /* 0x003e680801007387 */ /* 0x000fe20000100a00 */
[----:B------:R-:W0:Y:S03]  /*a6650*/  LDCU.64 UR16, c[0x0][0x398] ;  /* 0x00007300ff1077ac */ /* 0x000e260008000a00 */
[----:B------:R-:W-:Y:S01]  /*a6660*/  STL.64 [R1+0x3e60], R14 ;  /* 0x003e600e01007387 */ /* 0x000fe20000100a00 */
[----:B------:R-:W0:Y:S03]  /*a6670*/  LDCU.64 UR14, c[0x0][0x398] ;  /* 0x00007300ff0e77ac */ /* 0x000e260008000a00 */
[----:B------:R1:W-:Y:S01]  /*a6680*/  STL.64 [R1+0x3e58], R12 ;  /* 0x003e580c01007387 */ /* 0x0003e20000100a00 */
[----:B------:R-:W0:Y:S01]  /*a6690*/  LDCU.64 UR12, c[0x0][0x398] ;  /* 0x00007300ff0c77ac */ /* 0x000e220008000a00 */
[----:B------:R-:W0:Y:S01]  /*a66a0*/  LDCU UR40, c[0x0][0x398] ;  /* 0x00007300ff2877ac */ /* 0x000e220008000800 */
[----:B------:R-:W0:Y:S01]  /*a66b0*/  LDCU UR75, c[0x0][0x39c] ;  /* 0x00007380ff4b77ac */ /* 0x000e220008000800 */
[----:B-1----:R-:W3:Y:S01]  /*a66c0*/  LDL.LU R12, [R1] ;  /* 0x00000000010c7983 */ /* 0x002ee20000300800 */
[----:B------:R-:W1:Y:S03]  /*a66d0*/  LDCU UR41, c[0x0][0x398] ;  /* 0x00007300ff2977ac */ /* 0x000e660008000800 */
[----:B------:R-:W3:Y:S01]  /*a66e0*/  LDL.LU R13, [R1+0x4] ;  /* 0x00000400010d7983 */ /* 0x000ee20000300800 */
[----:B------:R-:W0:Y:S03]  /*a66f0*/  LDCU UR73, c[0x0][0x398] ;  /* 0x00007300ff4977ac */ /* 0x000e260008000800 */
[----:B------:R-:W3:Y:S01]  /*a6700*/  LDL.LU R14, [R1+0x8] ;  /* 0x00000800010e7983 */ /* 0x000ee20000300800 */
[----:B------:R-:W0:Y:S03]  /*a6710*/  LDCU UR50, c[0x0][0x398] ;  /* 0x00007300ff3277ac */ /* 0x000e260008000800 */
[----:B------:R-:W3:Y:S01]  /*a6720*/  LDL.LU R15, [R1+0xc] ;  /* 0x00000c00010f7983 */ /* 0x000ee20000300800 */
[----:B------:R-:W-:-:S02]  /*a6730*/  IMAD.SHL.U32 R3, R0, 0x10, RZ ;  /* 0x0000001000037824 */ /* 0x000fc400078e00ff */
[C---:B------:R-:W-:Y:S01]  /*a6740*/  IMAD.SHL.U32 R2, R0.reuse, 0x20, RZ ;  /* 0x0000002000027824 */ /* 0x040fe200078e00ff */
[----:B--2---:R-:W-:Y:S01]  /*a6750*/  ULEA UR4, UR5, UR4, 0x18 ;  /* 0x0000000405047291 */ /* 0x004fe2000f8ec0ff */
[----:B------:R-:W2:Y:S01]  /*a6760*/  S2R R11, SR_TID.X ;  /* 0x00000000000b7919 */ /* 0x000ea20000002100 */
[----:B------:R-:W-:Y:S01]  /*a6770*/  LOP3.LUT R3, R3, 0xf0, RZ, 0xc0, !PT ;  /* 0x000000f003037812 */ /* 0x000fe200078ec0ff */
[----:B------:R-:W-:Y:S01]  /*a6780*/  IMAD.SHL.U32 R28, R0, 0x8, RZ ;  /* 0x00000008001c7824 */ /* 0x000fe200078e00ff */
[----:B------:R-:W-:Y:S01]  /*a6790*/  LOP3.LUT R2, R2, 0x200, RZ, 0xc0, !PT ;  /* 0x0000020002027812 */ /* 0x000fe200078ec0ff */
[----:B------:R-:W-:Y:S01]  /*a67a0*/  STL.64 [R1+0x3e50], R18 ;  /* 0x003e501201007387 */ /* 0x000fe20000100a00 */
[----:B------:R-:W0:Y:S02]  /*a67b0*/  LDCU UR70, c[0x0][0x398] ;  /* 0x00007300ff4677ac */ /* 0x000e240008000800 */
[----:B------:R-:W-:Y:S01]  /*a67c0*/  IADD3 R0, PT, PT, R2, UR4, R3 ;  /* 0x0000000402007c10 */ /* 0x000fe2000fffe003 */
[----:B------:R-:W-:Y:S01]  /*a67d0*/  STL.64 [R1+0x3e48], R16 ;  /* 0x003e481001007387 */ /* 0x000fe20000100a00 */
[----:B------:R-:W-:Y:S01]  /*a67e0*/  LOP3.LUT R2, R28, 0x100, RZ, 0xc0, !PT ;  /* 0x000001001c027812 */ /* 0x000fe200078ec0ff */
[----:B------:R-:W0:Y:S02]  /*a67f0*/  LDCU UR71, c[0x0][0x39c] ;  /* 0x00007380ff4777ac */ /* 0x000e240008000800 */
[----:B------:R-:W-:Y:S02]  /*a6800*/  STL.64 [R1+0x3e40], R22 ;  /* 0x003e401601007387 */ /* 0x000fe40000100a00 */
[----:B------:R-:W-:Y:S01]  /*a6810*/  IMAD.IADD R0, R0, 0x1, R2 ;  /* 0x0000000100007824 */ /* 0x000fe200078e0202 */
[----:B------:R-:W0:Y:S01]  /*a6820*/  LDCU UR72, c[0x0][0x398] ;  /* 0x00007300ff4877ac */ /* 0x000e220008000800 */
[----:B------:R-:W-:Y:S06]  /*a6830*/  BAR.SYNC.DEFER_BLOCKING 0x0 ;  /* 0x0000000000007b1d */ /* 0x000fec0000010000 */
[----:B------:R-:W0:Y:S01]  /*a6840*/  LDCU UR42, c[0x0][0x398] ;  /* 0x00007300ff2a77ac */ /* 0x000e220008000800 */
[----:B------:R-:W-:Y:S01]  /*a6850*/  STL.64 [R1+0x3e38], R20 ;  /* 0x003e381401007387 */ /* 0x000fe20000100a00 */
[----:B------:R-:W0:Y:S03]  /*a6860*/  LDCU UR49, c[0x0][0x398] ;  /* 0x00007300ff3177ac */ /* 0x000e260008000800 */
[----:B------:R-:W-:Y:S01]  /*a6870*/  STL.64 [R1+0x3e30], R26 ;  /* 0x003e301a01007387 */ /* 0x000fe20000100a00 */
[----:B------:R-:W0:Y:S01]  /*a6880*/  LDCU UR68, c[0x0][0x398] ;  /* 0x00007300ff4477ac */ /* 0x000e220008000800 */
[----:B--2---:R-:W-:-:S02]  /*a6890*/  LOP3.LUT R11, R11, 0x3f, RZ, 0xc0, !PT ;  /* 0x0000003f0b0b7812 */ /* 0x004fc400078ec0ff */
[----:B------:R-:W-:Y:S01]  /*a68a0*/  STL.64 [R1+0x3e28], R24 ;  /* 0x003e281801007387 */ /* 0x000fe20000100a00 */
[----:B------:R-:W2:Y:S01]  /*a68b0*/  LDCU UR51, c[0x0][0x398] ;  /* 0x00007300ff3377ac */ /* 0x000ea20008000800 */
[----:B------:R-:W-:Y:S02]  /*a68c0*/  LEA R2, R11, UR4, 0x4 ;  /* 0x000000040b027c11 */ /* 0x000fe4000f8e20ff */
[----:B------:R-:W-:Y:S01]  /*a68d0*/  STL [R1+0x3c2c], R29 ;  /* 0x003c2c1d01007387 */ /* 0x000fe20000100800 */
[----:B------:R-:W0:Y:S03]  /*a68e0*/  LDCU.64 UR4, c[0x0][0x398] ;  /* 0x00007300ff0477ac */ /* 0x000e260008000a00 */
[----:B------:R-:W-:Y:S01]  /*a68f0*/  STL [R1+0x3cc8], R28 ;  /* 0x003cc81c01007387 */ /* 0x000fe20000100800 */
[----:B------:R-:W0:Y:S01]  /*a6900*/  LDCU UR38, c[0x0][0x398] ;  /* 0x00007300ff2677ac */ /* 0x000e220008000800 */
        /* <DEDUP_REMOVED lines=34> */
[----:B---3--:R-:W-:Y:S01]  /*a6b30*/  STSM.16.M88.4 [R0], R12 ;  /* 0x0000000c00007844 */ /* 0x008fe20000000200 */
[----:B------:R-:W-:Y:S06]  /*a6b40*/  BAR.SYNC.DEFER_BLOCKING 0x0 ;  /* 0x0000000000007b1d */ /* 0x000fec0000010000 */
[----:B------:R-:W3:Y:S02]  /*a6b50*/  LDS.128 R8, [R2] ;  /* 0x0000000002087984 */ /* 0x000ee40000000c00 */
[----:B------:R-:W-:Y:S06]  /*a6b60*/  BAR.SYNC.DEFER_BLOCKING 0x0 ;  /* 0x0000000000007b1d */ /* 0x000fec0000010000 */
[----:B----4-:R-:W-:Y:S04]  /*a6b70*/  STSM.16.M88.4 [R0], R4 ;  /* 0x0000000400007844 */ /* 0x010fe80000000200 */
[----:B---3--:R-:W-:Y:S04]  /*a6b80*/  STL.64 [R1+0x3a0], R8 ;  /* 0x0003a00801007387 */ /* 0x008fe80000100a00 */
[----:B------:R-:W-:Y:S04]  /*a6b90*/  STL.64 [R1+0x3a8], R10 ;  /* 0x0003a80a01007387 */ /* 0x000fe80000100a00 */
[----:B------:R-:W3:Y:S04]  /*a6ba0*/  LDL.LU R24, [R1+0x360] ;  /* 0x0003600001187983 */ /* 0x000ee80000300800 */
[----:B------:R-:W3:Y:S04]  /*a6bb0*/  LDL.LU R25, [R1+0x364] ;  /* 0x0003640001197983 */ /* 0x000ee80000300800 */
[----:B------:R-:W4:Y:S04]  /*a6bc0*/  LDL.LU R26, [R1+0x368] ;  /* 0x00036800011a7983 */ /* 0x000f280000300800 */
[----:B------:R-:W4:Y:S01]  /*a6bd0*/  LDL.LU R27, [R1+0x36c] ;  /* 0x00036c00011b7983 */ /* 0x000f220000300800 */
[----:B------:R-:W-:Y:S06]  /*a6be0*/  BAR.SYNC.DEFER_BLOCKING 0x0 ;  /* 0x0000000000007b1d */ /* 0x000fec0000010000 */
[----:B----4-:R-:W-:Y:S04]  /*a6bf0*/  STL.64 [R1+0x3fa0], R26 ;  /* 0x003fa01a01007387 */ /* 0x010fe80000100a00 */
[----:B---3--:R3:W-:Y:S04]  /*a6c00*/  STL.64 [R1+0x3f98], R24 ;  /* 0x003f981801007387 */ /* 0x0087e80000100a00 */
[----:B---3--:R-:W3:Y:S04]  /*a6c10*/  LDL.LU R24, [R1+0x370] ;  /* 0x0003700001187983 */ /* 0x008ee80000300800 */
[----:B------:R-:W3:Y:S04]  /*a6c20*/  LDL.LU R25, [R1+0x374] ;  /* 0x0003740001197983 */ /* 0x000ee80000300800 */
[----:B------:R-:W4:Y:S04]  /*a6c30*/  LDL.LU R26, [R1+0x378] ;  /* 0x00037800011a7983 */ /* 0x000f280000300800 */
[----:B------:R-:W4:Y:S04]  /*a6c40*/  LDL.LU R27, [R1+0x37c] ;  /* 0x00037c00011b7983 */ /* 0x000f280000300800 */
[----:B----4-:R-:W-:Y:S04]  /*a6c50*/  STL.64 [R1+0x3fb0], R26 ;  /* 0x003fb01a01007387 */ /* 0x010fe80000100a00 */
[----:B---3--:R3:W-:Y:S04]  /*a6c60*/  STL.64 [R1+0x3fa8], R24 ;  /* 0x003fa81801007387 */ /* 0x0087e80000100a00 */
[----:B---3--:R-:W3:Y:S04]  /*a6c70*/  LDL.LU R24, [R1+0x380] ;  /* 0x0003800001187983 */ /* 0x008ee80000300800 */
[----:B------:R-:W3:Y:S04]  /*a6c80*/  LDL.LU R25, [R1+0x384] ;  /* 0x0003840001197983 */ /* 0x000ee80000300800 */
[----:B------:R-:W4:Y:S04]  /*a6c90*/  LDL.LU R26, [R1+0x388] ;  /* 0x00038800011a7983 */ /* 0x000f280000300800 */
[----:B------:R-:W4:Y:S04]  /*a6ca0*/  LDL.LU R27, [R1+0x38c] ;  /* 0x00038c00011b7983 */ /* 0x000f280000300800 */
[----:B----4-:R-:W-:Y:S04]  /*a6cb0*/  STL.64 [R1+0x3fc0], R26 ;  /* 0x003fc01a01007387 */ /* 0x010fe80000100a00 */
[----:B---3--:R-:W-:Y:S04]  /*a6cc0*/  STL.64 [R1+0x3fb8], R24 ;  /* 0x003fb81801007387 */ /* 0x008fe80000100a00 */
[----:B------:R-:W3:Y:S04]  /*a6cd0*/  LDS.128 R24, [R2] ;  /* 0x0000000002187984 */ /* 0x000ee80000000c00 */
        /* <DEDUP_REMOVED lines=20> */
[----:B---3--:R-:W-:Y:S04]  /*a6e20*/  STL.64 [R1+0x390], R24 ;  /* 0x0003901801007387 */ /* 0x008fe80000100a00 */
[----:B------:R3:W-:Y:S01]  /*a6e30*/  STL.64 [R1+0x398], R26 ;  /* 0x0003981a01007387 */ /* 0x0007e20000100a00 */
[----:B------:R-:W-:Y:S06]  /*a6e40*/  BAR.SYNC.DEFER_BLOCKING 0x0 ;  /* 0x0000000000007b1d */ /* 0x000fec0000010000 */
[----:B---3--:R-:W3:Y:S04]  /*a6e50*/  LDL.LU.64 R26, [R1+0x3fc0] ;  /* 0x003fc000011a7983 */ /* 0x008ee80000300a00 */
[----:B------:R-:W3:Y:S04]  /*a6e60*/  LDL.LU.64 R24, [R1+0x3fb8] ;  /* 0x003fb80001187983 */ /* 0x000ee80000300a00 */
[----:B---3--:R-:W-:Y:S01]  /*a6e70*/  STSM.16.M88.4 [R0], R24 ;  /* 0x0000001800007844 */ /* 0x008fe20000000200 */
[----:B------:R-:W-:Y:S06]  /*a6e80*/  BAR.SYNC.DEFER_BLOCKING 0x0 ;  /* 0x0000000000007b1d */ /* 0x000fec0000010000 */
[----:B------:R-:W3:Y:S04]  /*a6e90*/  LDS.128 R24, [R2] ;  /* 0x0000000002187984 */ /* 0x000ee80000000c00 */
[----:B---3--:R-:W-:Y:S04]  /*a6ea0*/  STL.64 [R1+0x380], R24 ;  /* 0x0003801801007387 */ /* 0x008fe80000100a00 */
[----:B------:R3:W-:Y:S04]  /*a6eb0*/  STL.64 [R1+0x388], R26 ;  /* 0x0003881a01007387 */ /* 0x0007e80000100a00 */
[----:B---3--:R-:W3:Y:S04]  /*a6ec0*/  LDL.LU.64 R26, [R1+0x3fb0] ;  /* 0x003fb000011a7983 */ /* 0x008ee80000300a00 */
[----:B------:R-:W3:Y:S01]  /*a6ed0*/  LDL.LU.64 R24, [R1+0x3fa8] ;  /* 0x003fa80001187983 */ /* 0x000ee20000300a00 */
[----:B------:R-:W-:Y:S06]  /*a6ee0*/  BAR.SYNC.DEFER_BLOCKING 0x0 ;  /* 0x0000000000007b1d */ /* 0x000fec0000010000 */
[----:B---3--:R-:W-:Y:S02]  /*a6ef0*/  STSM.16.M88.4 [R0], R24 ;  /* 0x0000001800007844 */ /* 0x008fe40000000200 */
        /* <DEDUP_REMOVED lines=9> */
[----:B------:R-:W3:Y:S02]  /*a6f90*/  LDS.128 R24, [R2] ;  /* 0x0000000002187984 */ /* 0x000ee40000000c00 */
[----:B------:R-:W-:Y:S06]  /*a6fa0*/  BAR.SYNC.DEFER_BLOCKING 0x0 ;  /* 0x0000000000007b1d */ /* 0x000fec0000010000 */
[----:B----4-:R-:W-:Y:S02]  /*a6fb0*/  STSM.16.M88.4 [R0], R20 ;  /* 0x0000001400007844 */ /* 0x010fe40000000200 */
[----:B------:R-:W-:Y:S06]  /*a6fc0*/  BAR.SYNC.DEFER_BLOCKING 0x0 ;  /* 0x0000000000007b1d */ /* 0x000fec0000010000 */
[----:B---3--:R-:W-:Y:S04]  /*a6fd0*/  STL.64 [R1+0x360], R24 ;  /* 0x0003601801007387 */ /* 0x008fe80000100a00 */
[----:B------:R-:W-:Y:S04]  /*a6fe0*/  STL.64 [R1+0x368], R26 ;  /* 0x0003681a01007387 */ /* 0x000fe80000100a00 */
[----:B------:R-:W3:Y:S01]  /*a6ff0*/  LDS.128 R20, [R2] ;  /* 0x0000000002147984 */ /* 0x000ee20000000c00 */
[----:B------:R-:W-:Y:S06]  /*a7000*/  BAR.SYNC.DEFER_BLOCKING 0x0 ;  /* 0x0000000000007b1d */ /* 0x000fec0000010000 */
[----:B--2---:R-:W-:Y:S02]  /*a7010*/  STSM.16.M88.4 [R0], R16 ;  /* 0x0000001000007844 */ /* 0x004fe40000000200 */
[----:B------:R-:W-:Y:S06]  /*a7020*/  BAR.SYNC.DEFER_BLOCKING 0x0 ;  /* 0x0000000000007b1d */ /* 0x000fec0000010000 */
[----:B---3--:R-:W-:Y:S04]  /*a7030*/  STL.64 [R1+0x350], R20 ;  /* 0x0003501401007387 */ /* 0x008fe80000100a00 */
[----:B------:R-:W-:Y:S04]  /*a7040*/  STL.64 [R1+0x358], R22 ;  /* 0x0003581601007387 */ /* 0x000fe80000100a00 */
[----:B------:R-:W2:Y:S01]  /*a7050*/  LDS.128 R16, [R2] ;  /* 0x0000000002107984 */ /* 0x000ea20000000c00 */
[----:B------:R-:W-:Y:S06]  /*a7060*/  BAR.SYNC.DEFER_BLOCKING 0x0 ;  /* 0x0000000000007b1d */ /* 0x000fec0000010000 */
[----:B------:R-:W-:Y:S02]  /*a7070*/  STSM.16.M88.4 [R0], R12 ;  /* 0x0000000c00007844 */ /* 0x000fe40000000200 */
[----:B------:R-:W-:Y:S06]  /*a7080*/  BAR.SYNC.DEFER_BLOCKING 0x0 ;  /* 0x0000000000007b1d */ /* 0x000fec0000010000 */
[----:B--2---:R-:W-:Y:S04]  /*a7090*/  STL.64 [R1+0x340], R16 ;  /* 0x0003401001007387 */ /* 0x004fe80000100a00 */
[----:B------:R-:W-:Y:S04]  /*a70a0*/  STL.64 [R1+0x348], R18 ;  /* 0x0003481201007387 */ /* 0x000fe80000100a00 */
[----:B------:R-:W2:Y:S01]  /*a70b0*/  LDS.128 R12, [R2] ;  /* 0x00000000020c7984 */ /* 0x000ea20000000c00 */
[----:B------:R-:W-:Y:S06]  /*a70c0*/  BAR.SYNC.DEFER_BLOCKING 0x0 ;  /* 0x0000000000007b1d */ /* 0x000fec0000010000 */
[----:B------:R-:W-:Y:S02]  /*a70d0*/  STSM.16.M88.4 [R0], R8 ;  /* 0x0000000800007844 */ /* 0x000fe40000000200 */
[----:B------:R-:W-:Y:S06]  /*a70e0*/  BAR.SYNC.DEFER_BLOCKING 0x0 ;  /* 0x0000000000007b1d */ /* 0x000fec0000010000 */
[----:B--2---:R-:W-:Y:S04]  /*a70f0*/  STL.64 [R1], R12 ;  /* 0x0000000c01007387 */ /* 0x004fe80000100a00 */
[----:B------:R-:W-:Y:S04]  /*a7100*/  STL.64 [R1+0x8], R14 ;  /* 0x0000080e01007387 */ /* 0x000fe80000100a00 */
[----:B------:R-:W2:Y:S01]  /*a7110*/  LDS.128 R8, [R2] ;  /* 0x0000000002087984 */ /* 0x000ea20000000c00 */
[----:B------:R-:W-:Y:S06]  /*a7120*/  BAR.SYNC.DEFER_BLOCKING 0x0 ;  /* 0x0000000000007b1d */ /* 0x000fec0000010000 */
[----:B------:R-:W-:Y:S04]  /*a7130*/  STSM.16.M88.4 [R0], R4 ;  /* 0x0000000400007844 */ /* 0x000fe80000000200 */
[----:B--2---:R-:W-:Y:S04]  /*a7140*/  STL.64 [R1+0x320], R8 ;  /* 0x0003200801007387 */ /* 0x004fe80000100a00 */
[----:B------:R-:W-:Y:S04]  /*a7150*/  STL.64 [R1+0x328], R10 ;  /* 0x0003280a01007387 */ /* 0x000fe80000100a00 */
[----:B------:R-:W2:Y:S04]  /*a7160*/  LDL.LU R24, [R1+0x2e0] ;  /* 0x0002e00001187983 */ /* 0x000ea80000300800 */
[----:B------:R-:W2:Y:S04]  /*a7170*/  LDL.LU R25, [R1+0x2e4] ;  /* 0x0002e40001197983 */ /* 0x000ea80000300800 */
[----:B------:R-:W3:Y:S04]  /*a7180*/  LDL.LU R26, [R1+0x2e8] ;  /* 0x0002e800011a7983 */ /* 0x000ee80000300800 */
[----:B------:R-:W3:Y:S01]  /*a7190*/  LDL.LU R27, [R1+0x2ec] ;  /* 0x0002ec00011b7983 */ /* 0x000ee20000300800 */
[----:B------:R-:W-:Y:S06]  /*a71a0*/  BAR.SYNC.DEFER_BLOCKING 0x0 ;  /* 0x0000000000007b1d */ /* 0x000fec0000010000 */
[----:B---3--:R-:W-:Y:S04]  /*a71b0*/  STL.64 [R1+0x3f70], R26 ;  /* 0x003f701a01007387 */ /* 0x008fe80000100a00 */
[----:B--2---:R2:W-:Y:S04]  /*a71c0*/  STL.64 [R1+0x3f68], R24 ;  /* 0x003f681801007387 */ /* 0x0045e80000100a00 */
[----:B--2---:R-:W2:Y:S04]  /*a71d0*/  LDL.LU R24, [R1+0x2f0] ;  /* 0x0002f00001187983 */ /* 0x004ea80000300800 */
[----:B------:R-:W2:Y:S04]  /*a71e0*/  LDL.LU R25, [R1+0x2f4] ;  /* 0x0002f40001197983 */ /* 0x000ea80000300800 */
[----:B------:R-:W3:Y:S04]  /*a71f0*/  LDL.LU R26, [R1+0x2f8] ;  /* 0x0002f800011a7983 */ /* 0x000ee80000300800 */
[----:B------:R-:W3:Y:S04]  /*a7200*/  LDL.LU R27, [R1+0x2fc] ;  /* 0x0002fc00011b7983 */ /* 0x000ee80000300800 */
[----:B---3--:R-:W-:Y:S04]  /*a7210*/  STL.64 [R1+0x3f80], R26 ;  /* 0x003f801a01007387 */ /* 0x008fe80000100a00 */
[----:B--2---:R2:W-:Y:S04]  /*a7220*/  STL.64 [R1+0x3f78], R24 ;  /* 0x003f781801007387 */ /* 0x0045e80000100a00 */
[----:B--2---:R-:W2:Y:S04]  /*a7230*/  LDL.LU R24, [R1+0x300] ;  /* 0x0003000001187983 */ /* 0x004ea80000300800 */
[----:B------:R-:W2:Y:S04]  /*a7240*/  LDL.LU R25, [R1+0x304] ;  /* 0x0003040001197983 */ /* 0x000ea80000300800 */
[----:B------:R-:W3:Y:S04]  /*a7250*/  LDL.LU R26, [R1+0x308] ;  /* 0x00030800011a7983 */ /* 0x000ee80000300800 */
[----:B------:R-:W3:Y:S04]  /*a7260*/  LDL.LU R27, [R1+0x30c] ;  /* 0x00030c00011b7983 */ /* 0x000ee80000300800 */
[----:B---3--:R-:W-:Y:S04]  /*a7270*/  STL.64 [R1+0x3f90], R26 ;  /* 0x003f901a01007387 */ /* 0x008fe80000100a00 */
[----:B--2---:R-:W-:Y:S04]  /*a7280*/  STL.64 [R1+0x3f88], R24 ;  /* 0x003f881801007387 */ /* 0x004fe80000100a00 */
[----:B------:R-:W2:Y:S04]  /*a7290*/  LDS.128 R24, [R2] ;  /* 0x0000000002187984 */ /* 0x000ea80000000c00 */
        /* <DEDUP_REMOVED lines=20> */
[----:B--2---:R-:W-:Y:S04]  /*a73e0*/  STL.64 [R1+0x310], R24 ;  /* 0x0003101801007387 */ /* 0x004fe80000100a00 */
[----:B------:R2:W-:Y:S01]  /*a73f0*/  STL.64 [R1+0x318], R26 ;  /* 0x0003181a01007387 */ /* 0x0005e20000100a00 */
[----:B------:R-:W-:Y:S06]  /*a7400*/  BAR.SYNC.DEFER_BLOCKING 0x0 ;  /* 0x0000000000007b1d */ /* 0x000fec0000010000 */
[----:B--2---:R-:W2:Y:S04]  /*a7410*/  LDL.LU.64 R26, [R1+0x3f90] ;  /* 0x003f9000011a7983 */ /* 0x004ea80000300a00 */
[----:B------:R-:W2:Y:S04]  /*a7420*/  LDL.LU.64 R24, [R1+0x3f88] ;  /* 0x003f880001187983 */ /* 0x000ea80000300a00 */
[----:B--2---:R-:W-:Y:S01]  /*a7430*/  STSM.16.M88.4 [R0], R24 ;  /* 0x0000001800007844 */ /* 0x004fe20000000200 */
[----:B------:R-:W-:Y:S06]  /*a7440*/  BAR.SYNC.DEFER_BLOCKING 0x0 ;  /* 0x0000000000007b1d */ /* 0x000fec0000010000 */
[----:B------:R-:W2:Y:S04]  /*a7450*/  LDS.128 R24, [R2] ;  /* 0x0000000002187984 */ /* 0x000ea80000000c00 */
[----:B--2---:R-:W-:Y:S04]  /*a7460*/  STL.64 [R1+0x300], R24 ;  /* 0x0003001801007387 */ /* 0x004fe80000100a00 */
[----:B------:R2:W-:Y:S04]  /*a7470*/  STL.64 [R1+0x308], R26 ;  /* 0x0003081a01007387 */ /* 0x0005e80000100a00 */
[----:B--2---:R-:W2:Y:S04]  /*a7480*/  LDL.LU.64 R26, [R1+0x3f80] ;  /* 0x003f8000011a7983 */ /* 0x004ea80000300a00 */
[----:B------:R-:W2:Y:S01]  /*a7490*/  LDL.LU.64 R24, [R1+0x3f78] ;  /* 0x003f780001187983 */ /* 0x000ea20000300a00 */
[----:B------:R-:W-:Y:S06]  /*a74a0*/  BAR.SYNC.DEFER_BLOCKING 0x0 ;  /* 0x0000000000007b1d */ /* 0x000fec0000010000 */
[----:B--2---:R-:W-:Y:S02]  /*a74b0*/  STSM.16.M88.4 [R0], R24 ;  /* 0x0000001800007844 */ /* 0x004fe40000000200 */
        /* <DEDUP_REMOVED lines=9> */
[----:B------:R-:W2:Y:S02]  /*a7550*/  LDS.128 R24, [R2] ;  /* 0x0000000002187984 */ /* 0x000ea40000000c00 */
[----:B------:R-:W-:Y:S06]  /*a7560*/  BAR.SYNC.DEFER_BLOCKING 0x0 ;  /* 0x0000000000007b1d */ /* 0x000fec0000010000 */
[----:B---3--:R-:W-:Y:S02]  /*a7570*/  STSM.16.M88.4 [R0], R20 ;  /* 0x0000001400007844 */ /* 0x008fe40000000200 */
[----:B------:R-:W-:Y:S06]  /*a7580*/  BAR.SYNC.DEFER_BLOCKING 0x0 ;  /* 0x0000000000007b1d */ /* 0x000fec0000010000 */
[----:B--2---:R-:W-:Y:S04]  /*a7590*/  STL.64 [R1+0x2e0], R24 ;  /* 0x0002e01801007387 */ /* 0x004fe80000100a00 */
[----:B------:R-:W-:Y:S04]  /*a75a0*/  STL.64 [R1+0x2e8], R26 ;  /* 0x0002e81a01007387 */ /* 0x000fe80000100a00 */
[----:B------:R-:W2:Y:S01]  /*a75b0*/  LDS.128 R20, [R2] ;  /* 0x0000000002147984 */ /* 0x000ea20000000c00 */
[----:B------:R-:W-:Y:S06]  /*a75c0*/  BAR.SYNC.DEFER_BLOCKING 0x0 ;  /* 0x0000000000007b1d */ /* 0x000fec0000010000 */
[----:B----4-:R-:W-:Y:S02]  /*a75d0*/  STSM.16.M88.4 [R0], R16 ;  /* 0x0000001000007844 */ /* 0x010fe40000000200 */
[----:B------:R-:W-:Y:S06]  /*a75e0*/  BAR.SYNC.DEFER_BLOCKING 0x0 ;  /* 0x0000000000007b1d */ /* 0x000fec0000010000 */
[----:B--2---:R-:W-:Y:S04]  /*a75f0*/  STL.64 [R1+0x2d0], R20 ;  /* 0x0002d01401007387 */ /* 0x004fe80000100a00 */
        /* <DEDUP_REMOVED lines=295> */
[----:B------:R-:W2:Y:S04]  /*a8870*/  LDL.LU R24, [R1+0xe0] ;  /* 0x0000e00001187983 */ /* 0x000ea80000300800 */
[----:B------:R-:W2:Y:S04]  /*a8880*/  LDL.LU R25, [R1+0xe4] ;  /* 0x0000e40001197983 */ /* 0x000ea80000300800 */
[----:B------:R-:W3:Y:S04]  /*a8890*/  LDL.LU R26, [R1+0xe8] ;  /* 0x0000e800011a7983 */ /* 0x000ee80000300800 */
[----:B------:R-:W3:Y:S04]  /*a88a0*/  LDL.LU R27, [R1+0xec] ;  /* 0x0000ec00011b7983 */ /* 0x000ee80000300800 */
[----:B------:R-:W4:Y:S01]  /*a88b0*/  LDS.128 R4, [R2] ;  /* 0x0000000002047984 */ /* 0x000f220000000c00 */
        /* <DEDUP_REMOVED lines=11> */
[----:B------:R-:W2:Y:S04]  /*a8970*/  LDL.LU R26, [R1+0x108] ;  /* 0x00010800011a7983 */ /* 0x000ea80000300800 */
[----:B------:R-:W2:Y:S04]  /*a8980*/  LDL.LU R27, [R1+0x10c] ;  /* 0x00010c00011b7983 */ /* 0x000ea80000300800 */
        /* <DEDUP_REMOVED lines=9> */
[----:B----4-:R4:W-:Y:S04]  /*a8a20*/  STL.64 [R1+0x110], R4 ;  /* 0x0001100401007387 */ /* 0x0109e80000100a00 */
[----:B------:R0:W-:Y:S04]  /*a8a30*/  STL.64 [R1+0x118], R6 ;  /* 0x0001180601007387 */ /* 0x0001e80000100a00 */
[----:B------:R-:W3:Y:S04]  /*a8a40*/  LDL.LU R13, [R1+0xb4] ;  /* 0x0000b400010d7983 */ /* 0x000ee80000300800 */
[----:B------:R-:W3:Y:S04]  /*a8a50*/  LDL.LU R14, [R1+0xb8] ;  /* 0x0000b800010e7983 */ /* 0x000ee80000300800 */
[----:B------:R-:W3:Y:S04]  /*a8a60*/  LDL.LU R15, [R1+0xbc] ;  /* 0x0000bc00010f7983 */ /* 0x000ee80000300800 */
[----:B------:R-:W3:Y:S04]  /*a8a70*/  LDL.LU R8, [R1+0xa0] ;  /* 0x0000a00001087983 */ /* 0x000ee80000300800 */
[----:B------:R-:W3:Y:S04]  /*a8a80*/  LDL.LU R9, [R1+0xa4] ;  /* 0x0000a40001097983 */ /* 0x000ee80000300800 */
[----:B------:R-:W3:Y:S04]  /*a8a90*/  LDL.LU R10, [R1+0xa8] ;  /* 0x0000a800010a7983 */ /* 0x000ee80000300800 */
[----:B------:R-:W3:Y:S04]  /*a8aa0*/  LDL.LU R11, [R1+0xac] ;  /* 0x0000ac00010b7983 */ /* 0x000ee80000300800 */
[----:B----4-:R-:W4:Y:S04]  /*a8ab0*/  LDL.LU R4, [R1+0x90] ;  /* 0x0000900001047983 */ /* 0x010f280000300800 */
[----:B------:R-:W4:Y:S04]  /*a8ac0*/  LDL.LU R5, [R1+0x94] ;  /* 0x0000940001057983 */ /* 0x000f280000300800 */
[----:B0-----:R-:W4:Y:S04]  /*a8ad0*/  LDL.LU R6, [R1+0x98] ;  /* 0x0000980001067983 */ /* 0x001f280000300800 */
[----:B------:R-:W4:Y:S04]  /*a8ae0*/  LDL.LU R7, [R1+0x9c] ;  /* 0x00009c0001077983 */ /* 0x000f280000300800 */
[----:B--2---:R-:W-:Y:S01]  /*a8af0*/  STSM.16.M88.4 [R0], R24 ;  /* 0x0000001800007844 */ /* 0x004fe20000000200 */
[----:B------:R-:W-:Y:S06]  /*a8b00*/  BAR.SYNC.DEFER_BLOCKING 0x0 ;  /* 0x0000000000007b1d */ /* 0x000fec0000010000 */
[----:B------:R-:W0:Y:S04]  /*a8b10*/  LDS.128 R24, [R2] ;  /* 0x0000000002187984 */ /* 0x000e280000000c00 */
[----:B0-----:R-:W-:Y:S04]  /*a8b20*/  STL.64 [R1+0x100], R24 ;  /* 0x0001001801007387 */ /* 0x001fe80000100a00 */
[----:B------:R0:W-:Y:S04]  /*a8b30*/  STL.64 [R1+0x108], R26 ;  /* 0x0001081a01007387 */ /* 0x0001e80000100a00 */
[----:B0-----:R-:W2:Y:S04]  /*a8b40*/  LDL.LU.64 R26, [R1+0x3ed0] ;  /* 0x003ed000011a7983 */ /* 0x001ea80000300a00 */
[----:B------:R-:W2:Y:S01]  /*a8b50*/  LDL.LU.64 R24, [R1+0x3ec8] ;  /* 0x003ec80001187983 */ /* 0x000ea20000300a00 */
[----:B------:R-:W-:Y:S06]  /*a8b60*/  BAR.SYNC.DEFER_BLOCKING 0x0 ;  /* 0x0000000000007b1d */ /* 0x000fec0000010000 */
[----:B--2---:R-:W-:Y:S02]  /*a8b70*/  STSM.16.M88.4 [R0], R24 ;  /* 0x0000001800007844 */ /* 0x004fe40000000200 */
        /* <DEDUP_REMOVED lines=9> */
[----:B------:R-:W0:Y:S02]  /*a8c10*/  LDS.128 R24, [R2] ;  /* 0x0000000002187984 */ /* 0x000e240000000c00 */
[----:B------:R-:W-:Y:S06]  /*a8c20*/  BAR.SYNC.DEFER_BLOCKING 0x0 ;  /* 0x0000000000007b1d */ /* 0x000fec0000010000 */
[----:B---3--:R-:W-:Y:S02]  /*a8c30*/  STSM.16.M88.4 [R0], R20 ;  /* 0x0000001400007844 */ /* 0x008fe40000000200 */
[----:B------:R-:W-:Y:S06]  /*a8c40*/  BAR.SYNC.DEFER_BLOCKING 0x0 ;  /* 0x0000000000007b1d */ /* 0x000fec0000010000 */
[----:B0-----:R-:W-:Y:S04]  /*a8c50*/  STL.64 [R1+0xe0], R24 ;  /* 0x0000e01801007387 */ /* 0x001fe80000100a00 */
[----:B------:R-:W-:Y:S04]  /*a8c60*/  STL.64 [R1+0xe8], R26 ;  /* 0x0000e81a01007387 */ /* 0x000fe80000100a00 */
[----:B------:R-:W0:Y:S01]  /*a8c70*/  LDS.128 R20, [R2] ;  /* 0x0000000002147984 */ /* 0x000e220000000c00 */
[----:B------:R-:W-:Y:S06]  /*a8c80*/  BAR.SYNC.DEFER_BLOCKING 0x0 ;  /* 0x0000000000007b1d */ /* 0x000fec0000010000 */
[----:B------:R-:W-:Y:S02]  /*a8c90*/  STSM.16.M88.4 [R0], R16 ;  /* 0x0000001000007844 */ /* 0x000fe40000000200 */
[----:B------:R-:W-:Y:S06]  /*a8ca0*/  BAR.SYNC.DEFER_BLOCKING 0x0 ;  /* 0x0000000000007b1d */ /* 0x000fec0000010000 */
[----:B0-----:R-:W-:Y:S04]  /*a8cb0*/  STL.64 [R1+0xd0], R20 ;  /* 0x0000d01401007387 */ /* 0x001fe80000100a00 */
[----:B------:R-:W-:Y:S04]  /*a8cc0*/  STL.64 [R1+0xd8], R22 ;  /* 0x0000d81601007387 */ /* 0x000fe80000100a00 */
[----:B------:R-:W0:Y:S01]  /*a8cd0*/  LDS.128 R16, [R2] ;  /* 0x0000000002107984 */ /* 0x000e220000000c00 */
[----:B------:R-:W-:Y:S06]  /*a8ce0*/  BAR.SYNC.DEFER_BLOCKING 0x0 ;  /* 0x0000000000007b1d */ /* 0x000fec0000010000 */
[----:B------:R-:W-:Y:S02]  /*a8cf0*/  STSM.16.M88.4 [R0], R12 ;  /* 0x0000000c00007844 */ /* 0x000fe40000000200 */
[----:B------:R-:W-:Y:S01]  /*a8d00*/  BAR.SYNC.DEFER_BLOCKING 0x0 ;  /* 0x0000000000007b1d */ /* 0x000fe20000010000 */
[----:B0-----:R-:W-:-:S05]  /*a8d10*/  IMAD.MOV.U32 R28, RZ, RZ, R16 ;  /* 0x000000ffff1c7224 */ /* 0x001fca00078e0010 */
[----:B------:R-:W-:Y:S04]  /*a8d20*/  STL [R1+0xc4], R17 ;  /* 0x0000c41101007387 */ /* 0x000fe80000100800 */
[----:B------:R-:W-:Y:S04]  /*a8d30*/  STL.64 [R1+0xc8], R18 ;  /* 0x0000c81201007387 */ /* 0x000fe80000100a00 */
[----:B------:R-:W-:Y:S04]  /*a8d40*/  STL [R1+0x3cd0], R28 ;  /* 0x003cd01c01007387 */ /* 0x000fe80000100800 */
        /* <DEDUP_REMOVED lines=8> */
[----:B----4-:R2:W-:Y:S04]  /*a8dd0*/  STSM.16.M88.4 [R0], R4 ;  /* 0x0000000400007844 */ /* 0x0105e80000000200 */
[----:B0-----:R-:W-:Y:S04]  /*a8de0*/  STL.64 [R1+0xa0], R8 ;  /* 0x0000a00801007387 */ /* 0x001fe80000100a00 */
[----:B------:R-:W-:Y:S04]  /*a8df0*/  STL.64 [R1+0xa8], R10 ;  /* 0x0000a80a01007387 */ /* 0x000fe80000100a00 */
[----:B--2---:R-:W2:Y:S04]  /*a8e00*/  LDL.LU R4, [R1+0x60] ;  /* 0x0000600001047983 */ /* 0x004ea80000300800 */
[----:B------:R-:W2:Y:S04]  /*a8e10*/  LDL.LU R5, [R1+0x64] ;  /* 0x0000640001057983 */ /* 0x000ea80000300800 */
[----:B------:R-:W3:Y:S04]  /*a8e20*/  LDL.LU R6, [R1+0x68] ;  /* 0x0000680001067983 */ /* 0x000ee80000300800 */
[----:B------:R-:W3:Y:S01]  /*a8e30*/  LDL.LU R7, [R1+0x6c] ;  /* 0x00006c0001077983 */ /* 0x000ee20000300800 */
[----:B------:R-:W-:Y:S06]  /*a8e40*/  BAR.SYNC.DEFER_BLOCKING 0x0 ;  /* 0x0000000000007b1d */ /* 0x000fec0000010000 */
        /* <DEDUP_REMOVED lines=14> */
[----:B------:R-:W0:Y:S04]  /*a8f30*/  LDS.128 R4, [R2] ;  /* 0x0000000002047984 */ /* 0x000e280000000c00 */
        /* <DEDUP_REMOVED lines=20> */
[----:B0-----:R-:W-:Y:S04]  /*a9080*/  STL.64 [R1+0x90], R4 ;  /* 0x0000900401007387 */ /* 0x001fe80000100a00 */
[----:B------:R0:W-:Y:S01]  /*a9090*/  STL.64 [R1+0x98], R6 ;  /* 0x0000980601007387 */ /* 0x0001e20000100a00 */
[----:B------:R-:W-:Y:S06]  /*a90a0*/  BAR.SYNC.DEFER_BLOCKING 0x0 ;  /* 0x0000000000007b1d */ /* 0x000fec0000010000 */
[----:B0-----:R-:W2:Y:S04]  /*a90b0*/  LDL.LU.64 R6, [R1+0x3eb0] ;  /* 0x003eb00001067983 */ /* 0x001ea80000300a00 */
[----:B------:R-:W2:Y:S04]  /*a90c0*/  LDL.LU.64 R4, [R1+0x3ea8] ;  /* 0x003ea80001047983 */ /* 0x000ea80000300a00 */
        /* <DEDUP_REMOVED lines=20> */
[----:B------:R-:W-:Y:S02]  /*a9210*/  STSM.16.M88.4 [R0], R8 ;  /* 0x0000000800007844 */ /* 0x000fe40000000200 */
[----:B------:R-:W-:Y:S06]  /*a9220*/  BAR.SYNC.DEFER_BLOCKING 0x0 ;  /* 0x0000000000007b1d */ /* 0x000fec0000010000 */
[----:B0-----:R-:W-:Y:S04]  /*a9230*/  STL.64 [R1+0x60], R4 ;  /* 0x0000600401007387 */ /* 0x001fe80000100a00 */
[----:B------:R0:W-:Y:S04]  /*a9240*/  STL.64 [R1+0x68], R6 ;  /* 0x0000680601007387 */ /* 0x0001e80000100a00 */
[----:B0-----:R-:W2:Y:S04]  /*a9250*/  LDL.LU.64 R6, [R1+0x3e80] ;  /* 0x003e800001067983 */ /* 0x001ea80000300a00 */
[----:B------:R-:W2:Y:S04]  /*a9260*/  LDL.LU.64 R4, [R1+0x3e78] ;  /* 0x003e780001047983 */ /* 0x000ea80000300a00 */
[----:B------:R-:W0:Y:S01]  /*a9270*/  LDS.128 R8, [R2] ;  /* 0x0000000002087984 */ /* 0x000e220000000c00 */
[----:B------:R-:W-:Y:S06]  /*a9280*/  BAR.SYNC.DEFER_BLOCKING 0x0 ;  /* 0x0000000000007b1d */ /* 0x000fec0000010000 */
[----:B---3--:R-:W-:Y:S02]  /*a9290*/  STSM.16.M88.4 [R0], R12 ;  /* 0x0000000c00007844 */ /* 0x008fe40000000200 */
[----:B------:R-:W-:Y:S06]  /*a92a0*/  BAR.SYNC.DEFER_BLOCKING 0x0 ;  /* 0x0000000000007b1d */ /* 0x000fec0000010000 */
[----:B0-----:R-:W-:Y:S04]  /*a92b0*/  STL.64 [R1+0x50], R8 ;  /* 0x0000500801007387 */ /* 0x001fe80000100a00 */
[----:B------:R0:W-:Y:S04]  /*a92c0*/  STL.64 [R1+0x58], R10 ;  /* 0x0000580a01007387 */ /* 0x0001e80000100a00 */
[----:B0-----:R-:W3:Y:S04]  /*a92d0*/  LDL.LU.64 R10, [R1+0x3e70] ;  /* 0x003e7000010a7983 */ /* 0x001ee80000300a00 */
[----:B------:R-:W3:Y:S04]  /*a92e0*/  LDL.LU.64 R8, [R1+0x3e68] ;  /* 0x003e680001087983 */ /* 0x000ee80000300a00 */
[----:B------:R-:W0:Y:S01]  /*a92f0*/  LDS.128 R12, [R2] ;  /* 0x00000000020c7984 */ /* 0x000e220000000c00 */
[----:B------:R-:W-:Y:S06]  /*a9300*/  BAR.SYNC.DEFER_BLOCKING 0x0 ;  /* 0x0000000000007b1d */ /* 0x000fec0000010000 */
[----:B----4-:R-:W-:Y:S02]  /*a9310*/  STSM.16.M88.4 [R0], R16 ;  /* 0x0000001000007844 */ /* 0x010fe40000000200 */
[----:B------:R-:W-:Y:S06]  /*a9320*/  BAR.SYNC.DEFER_BLOCKING 0x0 ;  /* 0x0000000000007b1d */ /* 0x000fec0000010000 */
[----:B0-----:R-:W-:Y:S04]  /*a9330*/  STL.64 [R1+0x40], R12 ;  /* 0x0000400c01007387 */ /* 0x001fe80000100a00 */
[----:B------:R0:W-:Y:S04]  /*a9340*/  STL.64 [R1+0x48], R14 ;  /* 0x0000480e01007387 */ /* 0x0001e80000100a00 */
[----:B0-----:R-:W4:Y:S04]  /*a9350*/  LDL.LU.64 R14, [R1+0x3e60] ;  /* 0x003e6000010e7983 */ /* 0x001f280000300a00 */
[----:B------:R-:W4:Y:S04]  /*a9360*/  LDL.LU.64 R12, [R1+0x3e58] ;  /* 0x003e5800010c7983 */ /* 0x000f280000300a00 */
[----:B------:R-:W0:Y:S01]  /*a9370*/  LDS.128 R16, [R2] ;  /* 0x0000000002107984 */ /* 0x000e220000000c00 */
[----:B------:R-:W-:Y:S06]  /*a9380*/  BAR.SYNC.DEFER_BLOCKING 0x0 ;  /* 0x0000000000007b1d */ /* 0x000fec0000010000 */
[----:B------:R-:W-:Y:S02]  /*a9390*/  STSM.16.M88.4 [R0], R20 ;  /* 0x0000001400007844 */ /* 0x000fe40000000200 */
[----:B------:R-:W-:Y:S06]  /*a93a0*/  BAR.SYNC.DEFER_BLOCKING 0x0 ;  /* 0x0000000000007b1d */ /* 0x000fec0000010000 */
[----:B0-----:R-:W-:Y:S04]  /*a93b0*/  STL.64 [R1+0x30], R16 ;  /* 0x0000301001007387 */ /* 0x001fe80000100a00 */
[----:B------:R0:W-:Y:S04]  /*a93c0*/  STL.64 [R1+0x38], R18 ;  /* 0x0000381201007387 */ /* 0x0001e80000100a00 */
[----:B0-----:R-:W4:Y:S04]  /*a93d0*/  LDL.LU.64 R18, [R1+0x3e50] ;  /* 0x003e500001127983 */ /* 0x001f280000300a00 */
[----:B------:R-:W4:Y:S04]  /*a93e0*/  LDL.LU.64 R16, [R1+0x3e48] ;  /* 0x003e480001107983 */ /* 0x000f280000300a00 */
[----:B------:R-:W0:Y:S01]  /*a93f0*/  LDS.128 R20, [R2] ;  /* 0x0000000002147984 */ /* 0x000e220000000c00 */
[----:B------:R-:W-:Y:S06]  /*a9400*/  BAR.SYNC.DEFER_BLOCKING 0x0 ;  /* 0x0000000000007b1d */ /* 0x000fec0000010000 */
[----:B0-----:R-:W-:Y:S04]  /*a9410*/  STL.64 [R1+0x3b0], R20 ;  /* 0x0003b01401007387 */ /* 0x001fe80000100a00 */
[----:B------:R0:W-:Y:S04]  /*a9420*/  STL.64 [R1+0x3b8], R22 ;  /* 0x0003b81601007387 */ /* 0x0001e80000100a00 */
[----:B0-----:R-:W4:Y:S04]  /*a9430*/  LDL.LU.64 R22, [R1+0x3e40] ;  /* 0x003e400001167983 */ /* 0x001f280000300a00 */
[----:B------:R-:W4:Y:S04]  /*a9440*/  LDL.LU.64 R20, [R1+0x3e38] ;  /* 0x003e380001147983 */ /* 0x000f280000300a00 */
[----:B------:R-:W-:Y:S01]  /*a9450*/  STSM.16.M88.4 [R0], R24 ;  /* 0x0000001800007844 */ /* 0x000fe20000000200 */
[----:B------:R-:W-:Y:S06]  /*a9460*/  BAR.SYNC.DEFER_BLOCKING 0x0 ;  /* 0x0000000000007b1d */ /* 0x000fec0000010000 */
[----:B------:R-:W0:Y:S02]  /*a9470*/  LDS.128 R24, [R2] ;  /* 0x0000000002187984 */ /* 0x000e240000000c00 */
[----:B------:R-:W-:Y:S06]  /*a9480*/  BAR.SYNC.DEFER_BLOCKING 0x0 ;  /* 0x0000000000007b1d */ /* 0x000fec0000010000 */
[----:B0-----:R-:W-:Y:S04]  /*a9490*/  STL.64 [R1+0x3c0], R24 ;  /* 0x0003c01801007387 */ /* 0x001fe80000100a00 */
[----:B------:R0:W-:Y:S04]  /*a94a0*/  STL.64 [R1+0x3c8], R26 ;  /* 0x0003c81a01007387 */ /* 0x0001e80000100a00 */
[----:B0-----:R-:W4:Y:S04]  /*a94b0*/  LDL.LU.64 R26, [R1+0x3e30] ;  /* 0x003e3000011a7983 */ /* 0x001f280000300a00 */
[----:B------:R-:W4:Y:S04]  /*a94c0*/  LDL.LU.64 R24, [R1+0x3e28] ;  /* 0x003e280001187983 */ /* 0x000f280000300a00 */
[----:B--2---:R-:W-:Y:S01]  /*a94d0*/  STSM.16.M88.4 [R0], R4 ;  /* 0x0000000400007844 */ /* 0x004fe20000000200 */
[----:B------:R-:W-:Y:S06]  /*a94e0*/  BAR.SYNC.DEFER_BLOCKING 0x0 ;  /* 0x0000000000007b1d */ /* 0x000fec0000010000 */
[----:B------:R-:W0:Y:S02]  /*a94f0*/  LDS.128 R4, [R2] ;  /* 0x0000000002047984 */ /* 0x000e240000000c00 */
[----:B------:R-:W-:Y:S06]  /*a9500*/  BAR.SYNC.DEFER_BLOCKING 0x0 ;  /* 0x0000000000007b1d */ /* 0x000fec0000010000 */
[----:B---3--:R-:W-:Y:S04]  /*a9510*/  STSM.16.M88.4 [R0], R8 ;  /* 0x0000000800007844 */ /* 0x008fe80000000200 */
[----:B0-----:R-:W-:Y:S04]  /*a9520*/  STL.64 [R1+0x3d0], R4 ;  /* 0x0003d00401007387 */ /* 0x001fe80000100a00 */
[----:B------:R-:W-:Y:S01]  /*a9530*/  STL.64 [R1+0x3d8], R6 ;  /* 0x0003d80601007387 */ /* 0x000fe20000100a00 */
[----:B------:R-:W-:Y:S06]  /*a9540*/  BAR.SYNC.DEFER_BLOCKING 0x0 ;  /* 0x0000000000007b1d */ /* 0x000fec0000010000 */
[----:B------:R-:W0:Y:S02]  /*a9550*/  LDS.128 R4, [R2] ;  /* 0x0000000002047984 */ /* 0x000e240000000c00 */
[----:B------:R-:W-:Y:S06]  /*a9560*/  BAR.SYNC.DEFER_BLOCKING 0x0 ;  /* 0x0000000000007b1d */ /* 0x000fec0000010000 */
[----:B----4-:R2:W-:Y:S04]  /*a9570*/  STSM.16.M88.4 [R0], R12 ;  /* 0x0000000c00007844 */ /* 0x0105e80000000200 */
[----:B0-----:R-:W-:Y:S01]  /*a9580*/  STL [R1+0x3e4], R5 ;  /* 0x0003e40501007387 */ /* 0x001fe20000100800 */
[----:B------:R-:W-:-:S03]  /*a9590*/  IMAD.MOV.U32 R29, RZ, RZ, R4 ;  /* 0x000000ffff1d7224 */ /* 0x000fc600078e0004 */
[----:B------:R-:W-:Y:S01]  /*a95a0*/  STL.64 [R1+0x3e8], R6 ;  /* 0x0003e80601007387 */ /* 0x000fe20000100a00 */
[----:B--2---:R-:W0:Y:S08]  /*a95b0*/  LDC R14, c[0x0][0x3b4] ;  /* 0x0000ed00ff0e7b82 */ /* 0x004e300000000800 */
[----:B------:R-:W-:Y:S06]  /*a95c0*/  BAR.SYNC.DEFER_BLOCKING 0x0 ;  /* 0x0000000000007b1d */ /* 0x000fec0000010000 */
[----:B------:R2:W-:Y:S04]  /*a95d0*/  STL [R1+0x3c30], R29 ;  /* 0x003c301d01007387 */ /* 0x0005e80000100800 */
[----:B--2---:R-:W0:Y:S04]  /*a95e0*/  LDL R29, [R1+0x1818] ;  /* 0x00181800011d7983 */ /* 0x004e280000100800 */
[----:B------:R-:W2:Y:S01]  /*a95f0*/  LDS.128 R4, [R2] ;  /* 0x0000000002047984 */ /* 0x000ea20000000c00 */
[----:B------:R-:W-:Y:S06]  /*a9600*/  BAR.SYNC.DEFER_BLOCKING 0x0 ;  /* 0x0000000000007b1d */ /* 0x000fec0000010000 */
[----:B------:R-:W-:Y:S04]  /*a9610*/  STSM.16.M88.4 [R0], R16 ;  /* 0x0000001000007844 */ /* 0x000fe80000000200 */
[----:B--2---:R-:W-:Y:S04]  /*a9620*/  STL.64 [R1+0x330], R4 ;  /* 0x0003300401007387 */ /* 0x004fe80000100a00 */
[----:B------:R-:W-:Y:S01]  /*a9630*/  STL.64 [R1+0x338], R6 ;  /* 0x0003380601007387 */ /* 0x000fe20000100a00 */
[----:B------:R-:W-:Y:S06]  /*a9640*/  BAR.SYNC.DEFER_BLOCKING 0x0 ;  /* 0x0000000000007b1d */ /* 0x000fec0000010000 */
[----:B------:R-:W2:Y:S02]  /*a9650*/  LDS.128 R4, [R2] ;  /* 0x0000000002047984 */ /* 0x000ea40000000c00 */
[----:B------:R-:W-:Y:S06]  /*a9660*/  BAR.SYNC.DEFER_BLOCKING 0x0 ;  /* 0x0000000000007b1d */ /* 0x000fec0000010000 */
[----:B------:R-:W-:Y:S04]  /*a9670*/  STSM.16.M88.4 [R0], R20 ;  /* 0x0000001400007844 */ /* 0x000fe80000000200 */
[----:B--2---:R-:W-:Y:S04]  /*a9680*/  STL.64 [R1+0x20], R4 ;  /* 0x0000200401007387 */ /* 0x004fe80000100a00 */
[----:B------:R-:W-:Y:S01]  /*a9690*/  STL.64 [R1+0x28], R6 ;  /* 0x0000280601007387 */ /* 0x000fe20000100a00 */
[----:B------:R-:W-:Y:S06]  /*a96a0*/  BAR.SYNC.DEFER_BLOCKING 0x0 ;  /* 0x0000000000007b1d */ /* 0x000fec0000010000 */
[----:B------:R-:W2:Y:S04]  /*a96b0*/  LDL.LU R11, [R1+0x3a0] ;  /* 0x0003a000010b7983 */ /* 0x000ea80000300800 */
[----:B------:R-:W3:Y:S04]  /*a96c0*/  LDL R10, [R1+0x2970] ;  /* 0x00297000010a7983 */ /* 0x000ee80000100800 */
[----:B------:R-:W4:Y:S01]  /*a96d0*/  LDS.128 R4, [R2] ;  /* 0x0000000002047984 */ /* 0x000f220000000c00 */
[----:B------:R-:W-:Y:S06]  /*a96e0*/  BAR.SYNC.DEFER_BLOCKING 0x0 ;  /* 0x0000000000007b1d */ /* 0x000fec0000010000 */
[----:B----4-:R-:W-:Y:S04]  /*a96f0*/  STL.64 [R1+0x10], R4 ;  /* 0x0000100401007387 */ /* 0x010fe80000100a00 */
[----:B------:R-:W-:Y:S04]  /*a9700*/  STL.64 [R1+0x18], R6 ;  /* 0x0000180601007387 */ /* 0x000fe80000100a00 */
[----:B------:R-:W4:Y:S04]  /*a9710*/  LDL.LU R13, [R1+0x390] ;  /* 0x00039000010d7983 */ /* 0x000f280000300800 */
[----:B------:R-:W2:Y:S04]  /*a9720*/  LDL.LU R15, [R1+0x380] ;  /* 0x00038000010f7983 */ /* 0x000ea80000300800 */
[----:B------:R-:W2:Y:S04]  /*a9730*/  LDL R19, [R1+0x1fbc] ;  /* 0x001fbc0001137983 */ /* 0x000ea80000100800 */
[----:B------:R-:W3:Y:S04]  /*a9740*/  LDL R28, [R1+0x2a2c] ;  /* 0x002a2c00011c7983 */ /* 0x000ee80000100800 */
[----:B------:R1:W-:Y:S04]  /*a9750*/  STL [R1+0x3c34], R2 ;  /* 0x003c340201007387 */ /* 0x0003e80000100800 */
[----:B------:R-:W-:Y:S04]  /*a9760*/  STSM.16.M88.4 [R0], R24 ;  /* 0x0000001800007844 */ /* 0x000fe80000000200 */
[----:B-1----:R-:W3:Y:S04]  /*a9770*/  LDL R2, [R1+0x2a24] ;  /* 0x002a240001027983 */ /* 0x002ee80000100800 */
[----:B------:R1:W-:Y:S04]  /*a9780*/  STL [R1+0x3df4], R24 ;  /* 0x003df41801007387 */ /* 0x0003e80000100800 */
[----:B-1----:R-:W3:Y:S04]  /*a9790*/  LDL R24, [R1+0x29ac] ;  /* 0x0029ac0001187983 */ /* 0x002ee80000100800 */
[----:B------:R1:W-:Y:S04]  /*a97a0*/  STL [R1+0x3de4], R26 ;  /* 0x003de41a01007387 */ /* 0x0003e80000100800 */
[----:B------:R-:W3:Y:S04]  /*a97b0*/  LDL R25, [R1+0x2a1c] ;  /* 0x002a1c0001197983 */ /* 0x000ee80000100800 */
[----:B-1----:R-:W3:Y:S04]  /*a97c0*/  LDL R26, [R1+0x2a0c] ;  /* 0x002a0c00011a7983 */ /* 0x002ee80000100800 */
[----:B------:R1:W-:Y:S04]  /*a97d0*/  STL [R1+0x3cdc], R27 ;  /* 0x003cdc1b01007387 */ /* 0x0003e80000100800 */
[----:B-1----:R-:W3:Y:S01]  /*a97e0*/  LDL R27, [R1+0x15c4] ;  /* 0x0015c400011b7983 */ /* 0x002ee20000100800 */
[C---:B0-----:R-:W-:Y:S01]  /*a97f0*/  IMAD R3, R29.reuse, R14, RZ ;  /* 0x0000000e1d037224 */ /* 0x041fe200078e02ff */
[----:B------:R-:W-:Y:S01]  /*a9800*/  BAR.SYNC.DEFER_BLOCKING 0x0 ;  /* 0x0000000000007b1d */ /* 0x000fe20000010000 */
[----:B------:R-:W-:-:S03]  /*a9810*/  ISETP.GE.AND P0, PT, R29, UR4, PT ;  /* 0x000000041d007c0c */ /* 0x000fc6000bf06270 */
[----:B------:R-:W-:-:S04]  /*a9820*/  LEA R6, P1, R3, UR6, 0x1 ;  /* 0x0000000603067c11 */ /* 0x000fc8000f8208ff */
[----:B------:R-:W-:Y:S01]  /*a9830*/  LEA.HI.X.SX32 R7, R3, UR7, 0x1, P1 ;  /* 0x0000000703077c11 */ /* 0x000fe200088f0eff */
[----:B--2---:R0:W-:Y:S04]  /*a9840*/  STL [R1+0x3e20], R19 ;  /* 0x003e201301007387 */ /* 0x0041e80000100800 */
[----:B------:R-:W2:Y:S01]  /*a9850*/  LDL.LU R17, [R1+0x370] ;  /* 0x0003700001117983 */ /* 0x000ea20000300800 */
[----:B------:R-:W-:Y:S01]  /*a9860*/  IMAD R0, R19, R14, RZ ;  /* 0x0000000e13007224 */ /* 0x000fe200078e02ff */
[C---:B---3--:R-:W-:Y:S01]  /*a9870*/  ISETP.LT.AND P0, PT, R27.reuse, UR29, !P0 ;  /* 0x0000001d1b007c0c */ /* 0x048fe2000c701270 */
[----:B------:R-:W-:Y:S01]  /*a9880*/  IMAD R18, R27, UR24, RZ ;  /* 0x000000181b127c24 */ /* 0x000fe2000f8e02ff */
[----:B------:R-:W1:Y:S03]  /*a9890*/  LDCU UR29, c[0x0][0x398] ;  /* 0x00007300ff1d77ac */ /* 0x000e660008000800 */
[----:B------:R-:W-:-:S08]  /*a98a0*/  IMAD.WIDE R4, R18, 0x2, R6 ;  /* 0x0000000212047825 */ /* 0x000fd000078e0206 */
[----:B------:R3:W-:Y:S01]  /*a98b0*/  @P0 STG.E.U16 desc[UR8][R4.64], R11 ;  /* 0x0000000b04000986 */ /* 0x0007e2000c101508 */
[----:B------:R-:W-:-:S03]  /*a98c0*/  ISETP.GE.AND P0, PT, R19, UR10, PT ;  /* 0x0000000a13007c0c */ /* 0x000fc6000bf06270 */
[----:B0-----:R-:W2:Y:S01]  /*a98d0*/  LDL R19, [R1+0x360] ;  /* 0x0003600001137983 */ /* 0x001ea20000100800 */
[----:B------:R-:W-:Y:S01]  /*a98e0*/  ISETP.LT.AND P0, PT, R27, UR31, !P0 ;  /* 0x0000001f1b007c0c */ /* 0x000fe2000c701270 */
[----:B------:R-:W-:Y:S01]  /*a98f0*/  IMAD R3, R14, 0x80, R3 ;  /* 0x000000800e037824 */ /* 0x000fe200078e0203 */
[----:B------:R-:W0:Y:S01]  /*a9900*/  LDCU UR31, c[0x0][0x398] ;  /* 0x00007300ff1f77ac */ /* 0x000e220008000800 */
[----:B---3--:R-:W-:-:S04]  /*a9910*/  LEA R4, P1, R0, UR6, 0x1 ;  /* 0x0000000600047c11 */ /* 0x008fc8000f8208ff */
[----:B------:R-:W-:Y:S02]  /*a9920*/  LEA.HI.X.SX32 R5, R0, UR7, 0x1, P1 ;  /* 0x0000000700057c11 */ /* 0x000fe400088f0eff */
[----:B------:R-:W-:Y:S01]  /*a9930*/  PRMT R0, R11, 0x7632, R0 ;  /* 0x000076320b007816 */ /* 0x000fe20000000000 */
[----:B------:R-:W-:Y:S01]  /*a9940*/  IMAD.WIDE R8, R18, 0x2, R4 ;  /* 0x0000000212087825 */ /* 0x000fe200078e0204 */
[----:B------:R-:W-:Y:S01]  /*a9950*/  ISETP.GE.AND P1, PT, R27, UR5, PT ;  /* 0x000000051b007c0c */ /* 0x000fe2000bf26270 */
[----:B------:R-:W3:Y:S03]  /*a9960*/  LDCU.64 UR4, c[0x0][0x398] ;  /* 0x00007300ff0477ac */ /* 0x000ee60008000a00 */
[----:B------:R0:W-:Y:S01]  /*a9970*/  @P0 STG.E.U16 desc[UR8][R8.64], R0 ;  /* 0x0000000008000986 */ /* 0x0001e2000c101508 */
[----:B------:R-:W-:Y:S01]  /*a9980*/  ISETP.LT.AND P2, PT, R10, UR22, !P1 ;  /* 0x000000160a007c0c */ /* 0x000fe2000cf41270 */
[----:B------:R-:W1:Y:S01]  /*a9990*/  LDCU UR22, c[0x0][0x398] ;  /* 0x00007300ff1677ac */ /* 0x000e620008000800 */
[----:B0-----:R-:W-:-:S04]  /*a99a0*/  LEA R8, P0, R3, UR6, 0x1 ;  /* 0x0000000603087c11 */ /* 0x001fc8000f8008ff */
[----:B------:R-:W-:Y:S01]  /*a99b0*/  LEA.HI.X.SX32 R9, R3, UR7, 0x1, P0 ;  /* 0x0000000703097c11 */ /* 0x000fe200080f0eff */
[----:B------:R-:W-:Y:S02]  /*a99c0*/  IMAD R3, R14, 0x40, R3 ;  /* 0x000000400e037824 */ /* 0x000fe400078e0203 */
[----:B------:R-:W-:-:S03]  /*a99d0*/  IMAD.WIDE R10, R18, 0x2, R8 ;  /* 0x00000002120a7825 */ /* 0x000fc600078e0208 */
[C---:B------:R-:W-:Y:S02]  /*a99e0*/  LEA R22, P0, R3.reuse, UR6, 0x1 ;  /* 0x0000000603167c11 */ /* 0x040fe4000f8008ff */
[----:B----4-:R0:W-:Y:S01]  /*a99f0*/  @P2 STG.E.U16 desc[UR8][R10.64], R13 ;  /* 0x0000000d0a002986 */ /* 0x0101e2000c101508 */
[----:B------:R-:W-:Y:S01]  /*a9a00*/  ISETP.LT.AND P2, PT, R24, UR20, !P1 ;  /* 0x0000001418007c0c */ /* 0x000fe2000cf41270 */
[----:B------:R-:W4:Y:S01]  /*a9a10*/  LDCU UR20, c[0x0][0x398] ;  /* 0x00007300ff1477ac */ /* 0x000f220008000800 */
[----:B------:R-:W-:Y:S01]  /*a9a20*/  LEA.HI.X.SX32 R23, R3, UR7, 0x1, P0 ;  /* 0x0000000703177c11 */ /* 0x000fe200080f0eff */
[----:B------:R-:W-:Y:S01]  /*a9a30*/  IMAD R3, R14, 0x40, R3 ;  /* 0x000000400e037824 */ /* 0x000fe200078e0203 */
[----:B------:R-:W-:Y:S01]  /*a9a40*/  PRMT R0, R13, 0x7632, R0 ;  /* 0x000076320d007816 */ /* 0x000fe20000000000 */
[----:B0-----:R-:W-:-:S03]  /*a9a50*/  IMAD.WIDE R10, R18, 0x2, R22 ;  /* 0x00000002120a7825 */ /* 0x001fc600078e0216 */
[----:B------:R-:W-:-:S05]  /*a9a60*/  LEA R20, P0, R3, UR6, 0x1 ;  /* 0x0000000603147c11 */ /* 0x000fca000f8008ff */
[----:B------:R0:W-:Y:S01]  /*a9a70*/  @P2 STG.E.U16 desc[UR8][R10.64], R0 ;  /* 0x000000000a002986 */ /* 0x0001e2000c101508 */
[----:B------:R-:W-:Y:S01]  /*a9a80*/  ISETP.LT.AND P2, PT, R26, UR18, !P1 ;  /* 0x000000121a007c0c */ /* 0x000fe2000cf41270 */
[----:B------:R-:W1:Y:S01]  /*a9a90*/  LDCU UR18, c[0x0][0x398] ;  /* 0x00007300ff1277ac */ /* 0x000e620008000800 */
[----:B------:R-:W-:Y:S01]  /*a9aa0*/  LEA.HI.X.SX32 R21, R3, UR7, 0x1, P0 ;  /* 0x0000000703157c11 */ /* 0x000fe200080f0eff */
[----:B------:R-:W-:Y:S01]  /*a9ab0*/  IMAD R3, R14, 0x40, R3 ;  /* 0x000000400e037824 */ /* 0x000fe200078e0203 */
[----:B---3--:R-:W-:Y:S01]  /*a9ac0*/  ISETP.LT.AND P3, PT, R28, UR4, !P1 ;  /* 0x000000041c007c0c */ /* 0x008fe2000cf61270 */
[----:B------:R-:W-:Y:S01]  /*a9ad0*/  STL [R1+0x3dfc], R18 ;  /* 0x003dfc1201007387 */ /* 0x000fe20000100800 */
[----:B------:R-:W3:Y:S01]  /*a9ae0*/  LDCU UR4, c[0x0][0x398] ;  /* 0x00007300ff0477ac */ /* 0x000ee20008000800 */
[----:B0-----:R-:W-:-:S06]  /*a9af0*/  IMAD.WIDE R10, R18, 0x2, R20 ;  /* 0x00000002120a7825 */ /* 0x001fcc00078e0214 */
[----:B------:R0:W-:Y:S01]  /*a9b00*/  @P2 STG.E.U16 desc[UR8][R10.64], R15 ;  /* 0x0000000f0a002986 */ /* 0x0001e2000c101508 */
[----:B------:R-:W-:Y:S01]  /*a9b10*/  LEA R12, P2, R3, UR6, 0x1 ;  /* 0x00000006030c7c11 */ /* 0x000fe2000f8408ff */
[----:B------:R-:W-:-:S03]  /*a9b20*/  VIADD R0, R27, 0x3f ;  /* 0x0000003f1b007836 */ /* 0x000fc60000000000 */
[----:B------:R-:W-:Y:S02]  /*a9b30*/  LEA.HI.X.SX32 R13, R3, UR7, 0x1, P2 ;  /* 0x00000007030d7c11 */ /* 0x000fe400090f0eff */
[----:B------:R-:W-:Y:S01]  /*a9b40*/  ISETP.GE.AND P0, PT, R0, UR27, PT ;  /* 0x0000001b00007c0c */ /* 0x000fe2000bf06270 */
[----:B------:R-:W-:Y:S01]  /*a9b50*/  IMAD R3, R14, 0x40, R3 ;  /* 0x000000400e037824 */ /* 0x000fe200078e0203 */
[----:B------:R-:W-:Y:S01]  /*a9b60*/  PRMT R0, R15, 0x7632, R0 ;  /* 0x000076320f007816 */ /* 0x000fe20000000000 */
[----:B------:R-:W1:Y:S01]  /*a9b70*/  LDCU UR27, c[0x0][0x398] ;  /* 0x00007300ff1b77ac */ /* 0x000e620008000800 */
[----:B0-----:R-:W-:-:S05]  /*a9b80*/  IMAD.WIDE R10, R18, 0x2, R12 ;  /* 0x00000002120a7825 */ /* 0x001fca00078e020c */
[----:B------:R0:W-:Y:S01]  /*a9b90*/  @P3 STG.E.U16 desc[UR8][R10.64], R0 ;  /* 0x000000000a003986 */ /* 0x0001e2000c101508 */
[----:B------:R-:W-:Y:S01]  /*a9ba0*/  ISETP.LT.AND P3, PT, R2, UR16, !P1 ;  /* 0x0000001002007c0c */ /* 0x000fe2000cf61270 */
[----:B------:R-:W1:Y:S01]  /*a9bb0*/  LDCU UR16, c[0x0][0x39c] ;  /* 0x00007380ff1077ac */ /* 0x000e620008000800 */
[----:B0-----:R-:W-:-:S04]  /*a9bc0*/  LEA R10, P2, R3, UR6, 0x1 ;  /* 0x00000006030a7c11 */ /* 0x001fc8000f8408ff */
[----:B------:R-:W-:Y:S01]  /*a9bd0*/  LEA.HI.X.SX32 R11, R3, UR7, 0x1, P2 ;  /* 0x00000007030b7c11 */ /* 0x000fe200090f0eff */
[----:B------:R-:W-:Y:S02]  /*a9be0*/  IMAD R0, R14, 0x40, R3 ;  /* 0x000000400e007824 */ /* 0x000fe400078e0203 */
[----:B------:R-:W-:Y:S01]  /*a9bf0*/  IMAD.WIDE R14, R18, 0x2, R10 ;  /* 0x00000002120e7825 */ /* 0x000fe200078e020a */
[----:B------:R-:W-:Y:S01]  /*a9c00*/  ISETP.LT.AND P1, PT, R25, UR14, !P1 ;  /* 0x0000000e19007c0c */ /* 0x000fe2000cf21270 */
[----:B------:R-:W0:Y:S03]  /*a9c10*/  LDCU UR14, c[0x0][0x398] ;  /* 0x00007300ff0e77ac */ /* 0x000e260008000800 */
[----:B--2---:R2:W-:Y:S01]  /*a9c20*/  @P3 STG.E.U16 desc[UR8][R14.64], R17 ;  /* 0x000000110e003986 */ /* 0x0045e2000c101508 */
[----:B------:R-:W-:Y:S02]  /*a9c30*/  PRMT R3, R17, 0x7632, R3 ;  /* 0x0000763211037816 */ /* 0x000fe40000000003 */
[----:B--2---:R-:W-:-:S04]  /*a9c40*/  LEA R14, P2, R0, UR6, 0x1 ;  /* 0x00000006000e7c11 */ /* 0x004fc8000f8408ff */
[----:B------:R-:W-:Y:S01]  /*a9c50*/  LEA.HI.X.SX32 R15, R0, UR7, 0x1, P2 ;  /* 0x00000007000f7c11 */ /* 0x000fe200090f0eff */
[----:B------:R-:W-:Y:S01]  /*a9c60*/  VIADD R0, R27, 0x1 ;  /* 0x000000011b007836 */ /* 0x000fe20000000000 */
[----:B------:R-:W2:Y:S01]  /*a9c70*/  LDCU.64 UR6, c[0x0][0x398] ;  /* 0x00007300ff0677ac */ /* 0x000ea20008000a00 */
[----:B------:R-:W-:-:S05]  /*a9c80*/  IMAD.WIDE R16, R18, 0x2, R14 ;  /* 0x0000000212107825 */ /* 0x000fca00078e020e */
[----:B------:R0:W-:Y:S01]  /*a9c90*/  @P1 STG.E.U16 desc[UR8][R16.64], R3 ;  /* 0x0000000310001986 */ /* 0x0001e2000c101508 */
[----:B------:R-:W-:Y:S01]  /*a9ca0*/  ISETP.GE.AND P1, PT, R0, UR11, PT ;  /* 0x0000000b00007c0c */ /* 0x000fe2000bf26270 */
[----:B------:R-:W-:Y:S01]  /*a9cb0*/  VIADD R0, R18, UR24 ;  /* 0x0000001812007c36 */ /* 0x000fe20008000000 */
[----:B------:R-:W1:Y:S01]  /*a9cc0*/  LDCU.64 UR10, c[0x0][0x398] ;  /* 0x00007300ff0a77ac */ /* 0x000e620008000a00 */
[----:B------:R-:W2:Y:S01]  /*a9cd0*/  LDL.LU R18, [R1] ;  /* 0x0000000001127983 */ /* 0x000ea20000300800 */
[----:B------:R-:W-:Y:S02]  /*a9ce0*/  ISETP.LT.AND P2, PT, R29, UR12, !P1 ;  /* 0x0000000c1d007c0c */ /* 0x000fe4000cf41270 */
[----:B------:R-:W-:Y:S01]  /*a9cf0*/  ISETP.LT.AND P3, PT, R24, UR26, !P1 ;  /* 0x0000001a18007c0c */ /* 0x000fe2000cf61270 */
[----:B------:R-:W1:Y:S01]  /*a9d00*/  LDCU UR26, c[0x0][0x398] ;  /* 0x00007300ff1a77ac */ /* 0x000e620008000800 */
[C---:B0-----:R-:W-:Y:S01]  /*a9d10*/  IMAD.WIDE R16, R0.reuse, 0x2, R6 ;  /* 0x0000000200107825 */ /* 0x041fe200078e0206 */
[----:B------:R-:W0:Y:S08]  /*a9d20*/  LDCU UR12, c[0x0][0x398] ;  /* 0x00007300ff0c77ac */ /* 0x000e300008000800 */
[----:B------:R0:W-:Y:S04]  /*a9d30*/  @P2 STG.E.U16 desc[UR8][R16.64], R19 ;  /* 0x0000001310002986 */ /* 0x0001e8000c101508 */
[----:B0-----:R-:W1:Y:S04]  /*a9d40*/  LDL.LU R19, [R1+0x3e20] ;  /* 0x003e200001137983 */ /* 0x001e680000300800 */
[----:B------:R-:W2:Y:S04]  /*a9d50*/  LDL.LU R17, [R1+0x360] ;  /* 0x0003600001117983 */ /* 0x000ea80000300800 */
[----:B------:R0:W-:Y:S01]  /*a9d60*/  STL [R1+0x3e1c], R5 ;  /* 0x003e1c0501007387 */ /* 0x0001e20000100800 */
[----:B-1----:R-:W-:Y:S01]  /*a9d70*/  ISETP.LT.AND P2, PT, R19, UR10, !P1 ;  /* 0x0000000a13007c0c */ /* 0x002fe2000cf41270 */
[----:B------:R-:W1:Y:S01]  /*a9d80*/  LDCU UR10, c[0x0][0x398] ;  /* 0x00007300ff0a77ac */ /* 0x000e620008000800 */
[----:B--2---:R-:W-:Y:S01]  /*a9d90*/  PRMT R3, R17, 0x7632, R3 ;  /* 0x0000763211037816 */ /* 0x004fe20000000003 */
[----:B------:R-:W-:-:S02]  /*a9da0*/  IMAD.WIDE R16, R0, 0x2, R4 ;  /* 0x0000000200107825 */ /* 0x000fc400078e0204 */
[----:B0-----:R-:W2:Y:S08]  /*a9db0*/  LDL.LU R5, [R1+0x350] ;  /* 0x0003500001057983 */ /* 0x001eb00000300800 */
[----:B------:R0:W-:Y:S04]  /*a9dc0*/  @P2 STG.E.U16 desc[UR8][R16.64], R3 ;  /* 0x0000000310002986 */ /* 0x0001e8000c101508 */
[----:B0-----:R-:W2:Y:S04]  /*a9dd0*/  LDL R17, [R1+0x2970] ;  /* 0x0029700001117983 */ /* 0x001ea80000100800 */
[----:B------:R0:W-:Y:S01]  /*a9de0*/  STL [R1+0x3e18], R26 ;  /* 0x003e181a01007387 */ /* 0x0001e20000100800 */
[----:B--2---:R-:W-:Y:S01]  /*a9df0*/  ISETP.LT.AND P2, PT, R17, UR6, !P1 ;  /* 0x0000000611007c0c */ /* 0x004fe2000cf41270 */
[----:B------:R-:W-:Y:S01]  /*a9e00*/  IMAD.WIDE R16, R0, 0x2, R8 ;  /* 0x0000000200107825 */ /* 0x000fe200078e0208 */
[----:B------:R-:W-:Y:S01]  /*a9e10*/  PRMT R3, R5, 0x7632, R3 ;  /* 0x0000763205037816 */ /* 0x000fe20000000003 */
[----:B------:R-:W2:Y:S10]  /*a9e20*/  LDCU UR6, c[0x0][0x398] ;  /* 0x00007300ff0677ac */ /* 0x000eb40008000800 */
[----:B------:R1:W-:Y:S01]  /*a9e30*/  @P2 STG.E.U16 desc[UR8][R16.64], R5 ;  /* 0x0000000510002986 */ /* 0x0003e2000c101508 */
[----:B------:R-:W-:Y:S01]  /*a9e40*/  ISETP.LT.AND P2, PT, R26, UR28, !P1 ;  /* 0x0000001c1a007c0c */ /* 0x000fe2000cf41270 */
[----:B------:R-:W2:Y:S02]  /*a9e50*/  LDCU UR28, c[0x0][0x398] ;  /* 0x00007300ff1c77ac */ /* 0x000ea40008000800 */
[----:B0-----:R-:W2:Y:S04]  /*a9e60*/  LDL.LU R26, [R1+0x340] ;  /* 0x00034000011a7983 */ /* 0x001ea80000300800 */
[----:B-1----:R-:W3:Y:S01]  /*a9e70*/  LDL R5, [R1+0x3a4] ;  /* 0x0003a40001057983 */ /* 0x002ee20000100800 */
[----:B------:R-:W-:-:S05]  /*a9e80*/  IMAD.WIDE R16, R0, 0x2, R22 ;  /* 0x0000000200107825 */ /* 0x000fca00078e0216 */
[----:B------:R0:W-:Y:S02]  /*a9e90*/  @P3 STG.E.U16 desc[UR8][R16.64], R3 ;  /* 0x0000000310003986 */ /* 0x0001e4000c101508 */
[----:B0-----:R-:W-:Y:S02]  /*a9ea0*/  IMAD.WIDE R16, R0, 0x2, R20 ;  /* 0x0000000200107825 */ /* 0x001fe400078e0214 */
[----:B------:R0:W-:Y:S04]  /*a9eb0*/  STL [R1+0x3e14], R28 ;  /* 0x003e141c01007387 */ /* 0x0001e80000100800 */
[----:B--2---:R1:W-:Y:S01]  /*a9ec0*/  @P2 STG.E.U16 desc[UR8][R16.64], R26 ;  /* 0x0000001a10002986 */ /* 0x0043e2000c101508 */
[----:B------:R-:W-:Y:S01]  /*a9ed0*/  ISETP.LT.AND P2, PT, R28, UR30, !P1 ;  /* 0x0000001e1c007c0c */ /* 0x000fe2000cf41270 */
[----:B------:R-:W2:Y:S01]  /*a9ee0*/  LDCU UR30, c[0x0][0x398] ;  /* 0x00007300ff1e77ac */ /* 0x000ea20008000800 */
[----:B------:R-:W-:Y:S01]  /*a9ef0*/  PRMT R3, R26, 0x7632, R3 ;  /* 0x000076321a037816 */ /* 0x000fe20000000003 */
[----:B0-----:R-:W2:Y:S01]  /*a9f00*/  LDL R28, [R1+0x384] ;  /* 0x00038400011c7983 */ /* 0x001ea20000100800 */
[----:B-1----:R-:W-:-:S03]  /*a9f10*/  IMAD.WIDE R16, R0, 0x2, R12 ;  /* 0x0000000200107825 */ /* 0x002fc600078e020c */
[----:B------:R-:W2:Y:S06]  /*a9f20*/  LDL R26, [R1+0x394] ;  /* 0x00039400011a7983 */ /* 0x000eac0000100800 */
[----:B------:R0:W-:Y:S01]  /*a9f30*/  @P2 STG.E.U16 desc[UR8][R16.64], R3 ;  /* 0x0000000310002986 */ /* 0x0001e2000c101508 */
[----:B---3--:R-:W-:Y:S01]  /*a9f40*/  ISETP.LT.AND P2, PT, R2, UR4, !P1 ;  /* 0x0000000402007c0c */ /* 0x008fe2000cf41270 */
[----:B------:R-:W1:Y:S01]  /*a9f50*/  LDCU UR4, c[0x0][0x39c] ;  /* 0x00007380ff0477ac */ /* 0x000e620008000800 */
[----:B------:R-:W-:Y:S01]  /*a9f60*/  ISETP.LT.AND P1, PT, R25, UR6, !P1 ;  /* 0x0000000619007c0c */ /* 0x000fe2000cf21270 */
[----:B------:R-:W3:Y:S01]  /*a9f70*/  LDCU UR6, c[0x0][0x398] ;  /* 0x00007300ff0677ac */ /* 0x000ee20008000800 */
[----:B0-----:R-:W-:Y:S01]  /*a9f80*/  IMAD.WIDE R16, R0, 0x2, R10 ;  /* 0x0000000200107825 */ /* 0x001fe200078e020a */
[----:B------:R-:W-:-:S08]  /*a9f90*/  PRMT R3, R18, 0x7632, R3 ;  /* 0x0000763212037816 */ /* 0x000fd00000000003 */
[----:B------:R0:W-:Y:S02]  /*a9fa0*/  @P2 STG.E.U16 desc[UR8][R16.64], R18 ;  /* 0x0000001210002986 */ /* 0x0001e4000c101508 */
[----:B0-----:R-:W-:Y:S02]  /*a9fb0*/  IMAD.WIDE R16, R0, 0x2, R14 ;  /* 0x0000000200107825 */ /* 0x001fe400078e020e */
[----:B------:R-:W2:Y:S04]  /*a9fc0*/  LDL.LU R18, [R1+0x374] ;  /* 0x0003740001127983 */ /* 0x000ea80000300800 */
[----:B------:R0:W-:Y:S02]  /*a9fd0*/  @P1 STG.E.U16 desc[UR8][R16.64], R3 ;  /* 0x0000000310001986 */ /* 0x0001e4000c101508 */
[----:B0-----:R-:W-:-:S05]  /*a9fe0*/  VIADD R3, R27, 0x2 ;  /* 0x000000021b037836 */ /* 0x001fca0000000000 */
[----:B-1----:R-:W-:Y:S01]  /*a9ff0*/  ISETP.GE.AND P1, PT, R3, UR4, PT ;  /* 0x0000000403007c0c */ /* 0x002fe2000bf26270 */
[----:B------:R-:W-:Y:S01]  /*aa000*/  VIADD R0, R0, UR24 ;  /* 0x0000001800007c36 */ /* 0x000fe20008000000 */
[----:B------:R-:W0:Y:S02]  /*aa010*/  LDCU UR4, c[0x0][0x398] ;  /* 0x00007300ff0477ac */ /* 0x000e240008000800 */
[----:B---3--:R-:W-:Y:S01]  /*aa020*/  ISETP.LT.AND P2, PT, R29, UR6, !P1 ;  /* 0x000000061d007c0c */ /* 0x008fe2000cf41270 */
[C---:B------:R-:W-:Y:S01]  /*aa030*/  IMAD.WIDE R16, R0.reuse, 0x2, R6 ;  /* 0x0000000200107825 */ /* 0x040fe200078e0206 */
[----:B------:R-:W-:Y:S01]  /*aa040*/  ISETP.LT.AND P3, PT, R19, UR10, !P1 ;  /* 0x0000000a13007c0c */ /* 0x000fe2000cf61270 */
[----:B------:R-:W1:Y:S01]  /*aa050*/  LDCU UR6, c[0x0][0x398] ;  /* 0x00007300ff0677ac */ /* 0x000e620008000800 */
[----:B------:R-:W3:Y:S09]  /*aa060*/  LDCU UR10, c[0x0][0x398] ;  /* 0x00007300ff0a77ac */ /* 0x000ef20008000800 */
[----:B------:R0:W-:Y:S04]  /*aa070*/  @P2 STG.E.U16 desc[UR8][R16.64], R5 ;  /* 0x0000000510002986 */ /* 0x0001e8000c101508 */
[----:B0-----:R-:W2:Y:S04]  /*aa080*/  LDL.LU R5, [R1+0x3e1c] ;  /* 0x003e1c0001057983 */ /* 0x001ea80000300800 */
[----:B------:R-:W3:Y:S04]  /*aa090*/  LDL.LU R17, [R1+0x3a4] ;  /* 0x0003a40001117983 */ /* 0x000ee80000300800 */
[----:B--2---:R0:W-:Y:S01]  /*aa0a0*/  STL [R1+0x3e10], R5 ;  /* 0x003e100501007387 */ /* 0x0041e20000100800 */
[----:B---3--:R-:W-:Y:S01]  /*aa0b0*/  PRMT R3, R17, 0x7632, R3 ;  /* 0x0000763211037816 */ /* 0x008fe20000000003 */
[----:B------:R-:W-:-:S02]  /*aa0c0*/  IMAD.WIDE R16, R0, 0x2, R4 ;  /* 0x0000000200107825 */ /* 0x000fc400078e0204 */
[----:B0-----:R-:W2:Y:S04]  /*aa0d0*/  LDL R5, [R1+0x2970] ;  /* 0x0029700001057983 */ /* 0x001ea80000100800 */
[----:B------:R0:W-:Y:S02]  /*aa0e0*/  @P3 STG.E.U16 desc[UR8][R16.64], R3 ;  /* 0x0000000310003986 */ /* 0x0001e4000c101508 */
[----:B0-----:R-:W-:Y:S01]  /*aa0f0*/  IMAD.WIDE R16, R0, 0x2, R8 ;  /* 0x0000000200107825 */ /* 0x001fe200078e0208 */
[----:B--2---:R-:W-:Y:S01]  /*aa100*/  ISETP.LT.AND P2, PT, R5, UR4, !P1 ;  /* 0x0000000405007c0c */ /* 0x004fe2000cf41270 */
[----:B------:R-:W0:Y:S01]  /*aa110*/  LDCU UR4, c[0x0][0x398] ;  /* 0x00007300ff0477ac */ /* 0x000e220008000800 */
[----:B------:R-:W2:Y:S11]  /*aa120*/  LDL R5, [R1+0x364] ;  /* 0x0003640001057983 */ /* 0x000eb60000100800 */
[----:B------:R3:W-:Y:S04]  /*aa130*/  @P2 STG.E.U16 desc[UR8][R16.64], R26 ;  /* 0x0000001a10002986 */ /* 0x0007e8000c101508 */
[----:B---3--:R-:W3:Y:S04]  /*aa140*/  LDL.LU R26, [R1+0x3e18] ;  /* 0x003e1800011a7983 */ /* 0x008ee80000300800 */
[----:B------:R-:W2:Y:S01]  /*aa150*/  LDL.LU R17, [R1+0x394] ;  /* 0x0003940001117983 */ /* 0x000ea20000300800 */
[----:B-1----:R-:W-:Y:S01]  /*aa160*/  ISETP.LT.AND P3, PT, R24, UR6, !P1 ;  /* 0x0000000618007c0c */ /* 0x002fe2000cf61270 */
[----:B------:R-:W1:Y:S01]  /*aa170*/  LDCU UR6, c[0x0][0x398] ;  /* 0x00007300ff0677ac */ /* 0x000e620008000800 */
[----:B---3--:R-:W-:Y:S01]  /*aa180*/  ISETP.LT.AND P2, PT, R26, UR10, !P1 ;  /* 0x0000000a1a007c0c */ /* 0x008fe2000cf41270 */
[----:B------:R-:W3:Y:S01]  /*aa190*/  LDCU UR10, c[0x0][0x398] ;  /* 0x00007300ff0a77ac */ /* 0x000ee20008000800 */
[----:B--2---:R-:W-:Y:S01]  /*aa1a0*/  PRMT R3, R17, 0x7632, R3 ;  /* 0x0000763211037816 */ /* 0x004fe20000000003 */
[----:B------:R-:W-:-:S08]  /*aa1b0*/  IMAD.WIDE R16, R0, 0x2, R22 ;  /* 0x0000000200107825 */ /* 0x000fd000078e0216 */
[----:B------:R2:W-:Y:S02]  /*aa1c0*/  @P3 STG.E.U16 desc[UR8][R16.64], R3 ;  /* 0x0000000310003986 */ /* 0x0005e4000c101508 */
[----:B--2---:R-:W-:-:S05]  /*aa1d0*/  IMAD.WIDE R16, R0, 0x2, R20 ;  /* 0x0000000200107825 */ /* 0x004fca00078e0214 */
[----:B------:R2:W-:Y:S04]  /*aa1e0*/  @P2 STG.E.U16 desc[UR8][R16.64], R28 ;  /* 0x0000001c10002986 */ /* 0x0005e8000c101508 */
[----:B--2---:R-:W0:Y:S04]  /*aa1f0*/  LDL.LU R28, [R1+0x3e14] ;  /* 0x003e1400011c7983 */ /* 0x004e280000300800 */
[----:B------:R-:W2:Y:S01]  /*aa200*/  LDL.LU R17, [R1+0x384] ;  /* 0x0003840001117983 */ /* 0x000ea20000300800 */
[----:B0-----:R-:W-:Y:S01]  /*aa210*/  ISETP.LT.AND P2, PT, R28, UR4, !P1 ;  /* 0x000000041c007c0c */ /* 0x001fe2000cf41270 */
[----:B------:R-:W0:Y:S01]  /*aa220*/  LDCU UR4, c[0x0][0x398] ;  /* 0x00007300ff0477ac */ /* 0x000e220008000800 */
[----:B--2---:R-:W-:Y:S01]  /*aa230*/  PRMT R3, R17, 0x7632, R3 ;  /* 0x0000763211037816 */ /* 0x004fe20000000003 */
[----:B------:R-:W-:-:S10]  /*aa240*/  IMAD.WIDE R16, R0, 0x2, R12 ;  /* 0x0000000200107825 */ /* 0x000fd400078e020c */
[----:B------:R2:W-:Y:S01]  /*aa250*/  @P2 STG.E.U16 desc[UR8][R16.64], R3 ;  /* 0x0000000310002986 */ /* 0x0005e2000c101508 */
[----:B-1----:R-:W-:Y:S01]  /*aa260*/  ISETP.LT.AND P2, PT, R2, UR6, !P1 ;  /* 0x0000000602007c0c */ /* 0x002fe2000cf41270 */
[----:B------:R-:W1:Y:S01]  /*aa270*/  LDCU UR6, c[0x0][0x398] ;  /* 0x00007300ff0677ac */ /* 0x000e620008000800 */
[----:B0-----:R-:W-:Y:S01]  /*aa280*/  ISETP.LT.AND P1, PT, R25, UR4, !P1 ;  /* 0x0000000419007c0c */ /* 0x001fe2000cf21270 */
[----:B------:R-:W0:Y:S01]  /*aa290*/  LDCU UR4, c[0x0][0x39c] ;  /* 0x00007380ff0477ac */ /* 0x000e220008000800 */
[----:B--2---:R-:W-:Y:S01]  /*aa2a0*/  IMAD.WIDE R16, R0, 0x2, R10 ;  /* 0x0000000200107825 */ /* 0x004fe200078e020a */
[----:B------:R-:W-:-:S08]  /*aa2b0*/  PRMT R3, R18, 0x7632, R3 ;  /* 0x0000763212037816 */ /* 0x000fd00000000003 */
[----:B------:R2:W-:Y:S02]  /*aa2c0*/  @P2 STG.E.U16 desc[UR8][R16.64], R18 ;  /* 0x0000001210002986 */ /* 0x0005e4000c101508 */
[----:B--2---:R-:W-:Y:S02]  /*aa2d0*/  IMAD.WIDE R16, R0, 0x2, R14 ;  /* 0x0000000200107825 */ /* 0x004fe400078e020e */
[----:B------:R-:W2:Y:S04]  /*aa2e0*/  LDL.LU R18, [R1+0x344] ;  /* 0x0003440001127983 */ /* 0x000ea80000300800 */
[----:B------:R0:W-:Y:S02]  /*aa2f0*/  @P1 STG.E.U16 desc[UR8][R16.64], R3 ;  /* 0x0000000310001986 */ /* 0x0001e4000c101508 */
[----:B0-----:R-:W-:-:S05]  /*aa300*/  VIADD R3, R27, 0x3 ;  /* 0x000000031b037836 */ /* 0x001fca0000000000 */
[----:B------:R-:W-:Y:S01]  /*aa310*/  ISETP.GE.AND P1, PT, R3, UR4, PT ;  /* 0x0000000403007c0c */ /* 0x000fe2000bf26270 */
[----:B------:R-:W-:Y:S01]  /*aa320*/  VIADD R0, R0, UR24 ;  /* 0x0000001800007c36 */ /* 0x000fe20008000000 */
[----:B------:R-:W0:Y:S02]  /*aa330*/  LDCU UR4, c[0x0][0x398] ;  /* 0x00007300ff0477ac */ /* 0x000e240008000800 */
[----:B-1----:R-:W-:Y:S01]  /*aa340*/  ISETP.LT.AND P2, PT, R29, UR6, !P1 ;  /* 0x000000061d007c0c */ /* 0x002fe2000cf41270 */
[C---:B------:R-:W-:Y:S01]  /*aa350*/  IMAD.WIDE R16, R0.reuse, 0x2, R6 ;  /* 0x0000000200107825 */ /* 0x040fe200078e0206 */
[----:B---3--:R-:W-:Y:S01]  /*aa360*/  ISETP.LT.AND P3, PT, R19, UR10, !P1 ;  /* 0x0000000a13007c0c */ /* 0x008fe2000cf61270 */
[----:B------:R-:W1:Y:S01]  /*aa370*/  LDCU UR6, c[0x0][0x398] ;  /* 0x00007300ff0677ac */ /* 0x000e620008000800 */
[----:B------:R-:W3:Y:S01]  /*aa380*/  LDL.LU R19, [R1+0x4] ;  /* 0x0000040001137983 */ /* 0x000ee20000300800 */
[----:B------:R-:W0:Y:S08]  /*aa390*/  LDCU UR10, c[0x0][0x398] ;  /* 0x00007300ff0a77ac */ /* 0x000e300008000800 */
[----:B------:R0:W-:Y:S04]  /*aa3a0*/  @P2 STG.E.U16 desc[UR8][R16.64], R5 ;  /* 0x0000000510002986 */ /* 0x0001e8000c101508 */
[----:B0-----:R-:W2:Y:S04]  /*aa3b0*/  LDL.LU R5, [R1+0x3e10] ;  /* 0x003e100001057983 */ /* 0x001ea80000300800 */
[----:B------:R-:W2:Y:S02]  /*aa3c0*/  LDL.LU R17, [R1+0x364] ;  /* 0x0003640001117983 */ /* 0x000ea40000300800 */
[----:B--2---:R-:W-:Y:S01]  /*aa3d0*/  PRMT R3, R17, 0x7632, R3 ;  /* 0x0000763211037816 */ /* 0x004fe20000000003 */
[----:B------:R-:W-:Y:S01]  /*aa3e0*/  IMAD.WIDE R16, R0, 0x2, R4 ;  /* 0x0000000200107825 */ /* 0x000fe200078e0204 */
[----:B------:R0:W-:Y:S04]  /*aa3f0*/  STL [R1+0x3e0c], R5 ;  /* 0x003e0c0501007387 */ /* 0x0001e80000100800 */
[----:B------:R2:W-:Y:S04]  /*aa400*/  @P3 STG.E.U16 desc[UR8][R16.64], R3 ;  /* 0x0000000310003986 */ /* 0x0005e8000c101508 */
[----:B0-----:R-:W3:Y:S04]  /*aa410*/  LDL.LU R5, [R1+0x354] ;  /* 0x0003540001057983 */ /* 0x001ee80000300800 */
[----:B--2---:R-:W2:Y:S01]  /*aa420*/  LDL R17, [R1+0x2970] ;  /* 0x0029700001117983 */ /* 0x004ea20000100800 */
[----:B-1----:R-:W-:Y:S01]  /*aa430*/  ISETP.LT.AND P3, PT, R24, UR6, !P1 ;  /* 0x0000000618007c0c */ /* 0x002fe2000cf61270 */
[----:B------:R-:W0:Y:S02]  /*aa440*/  LDCU UR6, c[0x0][0x398] ;  /* 0x00007300ff0677ac */ /* 0x000e240008000800 */
[----:B------:R1:W-:Y:S01]  /*aa450*/  STL [R1+0x3e08], R26 ;  /* 0x003e081a01007387 */ /* 0x0003e20000100800 */
[----:B--2---:R-:W-:Y:S01]  /*aa460*/  ISETP.LT.AND P2, PT, R17, UR4, !P1 ;  /* 0x0000000411007c0c */ /* 0x004fe2000cf41270 */
[----:B------:R-:W-:Y:S01]  /*aa470*/  IMAD.WIDE R16, R0, 0x2, R8 ;  /* 0x0000000200107825 */ /* 0x000fe200078e0208 */
[----:B------:R-:W2:Y:S01]  /*aa480*/  LDCU UR4, c[0x0][0x398] ;  /* 0x00007300ff0477ac */ /* 0x000ea20008000800 */
[----:B---3--:R-:W-:-:S10]  /*aa490*/  PRMT R3, R5, 0x7632, R3 ;  /* 0x0000763205037816 */ /* 0x008fd40000000003 */
[----:B------:R3:W-:Y:S01]  /*aa4a0*/  @P2 STG.E.U16 desc[UR8][R16.64], R5 ;  /* 0x0000000510002986 */ /* 0x0007e2000c101508 */
[----:B------:R-:W-:Y:S01]  /*aa4b0*/  ISETP.LT.AND P2, PT, R26, UR10, !P1 ;  /* 0x0000000a1a007c0c */ /* 0x000fe2000cf41270 */
[----:B------:R-:W0:Y:S02]  /*aa4c0*/  LDCU UR10, c[0x0][0x398] ;  /* 0x00007300ff0a77ac */ /* 0x000e240008000800 */
[----:B-1----:R-:W4:Y:S01]  /*aa4d0*/  LDL R26, [R1+0x398] ;  /* 0x00039800011a7983 */ /* 0x002f220000100800 */
[----:B---3--:R-:W-:-:S03]  /*aa4e0*/  IMAD.WIDE R16, R0, 0x2, R22 ;  /* 0x0000000200107825 */ /* 0x008fc600078e0216 */
[----:B------:R-:W3:Y:S04]  /*aa4f0*/  LDL R5, [R1+0x3a8] ;  /* 0x0003a80001057983 */ /* 0x000ee80000100800 */
[----:B------:R1:W-:Y:S02]  /*aa500*/  @P3 STG.E.U16 desc[UR8][R16.64], R3 ;  /* 0x0000000310003986 */ /* 0x0003e4000c101508 */
[----:B-1----:R-:W-:-:S05]  /*aa510*/  IMAD.WIDE R16, R0, 0x2, R20 ;  /* 0x0000000200107825 */ /* 0x002fca00078e0214 */
[----:B------:R1:W-:Y:S01]  /*aa520*/  @P2 STG.E.U16 desc[UR8][R16.64], R18 ;  /* 0x0000001210002986 */ /* 0x0003e2000c101508 */
[----:B--2---:R-:W-:Y:S01]  /*aa530*/  ISETP.LT.AND P2, PT, R28, UR4, !P1 ;  /* 0x000000041c007c0c */ /* 0x004fe2000cf41270 */
[----:B------:R-:W2:Y:S01]  /*aa540*/  LDCU UR4, c[0x0][0x398] ;  /* 0x00007300ff0477ac */ /* 0x000ea20008000800 */
[----:B------:R-:W-:Y:S01]  /*aa550*/  PRMT R3, R18, 0x7632, R3 ;  /* 0x0000763212037816 */ /* 0x000fe20000000003 */
[----:B-1----:R-:W-:Y:S01]  /*aa560*/  IMAD.WIDE R16, R0, 0x2, R12 ;  /* 0x0000000200107825 */ /* 0x002fe200078e020c */
[----:B------:R-:W3:Y:S09]  /*aa570*/  LDL.LU R18, [R1+0x388] ;  /* 0x0003880001127983 */ /* 0x000ef20000300800 */
[----:B------:R1:W-:Y:S01]  /*aa580*/  @P2 STG.E.U16 desc[UR8][R16.64], R3 ;  /* 0x0000000310002986 */ /* 0x0003e2000c101508 */
[----:B0-----:R-:W-:Y:S01]  /*aa590*/  ISETP.LT.AND P2, PT, R2, UR6, !P1 ;  /* 0x0000000602007c0c */ /* 0x001fe2000cf41270 */
[----:B------:R-:W0:Y:S01]  /*aa5a0*/  LDCU UR6, c[0x0][0x398] ;  /* 0x00007300ff0677ac */ /* 0x000e220008000800 */
[----:B--2---:R-:W-:Y:S01]  /*aa5b0*/  ISETP.LT.AND P1, PT, R25, UR4, !P1 ;  /* 0x0000000419007c0c */ /* 0x004fe2000cf21270 */
[----:B------:R-:W2:Y:S01]  /*aa5c0*/  LDCU UR4, c[0x0][0x39c] ;  /* 0x00007380ff0477ac */ /* 0x000ea20008000800 */
[----:B-1----:R-:W-:Y:S01]  /*aa5d0*/  IMAD.WIDE R16, R0, 0x2, R10 ;  /* 0x0000000200107825 */ /* 0x002fe200078e020a */
[----:B------:R-:W-:-:S08]  /*aa5e0*/  PRMT R3, R19, 0x7632, R3 ;  /* 0x0000763213037816 */ /* 0x000fd00000000003 */
[----:B------:R1:W-:Y:S02]  /*aa5f0*/  @P2 STG.E.U16 desc[UR8][R16.64], R19 ;  /* 0x0000001310002986 */ /* 0x0003e4000c101508 */
[----:B-1----:R-:W-:Y:S02]  /*aa600*/  IMAD.WIDE R16, R0, 0x2, R14 ;  /* 0x0000000200107825 */ /* 0x002fe400078e020e */
[----:B------:R-:W3:Y:S04]  /*aa610*/  LDL.LU R19, [R1+0x378] ;  /* 0x0003780001137983 */ /* 0x000ee80000300800 */
[----:B------:R1:W-:Y:S04]  /*aa620*/  @P1 STG.E.U16 desc[UR8][R16.64], R3 ;  /* 0x0000000310001986 */ /* 0x0003e8000c101508 */
[----:B-1----:R-:W3:Y:S01]  /*aa630*/  LDL R17, [R1+0x1fbc] ;  /* 0x001fbc0001117983 */ /* 0x002ee20000100800 */
[----:B------:R-:W-:-:S05]  /*aa640*/  VIADD R3, R27, 0x4 ;  /* 0x000000041b037836 */ /* 0x000fca0000000000 */
[----:B--2---:R-:W-:Y:S01]  /*aa650*/  ISETP.GE.AND P1, PT, R3, UR4, PT ;  /* 0x0000000403007c0c */ /* 0x004fe2000bf26270 */
[----:B------:R-:W-:Y:S01]  /*aa660*/  VIADD R0, R0, UR24 ;  /* 0x0000001800007c36 */ /* 0x000fe20008000000 */
[----:B------:R-:W1:Y:S02]  /*aa670*/  LDCU UR4, c[0x0][0x398] ;  /* 0x00007300ff0477ac */ /* 0x000e640008000800 */
[----:B0-----:R-:W-:Y:S01]  /*aa680*/  ISETP.LT.AND P2, PT, R29, UR6, !P1 ;  /* 0x000000061d007c0c */ /* 0x001fe2000cf41270 */
[----:B------:R-:W0:Y:S01]  /*aa690*/  LDCU UR6, c[0x0][0x398] ;  /* 0x00007300ff0677ac */ /* 0x000e220008000800 */
[----:B---3--:R-:W-:Y:S01]  /*aa6a0*/  ISETP.LT.AND P3, PT, R17, UR10, !P1 ;  /* 0x0000000a11007c0c */ /* 0x008fe2000cf61270 */
[C---:B------:R-:W-:Y:S01]  /*aa6b0*/  IMAD.WIDE R16, R0.reuse, 0x2, R6 ;  /* 0x0000000200107825 */ /* 0x040fe200078e0206 */
[----:B------:R-:W2:Y:S09]  /*aa6c0*/  LDCU UR10, c[0x0][0x398] ;  /* 0x00007300ff0a77ac */ /* 0x000eb20008000800 */
[----:B------:R3:W-:Y:S04]  /*aa6d0*/  @P2 STG.E.U16 desc[UR8][R16.64], R5 ;  /* 0x0000000510002986 */ /* 0x0007e8000c101508 */
[----:B---3--:R-:W3:Y:S04]  /*aa6e0*/  LDL.LU R5, [R1+0x3e0c] ;  /* 0x003e0c0001057983 */ /* 0x008ee80000300800 */
[----:B------:R-:W2:Y:S02]  /*aa6f0*/  LDL.LU R17, [R1+0x3a8] ;  /* 0x0003a80001117983 */ /* 0x000ea40000300800 */
[----:B--2---:R-:W-:Y:S01]  /*aa700*/  PRMT R3, R17, 0x7632, R3 ;  /* 0x0000763211037816 */ /* 0x004fe20000000003 */
[----:B---3--:R-:W-:-:S05]  /*aa710*/  IMAD.WIDE R16, R0, 0x2, R4 ;  /* 0x0000000200107825 */ /* 0x008fca00078e0204 */
[----:B------:R2:W-:Y:S04]  /*aa720*/  @P3 STG.E.U16 desc[UR8][R16.64], R3 ;  /* 0x0000000310003986 */ /* 0x0005e8000c101508 */
[----:B--2---:R-:W1:Y:S02]  /*aa730*/  LDL R17, [R1+0x2970] ;  /* 0x0029700001117983 */ /* 0x004e640000100800 */
[----:B-1----:R-:W-:Y:S01]  /*aa740*/  ISETP.LT.AND P2, PT, R17, UR4, !P1 ;  /* 0x0000000411007c0c */ /* 0x002fe2000cf41270 */
[----:B------:R-:W-:Y:S01]  /*aa750*/  IMAD.WIDE R16, R0, 0x2, R8 ;  /* 0x0000000200107825 */ /* 0x000fe200078e0208 */
[----:B0-----:R-:W-:Y:S01]  /*aa760*/  ISETP.LT.AND P3, PT, R24, UR6, !P1 ;  /* 0x0000000618007c0c */ /* 0x001fe2000cf61270 */
[----:B------:R-:W0:Y:S01]  /*aa770*/  LDCU UR4, c[0x0][0x398] ;  /* 0x00007300ff0477ac */ /* 0x000e220008000800 */
[----:B------:R-:W1:Y:S09]  /*aa780*/  LDCU UR6, c[0x0][0x398] ;  /* 0x00007300ff0677ac */ /* 0x000e720008000800 */
[----:B----4-:R2:W-:Y:S04]  /*aa790*/  @P2 STG.E.U16 desc[UR8][R16.64], R26 ;  /* 0x0000001a10002986 */ /* 0x0105e8000c101508 */
[----:B--2---:R-:W2:Y:S04]  /*aa7a0*/  LDL.LU R26, [R1+0x3e08] ;  /* 0x003e0800011a7983 */ /* 0x004ea80000300800 */
[----:B------:R-:W3:Y:S01]  /*aa7b0*/  LDL.LU R17, [R1+0x398] ;  /* 0x0003980001117983 */ /* 0x000ee20000300800 */
[----:B--2---:R-:W-:Y:S01]  /*aa7c0*/  ISETP.LT.AND P2, PT, R26, UR10, !P1 ;  /* 0x0000000a1a007c0c */ /* 0x004fe2000cf41270 */
[----:B------:R-:W2:Y:S01]  /*aa7d0*/  LDCU UR10, c[0x0][0x398] ;  /* 0x00007300ff0a77ac */ /* 0x000ea20008000800 */
[----:B---3--:R-:W-:Y:S01]  /*aa7e0*/  PRMT R3, R17, 0x7632, R3 ;  /* 0x0000763211037816 */ /* 0x008fe20000000003 */
[----:B------:R-:W-:-:S05]  /*aa7f0*/  IMAD.WIDE R16, R0, 0x2, R22 ;  /* 0x0000000200107825 */ /* 0x000fca00078e0216 */
[----:B------:R3:W-:Y:S02]  /*aa800*/  @P3 STG.E.U16 desc[UR8][R16.64], R3 ;  /* 0x0000000310003986 */ /* 0x0007e4000c101508 */
[----:B---3--:R-:W-:-:S05]  /*aa810*/  IMAD.WIDE R16, R0, 0x2, R20 ;  /* 0x0000000200107825 */ /* 0x008fca00078e0214 */
[----:B------:R3:W-:Y:S01]  /*aa820*/  @P2 STG.E.U16 desc[UR8][R16.64], R18 ;  /* 0x0000001210002986 */ /* 0x0007e2000c101508 */
[----:B0-----:R-:W-:Y:S01]  /*aa830*/  ISETP.LT.AND P2, PT, R28, UR4, !P1 ;  /* 0x000000041c007c0c */ /* 0x001fe2000cf41270 */
[----:B------:R-:W0:Y:S01]  /*aa840*/  LDCU UR4, c[0x0][0x398] ;  /* 0x00007300ff0477ac */ /* 0x000e220008000800 */
[----:B------:R-:W-:Y:S01]  /*aa850*/  PRMT R3, R18, 0x7632, R3 ;  /* 0x0000763212037816 */ /* 0x000fe20000000003 */
[----:B---3--:R-:W-:Y:S01]  /*aa860*/  IMAD.WIDE R16, R0, 0x2, R12 ;  /* 0x0000000200107825 */ /* 0x008fe200078e020c */
[----:B------:R-:W3:Y:S09]  /*aa870*/  LDL.LU R18, [R1+0x358] ;  /* 0x0003580001127983 */ /* 0x000ef20000300800 */
[----:B------:R4:W-:Y:S01]  /*aa880*/  @P2 STG.E.U16 desc[UR8][R16.64], R3 ;  /* 0x0000000310002986 */ /* 0x0009e2000c101508 */
[----:B-1----:R-:W-:Y:S01]  /*aa890*/  ISETP.LT.AND P2, PT, R2, UR6, !P1 ;  /* 0x0000000602007c0c */ /* 0x002fe2000cf41270 */
[----:B------:R-:W1:Y:S01]  /*aa8a0*/  LDCU UR6, c[0x0][0x398] ;  /* 0x00007300ff0677ac */ /* 0x000e620008000800 */
[----:B0-----:R-:W-:Y:S01]  /*aa8b0*/  ISETP.LT.AND P1, PT, R25, UR4, !P1 ;  /* 0x0000000419007c0c */ /* 0x001fe2000cf21270 */
[----:B------:R-:W0:Y:S01]  /*aa8c0*/  LDCU UR4, c[0x0][0x39c] ;  /* 0x00007380ff0477ac */ /* 0x000e220008000800 */
[----:B----4-:R-:W-:Y:S01]  /*aa8d0*/  IMAD.WIDE R16, R0, 0x2, R10 ;  /* 0x0000000200107825 */ /* 0x010fe200078e020a */
[----:B------:R-:W-:-:S08]  /*aa8e0*/  PRMT R3, R19, 0x7632, R3 ;  /* 0x0000763213037816 */ /* 0x000fd00000000003 */
[----:B------:R4:W-:Y:S02]  /*aa8f0*/  @P2 STG.E.U16 desc[UR8][R16.64], R19 ;  /* 0x0000001310002986 */ /* 0x0009e4000c101508 */
[----:B----4-:R-:W-:Y:S02]  /*aa900*/  IMAD.WIDE R16, R0, 0x2, R14 ;  /* 0x0000000200107825 */ /* 0x010fe400078e020e */
[----:B------:R-:W4:Y:S04]  /*aa910*/  LDL.LU R19, [R1+0x348] ;  /* 0x0003480001137983 */ /* 0x000f280000300800 */
[----:B------:R0:W-:Y:S04]  /*aa920*/  STL [R1+0x3e04], R15 ;  /* 0x003e040f01007387 */ /* 0x0001e80000100800 */
[----:B------:R1:W-:Y:S04]  /*aa930*/  @P1 STG.E.U16 desc[UR8][R16.64], R3 ;  /* 0x0000000310001986 */ /* 0x0003e8000c101508 */
[----:B0-----:R-:W2:Y:S04]  /*aa940*/  LDL.LU R15, [R1+0x368] ;  /* 0x00036800010f7983 */ /* 0x001ea80000300800 */
[----:B-1----:R-:W2:Y:S01]  /*aa950*/  LDL R17, [R1+0x1fbc] ;  /* 0x001fbc0001117983 */ /* 0x002ea20000100800 */
[----:B------:R-:W-:-:S05]  /*aa960*/  VIADD R3, R27, 0x5 ;  /* 0x000000051b037836 */ /* 0x000fca0000000000 */
[----:B------:R-:W-:Y:S01]  /*aa970*/  ISETP.GE.AND P1, PT, R3, UR4, PT ;  /* 0x0000000403007c0c */ /* 0x000fe2000bf26270 */
[----:B------:R-:W-:Y:S01]  /*aa980*/  VIADD R0, R0, UR24 ;  /* 0x0000001800007c36 */ /* 0x000fe20008000000 */
[----:B------:R-:W-:Y:S01]  /*aa990*/  STL [R1+0x3e00], R5 ;  /* 0x003e000501007387 */ /* 0x000fe20000100800 */
[----:B------:R-:W0:Y:S01]  /*aa9a0*/  LDCU UR4, c[0x0][0x398] ;  /* 0x00007300ff0477ac */ /* 0x000e220008000800 */
[----:B------:R-:W-:Y:S01]  /*aa9b0*/  ISETP.LT.AND P2, PT, R29, UR6, !P1 ;  /* 0x000000061d007c0c */ /* 0x000fe2000cf41270 */
[----:B------:R-:W1:Y:S01]  /*aa9c0*/  LDCU UR6, c[0x0][0x398] ;  /* 0x00007300ff0677ac */ /* 0x000e620008000800 */
[----:B--2---:R-:W-:Y:S01]  /*aa9d0*/  ISETP.LT.AND P3, PT, R17, UR10, !P1 ;  /* 0x0000000a11007c0c */ /* 0x004fe2000cf61270 */
[C---:B------:R-:W-:Y:S01]  /*aa9e0*/  IMAD.WIDE R16, R0.reuse, 0x2, R6 ;  /* 0x0000000200107825 */ /* 0x040fe200078e0206 */
[----:B------:R-:W-:Y:S01]  /*aa9f0*/  PRMT R3, R15, 0x7632, R3 ;  /* 0x000076320f037816 */ /* 0x000fe20000000003 */
[----:B------:R-:W2:Y:S08]  /*aaa00*/  LDCU UR10, c[0x0][0x398] ;  /* 0x00007300ff0a77ac */ /* 0x000eb00008000800 */
[----:B------:R0:W-:Y:S02]  /*aaa10*/  @P2 STG.E.U16 desc[UR8][R16.64], R15 ;  /* 0x0000000f10002986 */ /* 0x0001e4000c101508 */
[----:B0-----:R-:W-:-:S02]  /*aaa20*/  IMAD.WIDE R16, R0, 0x2, R4 ;  /* 0x0000000200107825 */ /* 0x001fc400078e0204 */
[----:B------:R-:W2:Y:S04]  /*aaa30*/  LDL R15, [R1+0x8] ;  /* 0x00000800010f7983 */ /* 0x000ea80000100800 */
[----:B------:R-:W2:Y:S04]  /*aaa40*/  LDL R5, [R1+0x2970] ;  /* 0x0029700001057983 */ /* 0x000ea80000100800 */
[----:B------:R0:W-:Y:S01]  /*aaa50*/  @P3 STG.E.U16 desc[UR8][R16.64], R3 ;  /* 0x0000000310003986 */ /* 0x0001e2000c101508 */
[----:B-1----:R-:W-:Y:S01]  /*aaa60*/  ISETP.LT.AND P3, PT, R24, UR6, !P1 ;  /* 0x0000000618007c0c */ /* 0x002fe2000cf61270 */
[----:B------:R-:W1:Y:S01]  /*aaa70*/  LDCU UR6, c[0x0][0x398] ;  /* 0x00007300ff0677ac */ /* 0x000e620008000800 */
[----:B0-----:R-:W-:Y:S01]  /*aaa80*/  IMAD.WIDE R16, R0, 0x2, R8 ;  /* 0x0000000200107825 */ /* 0x001fe200078e0208 */
[----:B---3--:R-:W-:-:S02]  /*aaa90*/  PRMT R3, R18, 0x7632, R3 ;  /* 0x0000763212037816 */ /* 0x008fc40000000003 */
[----:B--2---:R-:W-:Y:S01]  /*aaaa0*/  ISETP.LT.AND P2, PT, R5, UR4, !P1 ;  /* 0x0000000405007c0c */ /* 0x004fe2000cf41270 */
[----:B------:R-:W0:-:S12]  /*aaab0*/  LDCU UR4, c[0x0][0x398] ;  /* 0x00007300ff0477ac */ /* 0x000e180008000800 */
[----:B------:R2:W-:Y:S01]  /*aaac0*/  @P2 STG.E.U16 desc[UR8][R16.64], R18 ;  /* 0x0000001210002986 */ /* 0x0005e2000c101508 */
[----:B------:R-:W-:Y:S01]  /*aaad0*/  ISETP.LT.AND P2, PT, R26, UR10, !P1 ;  /* 0x0000000a1a007c0c */ /* 0x000fe2000cf41270 */
[----:B------:R-:W3:Y:S01]  /*aaae0*/  LDCU UR10, c[0x0][0x398] ;  /* 0x00007300ff0a77ac */ /* 0x000ee20008000800 */
[----:B--2---:R-:W-:Y:S01]  /*aaaf0*/  IMAD.WIDE R16, R0, 0x2, R22 ;  /* 0x0000000200107825 */ /* 0x004fe200078e0216 */
[----:B------:R-:W2:Y:S04]  /*aab00*/  LDL R18, [R1+0x3ac] ;  /* 0x0003ac0001127983 */ /* 0x000ea80000100800 */
[----:B------:R1:W-:Y:S01]  /*aab10*/  @P3 STG.E.U16 desc[UR8][R16.64], R3 ;  /* 0x0000000310003986 */ /* 0x0003e2000c101508 */
[----:B0-----:R-:W-:Y:S01]  /*aab20*/  ISETP.LT.AND P3, PT, R28, UR4, !P1 ;  /* 0x000000041c007c0c */ /* 0x001fe2000cf61270 */
[----:B------:R-:W0:Y:S01]  /*aab30*/  LDCU UR4, c[0x0][0x398] ;  /* 0x00007300ff0477ac */ /* 0x000e220008000800 */
[----:B-1----:R-:W-:Y:S01]  /*aab40*/  IMAD.WIDE R16, R0, 0x2, R20 ;  /* 0x0000000200107825 */ /* 0x002fe200078e0214 */
[----:B----4-:R-:W-:-:S04]  /*aab50*/  PRMT R3, R19, 0x7632, R3 ;  /* 0x0000763213037816 */ /* 0x010fc80000000003 */
[----:B------:R1:W-:Y:S02]  /*aab60*/  @P2 STG.E.U16 desc[UR8][R16.64], R19 ;  /* 0x0000001310002986 */ /* 0x0003e4000c101508 */
[----:B-1----:R-:W-:Y:S02]  /*aab70*/  IMAD.WIDE R16, R0, 0x2, R12 ;  /* 0x0000000200107825 */ /* 0x002fe400078e020c */
[----:B------:R-:W4:Y:S04]  /*aab80*/  LDL.LU R19, [R1+0x39c] ;  /* 0x00039c0001137983 */ /* 0x000f280000300800 */
[----:B------:R1:W-:Y:S01]  /*aab90*/  @P3 STG.E.U16 desc[UR8][R16.64], R3 ;  /* 0x0000000310003986 */ /* 0x0003e2000c101508 */
[----:B------:R-:W-:Y:S01]  /*aaba0*/  ISETP.LT.AND P3, PT, R2, UR6, !P1 ;  /* 0x0000000602007c0c */ /* 0x000fe2000cf61270 */
[----:B------:R-:W0:Y:S02]  /*aabb0*/  LDCU UR6, c[0x0][0x398] ;  /* 0x00007300ff0677ac */ /* 0x000e240008000800 */
[----:B------:R3:W-:Y:S01]  /*aabc0*/  STL [R1+0x3df8], R11 ;  /* 0x003df80b01007387 */ /* 0x0007e20000100800 */
[----:B-1----:R-:W-:-:S03]  /*aabd0*/  IMAD.WIDE R16, R0, 0x2, R10 ;  /* 0x0000000200107825 */ /* 0x002fc600078e020a */
[----:B---3--:R-:W3:Y:S06]  /*aabe0*/  LDL R11, [R1+0x1fbc] ;  /* 0x001fbc00010b7983 */ /* 0x008eec0000100800 */
[----:B------:R1:W-:Y:S04]  /*aabf0*/  @P3 STG.E.U16 desc[UR8][R16.64], R15 ;  /* 0x0000000f10003986 */ /* 0x0003e8000c101508 */
[----:B-1----:R-:W2:Y:S04]  /*aac00*/  LDL.LU R15, [R1+0x3e04] ;  /* 0x003e0400010f7983 */ /* 0x002ea80000300800 */
[----:B------:R-:W2:Y:S01]  /*aac10*/  LDL.LU R17, [R1+0x8] ;  /* 0x0000080001117983 */ /* 0x000ea20000300800 */
[----:B------:R-:W-:Y:S01]  /*aac20*/  VIADD R3, R27, 0x6 ;  /* 0x000000061b037836 */ /* 0x000fe20000000000 */
[----:B------:R-:W-:Y:S01]  /*aac30*/  ISETP.LT.AND P1, PT, R25, UR40, !P1 ;  /* 0x0000002819007c0c */ /* 0x000fe2000cf21270 */
[----:B------:R-:W1:Y:S03]  /*aac40*/  LDCU UR40, c[0x0][0x398] ;  /* 0x00007300ff2877ac */ /* 0x000e660008000800 */
[----:B------:R-:W-:Y:S01]  /*aac50*/  ISETP.GE.AND P2, PT, R3, UR75, PT ;  /* 0x0000004b03007c0c */ /* 0x000fe2000bf46270 */
[----:B------:R-:W0:Y:S03]  /*aac60*/  LDCU UR75, c[0x0][0x398] ;  /* 0x00007300ff4b77ac */ /* 0x000e260008000800 */
[----:B------:R-:W-:Y:S01]  /*aac70*/  ISETP.LT.AND P3, PT, R29, UR26, !P2 ;  /* 0x0000001a1d007c0c */ /* 0x000fe2000d761270 */
[----:B------:R-:W0:Y:S01]  /*aac80*/  LDCU UR26, c[0x0][0x398] ;  /* 0x00007300ff1a77ac */ /* 0x000e220008000800 */
[----:B------:R-:W-:-:S02]  /*aac90*/  ISETP.LT.AND P5, PT, R5, UR73, !P2 ;  /* 0x0000004905007c0c */ /* 0x000fc4000d7a1270 */
[----:B--2---:R-:W-:Y:S01]  /*aaca0*/  PRMT R3, R17, 0x7632, R3 ;  /* 0x0000763211037816 */ /* 0x004fe20000000003 */
[C---:B------:R-:W-:Y:S01]  /*aacb0*/  IMAD.WIDE R16, R0.reuse, 0x2, R14 ;  /* 0x0000000200107825 */ /* 0x040fe200078e020e */
[----:B---3--:R-:W-:Y:S01]  /*aacc0*/  ISETP.LT.AND P4, PT, R11, UR41, !P2 ;  /* 0x000000290b007c0c */ /* 0x008fe2000d781270 */
[----:B------:R-:W2:Y:S01]  /*aacd0*/  LDCU UR41, c[0x0][0x398] ;  /* 0x00007300ff2977ac */ /* 0x000ea20008000800 */
[----:B------:R-:W3:Y:S01]  /*aace0*/  LDL.LU R11, [R1+0x38c] ;  /* 0x00038c00010b7983 */ /* 0x000ee20000300800 */
[----:B------:R-:W-:Y:S01]  /*aacf0*/  VIADD R0, R0, UR24 ;  /* 0x0000001800007c36 */ /* 0x000fe20008000000 */
[----:B------:R-:W-:Y:S01]  /*aad00*/  ISETP.LT.AND P6, PT, R24, UR50, !P2 ;  /* 0x0000003218007c0c */ /* 0x000fe2000d7c1270 */
[----:B------:R-:W0:Y:S01]  /*aad10*/  LDCU UR73, c[0x0][0x398] ;  /* 0x00007300ff4977ac */ /* 0x000e220008000800 */
[----:B------:R1:W-:Y:S01]  /*aad20*/  @P1 STG.E.U16 desc[UR8][R16.64], R3 ;  /* 0x0000000310001986 */ /* 0x0003e2000c101508 */
[----:B------:R-:W0:Y:S03]  /*aad30*/  LDCU UR50, c[0x0][0x398] ;  /* 0x00007300ff3277ac */ /* 0x000e260008000800 */
[----:B------:R-:W2:Y:S01]  /*aad40*/  LDL.LU R5, [R1+0x3e00] ;  /* 0x003e000001057983 */ /* 0x000ea20000300800 */
[----:B-1----:R-:W-:-:S05]  /*aad50*/  IMAD.WIDE R16, R0, 0x2, R6 ;  /* 0x0000000200107825 */ /* 0x002fca00078e0206 */
[----:B------:R1:W-:Y:S04]  /*aad60*/  @P3 STG.E.U16 desc[UR8][R16.64], R18 ;  /* 0x0000001210003986 */ /* 0x0003e8000c101508 */
[----:B-1----:R-:W4:Y:S04]  /*aad70*/  LDL.LU R18, [R1+0x3dfc] ;  /* 0x003dfc0001127983 */ /* 0x002f280000300800 */
[----:B------:R-:W2:Y:S01]  /*aad80*/  LDL.LU R17, [R1+0x3ac] ;  /* 0x0003ac0001117983 */ /* 0x000ea20000300800 */
[----:B------:R-:W-:Y:S01]  /*aad90*/  ISETP.LT.AND P1, PT, R26, UR70, !P2 ;  /* 0x000000461a007c0c */ /* 0x000fe2000d721270 */
[----:B------:R-:W1:Y:S02]  /*aada0*/  LDCU UR70, c[0x0][0x3b8] ;  /* 0x00007700ff4677ac */ /* 0x000e640008000800 */
[----:B------:R-:W-:Y:S01]  /*aadb0*/  STL [R1+0x3df0], R29 ;  /* 0x003df01d01007387 */ /* 0x000fe20000100800 */
[----:B--2---:R-:W-:Y:S01]  /*aadc0*/  PRMT R3, R17, 0x7632, R3 ;  /* 0x0000763211037816 */ /* 0x004fe20000000003 */
[----:B------:R-:W-:-:S05]  /*aadd0*/  IMAD.WIDE R16, R0, 0x2, R4 ;  /* 0x0000000200107825 */ /* 0x000fca00078e0204 */
[----:B------:R2:W-:Y:S01]  /*aade0*/  @P4 STG.E.U16 desc[UR8][R16.64], R3 ;  /* 0x0000000310004986 */ /* 0x0005e2000c101508 */
[----:B----4-:R-:W-:Y:S01]  /*aadf0*/  PRMT R18, R19, 0x7632, R18 ;  /* 0x0000763213127816 */ /* 0x010fe20000000012 */
[----:B--2---:R-:W-:-:S04]  /*aae00*/  IMAD.WIDE R16, R0, 0x2, R8 ;  /* 0x0000000200107825 */ /* 0x004fc800078e0208 */
[----:B------:R-:W-:Y:S01]  /*aae10*/  VIADD R3, R27, 0x7 ;  /* 0x000000071b037836 */ /* 0x000fe20000000000 */
[----:B------:R2:W-:Y:S04]  /*aae20*/  @P5 STG.E.U16 desc[UR8][R16.64], R19 ;  /* 0x0000001310005986 */ /* 0x0005e8000c101508 */
[----:B------:R-:W-:Y:S01]  /*aae30*/  ISETP.GE.AND P5, PT, R3, UR71, PT ;  /* 0x0000004703007c0c */ /* 0x000fe2000bfa6270 */
[----:B------:R-:W4:Y:S01]  /*aae40*/  LDCU UR71, c[0x0][0x398] ;  /* 0x00007300ff4777ac */ /* 0x000f220008000800 */
[----:B--2---:R-:W-:-:S05]  /*aae50*/  IMAD.WIDE R16, R0, 0x2, R22 ;  /* 0x0000000200107825 */ /* 0x004fca00078e0216 */
[----:B------:R2:W-:Y:S01]  /*aae60*/  @P6 STG.E.U16 desc[UR8][R16.64], R18 ;  /* 0x0000001210006986 */ /* 0x0005e2000c101508 */
[----:B------:R-:W-:Y:S01]  /*aae70*/  ISETP.LT.AND P6, PT, R29, UR18, !P5 ;  /* 0x000000121d007c0c */ /* 0x000fe2000efc1270 */
[----:B------:R-:W0:Y:S02]  /*aae80*/  LDCU UR18, c[0x0][0x398] ;  /* 0x00007300ff1277ac */ /* 0x000e240008000800 */
[----:B------:R-:W4:Y:S01]  /*aae90*/  LDL R29, [R1+0x1fbc] ;  /* 0x001fbc00011d7983 */ /* 0x000f220000100800 */
[----:B---3--:R-:W-:Y:S01]  /*aaea0*/  PRMT R3, R11, 0x7632, R3 ;  /* 0x000076320b037816 */ /* 0x008fe20000000003 */
[----:B--2---:R-:W-:-:S05]  /*aaeb0*/  IMAD.WIDE R16, R0, 0x2, R20 ;  /* 0x0000000200107825 */ /* 0x004fca00078e0214 */
[----:B------:R2:W-:Y:S04]  /*aaec0*/  @P1 STG.E.U16 desc[UR8][R16.64], R11 ;  /* 0x0000000b10001986 */ /* 0x0005e8000c101508 */
[----:B--2---:R-:W2:Y:S01]  /*aaed0*/  LDL.LU R11, [R1+0x3df8] ;  /* 0x003df800010b7983 */ /* 0x004ea20000300800 */
[----:B------:R-:W-:Y:S01]  /*aaee0*/  ISETP.LT.AND P3, PT, R28, UR72, !P2 ;  /* 0x000000481c007c0c */ /* 0x000fe2000d761270 */
[----:B------:R-:W-:Y:S01]  /*aaef0*/  IMAD.WIDE R18, R0, 0x2, R12 ;  /* 0x0000000200127825 */ /* 0x000fe200078e020c */
[----:B------:R-:W-:Y:S01]  /*aaf00*/  ISETP.LT.AND P4, PT, R2, UR20, !P2 ;  /* 0x0000001402007c0c */ /* 0x000fe2000d781270 */
[----:B------:R-:W3:Y:S10]  /*aaf10*/  LDCU UR72, c[0x0][0x39c] ;  /* 0x00007380ff4877ac */ /* 0x000ef40008000800 */
[----:B------:R0:W-:Y:S01]  /*aaf20*/  @P3 STG.E.U16 desc[UR8][R18.64], R3 ;  /* 0x0000000312003986 */ /* 0x0001e2000c101508 */
[----:B----4-:R-:W-:Y:S01]  /*aaf30*/  ISETP.LT.AND P1, PT, R29, UR42, !P5 ;  /* 0x0000002a1d007c0c */ /* 0x010fe2000ef21270 */
[----:B------:R-:W4:Y:S02]  /*aaf40*/  LDCU UR20, c[0x0][0x398] ;  /* 0x00007300ff1477ac */ /* 0x000f240008000800 */
[----:B------:R-:W3:Y:S01]  /*aaf50*/  LDL.LU R29, [R1+0x35c] ;  /* 0x00035c00011d7983 */ /* 0x000ee20000300800 */
[----:B--2---:R-:W-:-:S03]  /*aaf60*/  IMAD.WIDE R16, R0, 0x2, R10 ;  /* 0x0000000200107825 */ /* 0x004fc600078e020a */
[----:B0-----:R-:W2:Y:S01]  /*aaf70*/  LDL R19, [R1+0x2970] ;  /* 0x0029700001137983 */ /* 0x001ea20000100800 */
[----:B------:R-:W-:Y:S01]  /*aaf80*/  ISETP.LT.AND P2, PT, R25, UR29, !P2 ;  /* 0x0000001d19007c0c */ /* 0x000fe2000d741270 */
[----:B------:R-:W0:Y:S02]  /*aaf90*/  LDCU UR42, c[0x0][0x398] ;  /* 0x00007300ff2a77ac */ /* 0x000e240008000800 */
[----:B------:R1:W-:Y:S01]  /*aafa0*/  STL [R1+0x3dec], R11 ;  /* 0x003dec0b01007387 */ /* 0x0003e20000100800 */
[----:B------:R-:W0:Y:S03]  /*aafb0*/  LDCU UR29, c[0x0][0x398] ;  /* 0x00007300ff1d77ac */ /* 0x000e260008000800 */
[----:B-1----:R-:W3:Y:S01]  /*aafc0*/  LDL.LU R11, [R1+0x37c] ;  /* 0x00037c00010b7983 */ /* 0x002ee20000300800 */
[----:B--2---:R-:W-:Y:S01]  /*aafd0*/  ISETP.LT.AND P3, PT, R19, UR49, !P5 ;  /* 0x0000003113007c0c */ /* 0x004fe2000ef61270 */
[----:B------:R-:W-:Y:S01]  /*aafe0*/  IMAD.WIDE R18, R0, 0x2, R14 ;  /* 0x0000000200127825 */ /* 0x000fe200078e020e */
[----:B------:R-:W1:Y:S01]  /*aaff0*/  LDCU UR49, c[0x0][0x398] ;  /* 0x00007300ff3177ac */ /* 0x000e620008000800 */
[----:B---3--:R-:W-:Y:S01]  /*ab000*/  PRMT R3, R11, 0x7632, R3 ;  /* 0x000076320b037816 */ /* 0x008fe20000000003 */
[----:B------:R2:W-:Y:S01]  /*ab010*/  @P4 STG.E.U16 desc[UR8][R16.64], R11 ;  /* 0x0000000b10004986 */ /* 0x0005e2000c101508 */
[----:B------:R-:W-:Y:S01]  /*ab020*/  ISETP.LT.AND P4, PT, R24, UR68, !P5 ;  /* 0x0000004418007c0c */ /* 0x000fe2000ef81270 */
[----:B------:R-:W-:Y:S01]  /*ab030*/  VIADD R0, R0, UR24 ;  /* 0x0000001800007c36 */ /* 0x000fe20008000000 */
[----:B------:R-:W3:Y:S01]  /*ab040*/  LDCU UR68, c[0x0][0x398] ;  /* 0x00007300ff4477ac */ /* 0x000ee20008000800 */
[----:B------:R-:W3:Y:S04]  /*ab050*/  LDL.LU R24, [R1+0x3df4] ;  /* 0x003df40001187983 */ /* 0x000ee80000300800 */
[----:B------:R-:W-:Y:S01]  /*ab060*/  @P2 STG.E.U16 desc[UR8][R18.64], R3 ;  /* 0x0000000312002986 */ /* 0x000fe2000c101508 */
[----:B------:R-:W-:Y:S01]  /*ab070*/  ISETP.LT.AND P2, PT, R26, UR51, !P5 ;  /* 0x000000331a007c0c */ /* 0x000fe2000ef41270 */
[----:B------:R-:W0:Y:S02]  /*ab080*/  LDCU UR51, c[0x0][0x398] ;  /* 0x00007300ff3377ac */ /* 0x000e240008000800 */
[----:B--2---:R-:W2:Y:S04]  /*ab090*/  LDL.LU R11, [R1+0x34c] ;  /* 0x00034c00010b7983 */ /* 0x004ea80000300800 */
[----:B------:R1:W-:Y:S04]  /*ab0a0*/  STL [R1+0x3de8], R26 ;  /* 0x003de81a01007387 */ /* 0x0003e80000100800 */
[----:B-1----:R-:W2:Y:S01]  /*ab0b0*/  LDL.LU R26, [R1+0x36c] ;  /* 0x00036c00011a7983 */ /* 0x002ea20000300800 */
[----:B------:R-:W-:-:S04]  /*ab0c0*/  IMAD.WIDE R16, R0, 0x2, R6 ;  /* 0x0000000200107825 */ /* 0x000fc800078e0206 */
[----:B------:R-:W-:Y:S01]  /*ab0d0*/  IMAD.WIDE R18, R0, 0x2, R4 ;  /* 0x0000000200127825 */ /* 0x000fe200078e0204 */
[----:B---3--:R-:W-:Y:S02]  /*ab0e0*/  PRMT R24, R29, 0x7632, R24 ;  /* 0x000076321d187816 */ /* 0x008fe40000000018 */
[----:B--2---:R-:W-:Y:S01]  /*ab0f0*/  PRMT R3, R26, 0x7632, R3 ;  /* 0x000076321a037816 */ /* 0x004fe20000000003 */
[----:B------:R1:W-:Y:S04]  /*ab100*/  @P6 STG.E.U16 desc[UR8][R16.64], R26 ;  /* 0x0000001a10006986 */ /* 0x0003e8000c101508 */
[----:B------:R-:W-:Y:S01]  /*ab110*/  @P1 STG.E.U16 desc[UR8][R18.64], R3 ;  /* 0x0000000312001986 */ /* 0x000fe2000c101508 */
[----:B-1----:R-:W-:-:S03]  /*ab120*/  IMAD.WIDE R16, R0, 0x2, R8 ;  /* 0x0000000200107825 */ /* 0x002fc600078e0208 */
[----:B------:R-:W2:Y:S04]  /*ab130*/  LDL.LU R26, [R1+0xc] ;  /* 0x00000c00011a7983 */ /* 0x000ea80000300800 */
[----:B------:R1:W-:Y:S04]  /*ab140*/  @P3 STG.E.U16 desc[UR8][R16.64], R29 ;  /* 0x0000001d10003986 */ /* 0x0003e8000c101508 */
[----:B-1----:R-:W3:Y:S01]  /*ab150*/  LDL.LU R29, [R1+0x3df0] ;  /* 0x003df000011d7983 */ /* 0x002ee20000300800 */
[----:B------:R-:W-:Y:S02]  /*ab160*/  VIADD R3, R27, 0x8 ;  /* 0x000000081b037836 */ /* 0x000fe40000000000 */
[----:B------:R-:W-:-:S03]  /*ab170*/  IMAD.WIDE R18, R0, 0x2, R22 ;  /* 0x0000000200127825 */ /* 0x000fc600078e0216 */
[----:B------:R-:W-:Y:S01]  /*ab180*/  ISETP.GE.AND P3, PT, R3, UR16, PT ;  /* 0x0000001003007c0c */ /* 0x000fe2000bf66270 */
[----:B------:R-:W-:Y:S01]  /*ab190*/  IMAD.WIDE R16, R0, 0x2, R20 ;  /* 0x0000000200107825 */ /* 0x000fe200078e0214 */
[----:B------:R1:W-:Y:S01]  /*ab1a0*/  @P4 STG.E.U16 desc[UR8][R18.64], R24 ;  /* 0x0000001812004986 */ /* 0x0003e2000c101508 */
[----:B------:R-:W-:Y:S01]  /*ab1b0*/  PRMT R3, R11, 0x7632, R3 ;  /* 0x000076320b037816 */ /* 0x000fe20000000003 */
[----:B------:R-:W0:Y:S02]  /*ab1c0*/  LDCU UR16, c[0x0][0x398] ;  /* 0x00007300ff1077ac */ /* 0x000e240008000800 */
[----:B------:R-:W-:Y:S04]  /*ab1d0*/  @P2 STG.E.U16 desc[UR8][R16.64], R11 ;  /* 0x0000000b10002986 */ /* 0x000fe8000c101508 */
[----:B-1----:R-:W2:Y:S01]  /*ab1e0*/  LDL.LU R24, [R1+0x320] ;  /* 0x0003200001187983 */ /* 0x002ea20000300800 */
[----:B---3--:R-:W-:-:S03]  /*ab1f0*/  ISETP.LT.AND P4, PT, R29, UR38, !P3 ;  /* 0x000000261d007c0c */ /* 0x008fc6000df81270 */
[----:B------:R1:W-:Y:S01]  /*ab200*/  STL [R1+0x3de0], R29 ;  /* 0x003de01d01007387 */ /* 0x0003e20000100800 */
[----:B------:R-:W-:Y:S02]  /*ab210*/  ISETP.LT.AND P6, PT, R28, UR33, !P5 ;  /* 0x000000211c007c0c */ /* 0x000fe4000efc1270 */
[----:B------:R-:W-:Y:S01]  /*ab220*/  ISETP.LT.AND P1, PT, R2, UR69, !P5 ;  /* 0x0000004502007c0c */ /* 0x000fe2000ef21270 */
[----:B------:R-:W-:Y:S01]  /*ab230*/  IMAD.WIDE R18, R0, 0x2, R12 ;  /* 0x0000000200127825 */ /* 0x000fe200078e020c */
[----:B------:R-:W3:Y:S01]  /*ab240*/  LDCU UR69, c[0x0][0x39c] ;  /* 0x00007380ff4577ac */ /* 0x000ee20008000800 */
[----:B------:R-:W0:Y:S01]  /*ab250*/  LDCU UR38, c[0x0][0x398] ;  /* 0x00007300ff2677ac */ /* 0x000e220008000800 */
[----:B-1----:R-:W3:Y:S01]  /*ab260*/  LDL R29, [R1+0x2970] ;  /* 0x00297000011d7983 */ /* 0x002ee20000100800 */
[----:B------:R-:W1:Y:S03]  /*ab270*/  LDCU UR33, c[0x0][0x3b8] ;  /* 0x00007700ff2177ac */ /* 0x000e660008000800 */
[----:B------:R-:W4:Y:S04]  /*ab280*/  LDL.LU R11, [R1+0x3dec] ;  /* 0x003dec00010b7983 */ /* 0x000f280000300800 */
[----:B------:R-:W4:Y:S04]  /*ab290*/  LDL R17, [R1+0x1fbc] ;  /* 0x001fbc0001117983 */ /* 0x000f280000100800 */
[----:B------:R2:W-:Y:S02]  /*ab2a0*/  @P6 STG.E.U16 desc[UR8][R18.64], R3 ;  /* 0x0000000312006986 */ /* 0x0005e4000c101508 */
[----:B--2---:R-:W-:-:S02]  /*ab2b0*/  PRMT R3, R26, 0x7632, R3 ;  /* 0x000076321a037816 */ /* 0x004fc40000000003 */
[----:B---3--:R-:W-:Y:S01]  /*ab2c0*/  ISETP.LT.AND P6, PT, R29, UR66, !P3 ;  /* 0x000000421d007c0c */ /* 0x008fe2000dfc1270 */
[----:B------:R-:W2:Y:S01]  /*ab2d0*/  LDCU UR66, c[0x0][0x398] ;  /* 0x00007300ff4277ac */ /* 0x000ea20008000800 */
[C---:B----4-:R-:W-:Y:S01]  /*ab2e0*/  IMAD.WIDE R18, R0.reuse, 0x2, R10 ;  /* 0x0000000200127825 */ /* 0x050fe200078e020a */
[----:B------:R3:W-:Y:S04]  /*ab2f0*/  STL [R1+0x3ddc], R11 ;  /* 0x003ddc0b01007387 */ /* 0x0007e80000100800 */
[----:B------:R4:W-:Y:S04]  /*ab300*/  @P1 STG.E.U16 desc[UR8][R18.64], R26 ;  /* 0x0000001a12001986 */ /* 0x0009e8000c101508 */
[----:B---3--:R-:W3:Y:S04]  /*ab310*/  LDL R11, [R1+0x29ac] ;  /* 0x0029ac00010b7983 */ /* 0x008ee80000100800 */
[----:B------:R-:W2:Y:S04]  /*ab320*/  LDL.LU R29, [R1+0x310] ;  /* 0x00031000011d7983 */ /* 0x000ea80000300800 */
[----:B----4-:R-:W4:Y:S01]  /*ab330*/  LDL.LU R26, [R1+0x3de8] ;  /* 0x003de800011a7983 */ /* 0x010f220000300800 */
[----:B------:R-:W-:Y:S01]  /*ab340*/  ISETP.LT.AND P5, PT, R25, UR28, !P5 ;  /* 0x0000001c19007c0c */ /* 0x000fe2000efa1270 */
[----:B------:R-:W0:Y:S01]  /*ab350*/  LDCU UR28, c[0x0][0x398] ;  /* 0x00007300ff1c77ac */ /* 0x000e220008000800 */
[----:B------:R-:W-:Y:S01]  /*ab360*/  ISETP.LT.AND P2, PT, R17, UR67, !P3 ;  /* 0x0000004311007c0c */ /* 0x000fe2000df41270 */
[C---:B------:R-:W-:Y:S01]  /*ab370*/  IMAD.WIDE R16, R0.reuse, 0x2, R14 ;  /* 0x0000000200107825 */ /* 0x040fe200078e020e */
[----:B------:R-:W0:Y:S09]  /*ab380*/  LDCU UR67, c[0x0][0x398] ;  /* 0x00007300ff4377ac */ /* 0x000e320008000800 */
[----:B------:R0:W-:Y:S01]  /*ab390*/  @P5 STG.E.U16 desc[UR8][R16.64], R3 ;  /* 0x0000000310005986 */ /* 0x0001e2000c101508 */
[----:B------:R-:W-:Y:S01]  /*ab3a0*/  VIADD R0, R0, UR24 ;  /* 0x0000001800007c36 */ /* 0x000fe20008000000 */
[----:B----4-:R-:W-:-:S03]  /*ab3b0*/  ISETP.LT.AND P5, PT, R26, UR46, !P3 ;  /* 0x0000002e1a007c0c */ /* 0x010fc6000dfa1270 */
[----:B0-----:R-:W-:Y:S01]  /*ab3c0*/  IMAD.WIDE R16, R0, 0x2, R6 ;  /* 0x0000000200107825 */ /* 0x001fe200078e0206 */
[----:B------:R-:W2:Y:S01]  /*ab3d0*/  LDL.LU R26, [R1+0x3de4] ;  /* 0x003de400011a7983 */ /* 0x000ea20000300800 */
[----:B------:R-:W-:Y:S01]  /*ab3e0*/  PRMT R3, R24, 0x7632, R3 ;  /* 0x0000763218037816 */ /* 0x000fe20000000003 */
[----:B------:R-:W0:Y:S01]  /*ab3f0*/  LDCU UR46, c[0x0][0x398] ;  /* 0x00007300ff2e77ac */ /* 0x000e220008000800 */
[C---:B------:R-:W-:Y:S01]  /*ab400*/  IMAD.WIDE R18, R0.reuse, 0x2, R4 ;  /* 0x0000000200127825 */ /* 0x040fe200078e0204 */
[----:B------:R4:W-:Y:S01]  /*ab410*/  @P4 STG.E.U16 desc[UR8][R16.64], R24 ;  /* 0x0000001810004986 */ /* 0x0009e2000c101508 */
[----:B---3--:R-:W-:Y:S01]  /*ab420*/  ISETP.LT.AND P1, PT, R11, UR31, !P3 ;  /* 0x0000001f0b007c0c */ /* 0x008fe2000df21270 */
[----:B------:R-:W3:Y:S02]  /*ab430*/  LDCU UR31, c[0x0][0x398] ;  /* 0x00007300ff1f77ac */ /* 0x000ee40008000800 */
[----:B------:R0:W-:Y:S04]  /*ab440*/  @P2 STG.E.U16 desc[UR8][R18.64], R3 ;  /* 0x0000000312002986 */ /* 0x0001e8000c101508 */
[----:B------:R-:W3:Y:S01]  /*ab450*/  LDL.LU R11, [R1+0x300] ;  /* 0x00030000010b7983 */ /* 0x000ee20000300800 */
[----:B----4-:R-:W-:-:S03]  /*ab460*/  VIADD R16, R0, UR24 ;  /* 0x0000001800107c36 */ /* 0x010fc60008000000 */
[----:B------:R4:W-:Y:S01]  /*ab470*/  STL [R1+0x3dd8], R7 ;  /* 0x003dd80701007387 */ /* 0x0009e20000100800 */
[----:B0-----:R-:W-:Y:S02]  /*ab480*/  VIADD R3, R16, UR24 ;  /* 0x0000001810037c36 */ /* 0x001fe40008000000 */
[----:B------:R-:W-:Y:S01]  /*ab490*/  IMAD.WIDE R18, R0, 0x2, R8 ;  /* 0x0000000200127825 */ /* 0x000fe200078e0208 */
[----:B--2---:R-:W-:Y:S01]  /*ab4a0*/  PRMT R26, R29, 0x7632, R26 ;  /* 0x000076321d1a7816 */ /* 0x004fe2000000001a */
[----:B----4-:R-:W2:Y:S01]  /*ab4b0*/  LDL.LU R7, [R1+0x2f0] ;  /* 0x0002f00001077983 */ /* 0x010ea20000300800 */
[----:B------:R-:W-:Y:S01]  /*ab4c0*/  ISETP.LT.AND P4, PT, R28, UR47, !P3 ;  /* 0x0000002f1c007c0c */ /* 0x000fe2000df81270 */
[----:B------:R-:W-:Y:S01]  /*ab4d0*/  VIADD R17, R27, 0x9 ;  /* 0x000000091b117836 */ /* 0x000fe20000000000 */
[----:B------:R-:W-:Y:S01]  /*ab4e0*/  ISETP.LT.AND P2, PT, R2, UR63, !P3 ;  /* 0x0000003f02007c0c */ /* 0x000fe2000df41270 */
[----:B------:R0:W-:Y:S01]  /*ab4f0*/  STL [R1+0x3dd0], R3 ;  /* 0x003dd00301007387 */ /* 0x0001e20000100800 */
[----:B------:R-:W4:Y:S03]  /*ab500*/  LDCU UR47, c[0x0][0x398] ;  /* 0x00007300ff2f77ac */ /* 0x000f260008000800 */
[----:B------:R1:W-:Y:S01]  /*ab510*/  @P6 STG.E.U16 desc[UR8][R18.64], R29 ;  /* 0x0000001d12006986 */ /* 0x0003e2000c101508 */
[----:B------:R-:W2:Y:S01]  /*ab520*/  LDCU UR24, c[0x0][0x398] ;  /* 0x00007300ff1877ac */ /* 0x000ea20008000800 */
[----:B------:R-:W2:Y:S02]  /*ab530*/  LDCU UR63, c[0x0][0x3b8] ;  /* 0x00007700ff3f77ac */ /* 0x000ea40008000800 */
[----:B0-----:R-:W2:Y:S04]  /*ab540*/  LDL.LU R3, [R1+0x2e0] ;  /* 0x0002e00001037983 */ /* 0x001ea80000300800 */
[----:B-1----:R-:W2:Y:S01]  /*ab550*/  LDL.LU R29, [R1+0x3de0] ;  /* 0x003de000011d7983 */ /* 0x002ea20000300800 */
[----:B------:R-:W-:Y:S01]  /*ab560*/  ISETP.LT.AND P3, PT, R25, UR65, !P3 ;  /* 0x0000004119007c0c */ /* 0x000fe2000df61270 */
[C---:B------:R-:W-:Y:S01]  /*ab570*/  IMAD.WIDE R24, R0.reuse, 0x2, R22 ;  /* 0x0000000200187825 */ /* 0x040fe200078e0216 */
[----:B------:R-:W-:Y:S01]  /*ab580*/  ISETP.GE.AND P6, PT, R17, UR77, PT ;  /* 0x0000004d11007c0c */ /* 0x000fe2000bfc6270 */
[----:B------:R-:W0:Y:S02]  /*ab590*/  LDCU UR65, c[0x0][0x39c] ;  /* 0x00007380ff4177ac */ /* 0x000e240008000800 */
[----:B------:R-:W-:Y:S01]  /*ab5a0*/  IMAD.WIDE R18, R0, 0x2, R20 ;  /* 0x0000000200127825 */ /* 0x000fe200078e0214 */
[----:B------:R1:W-:Y:S01]  /*ab5b0*/  @P1 STG.E.U16 desc[UR8][R24.64], R26 ;  /* 0x0000001a18001986 */ /* 0x0003e2000c101508 */
[----:B---3--:R-:W-:Y:S01]  /*ab5c0*/  PRMT R17, R11, 0x7632, R17 ;  /* 0x000076320b117816 */ /* 0x008fe20000000011 */
[----:B------:R-:W3:Y:S02]  /*ab5d0*/  LDCU UR77, c[0x0][0x398] ;  /* 0x00007300ff4d77ac */ /* 0x000ee40008000800 */
[----:B------:R-:W-:Y:S04]  /*ab5e0*/  @P5 STG.E.U16 desc[UR8][R18.64], R11 ;  /* 0x0000000b12005986 */ /* 0x000fe8000c101508 */
[----:B-1----:R-:W3:Y:S01]  /*ab5f0*/  LDL R26, [R1+0x1fbc] ;  /* 0x001fbc00011a7983 */ /* 0x002ee20000100800 */
[----:B--2---:R-:W-:-:S03]  /*ab600*/  ISETP.LT.AND P1, PT, R29, UR64, !P6 ;  /* 0x000000401d007c0c */ /* 0x004fc6000f721270 */
[----:B------:R1:W-:Y:S01]  /*ab610*/  STL [R1+0x3dd4], R29 ;  /* 0x003dd41d01007387 */ /* 0x0003e20000100800 */
[C---:B------:R-:W-:Y:S01]  /*ab620*/  IMAD.WIDE R24, R0.reuse, 0x2, R12 ;  /* 0x0000000200187825 */ /* 0x040fe200078e020c */
[----:B------:R-:W2:Y:S02]  /*ab630*/  LDCU UR64, c[0x0][0x398] ;  /* 0x00007300ff4077ac */ /* 0x000ea40008000800 */
[----:B-1----:R-:W2:Y:S04]  /*ab640*/  LDL.LU R29, [R1+0x2d0] ;  /* 0x0002d000011d7983 */ /* 0x002ea80000300800 */
[----:B------:R-:W2:Y:S04]  /*ab650*/  LDL.LU R11, [R1+0x3ddc] ;  /* 0x003ddc00010b7983 */ /* 0x000ea80000300800 */
[----:B------:R-:W2:Y:S04]  /*ab660*/  LDL R19, [R1+0x2970] ;  /* 0x0029700001137983 */ /* 0x000ea80000100800 */
[----:B------:R1:W-:Y:S02]  /*ab670*/  @P4 STG.E.U16 desc[UR8][R24.64], R17 ;  /* 0x0000001118004986 */ /* 0x0003e4000c101508 */
[----:B-1----:R-:W-:Y:S01]  /*ab680*/  IMAD.WIDE R24, R0, 0x2, R14 ;  /* 0x0000000200187825 */ /* 0x002fe200078e020e */
[----:B--2---:R-:W-:-:S03]  /*ab690*/  ISETP.LT.AND P4, PT, R19, UR37, !P6 ;  /* 0x0000002513007c0c */ /* 0x004fc6000f781270 */
[----:B------:R-:W-:Y:S01]  /*ab6a0*/  IMAD.WIDE R18, R0, 0x2, R10 ;  /* 0x0000000200127825 */ /* 0x000fe200078e020a */
[----:B------:R-:W-:Y:S01]  /*ab6b0*/  PRMT R0, R7, 0x7632, R0 ;  /* 0x0000763207007816 */ /* 0x000fe20000000000 */
[----:B------:R-:W1:Y:S03]  /*ab6c0*/  LDCU UR37, c[0x0][0x398] ;  /* 0x00007300ff2577ac */ /* 0x000e660008000800 */
[----:B------:R2:W-:Y:S04]  /*ab6d0*/  @P2 STG.E.U16 desc[UR8][R18.64], R7 ;  /* 0x0000000712002986 */ /* 0x0005e8000c101508 */
[----:B--2---:R-:W2:Y:S04]  /*ab6e0*/  LDL.LU R7, [R1+0x3dd8] ;  /* 0x003dd80001077983 */ /* 0x004ea80000300800 */
[----:B------:R-:W2:Y:S04]  /*ab6f0*/  LDL R18, [R1+0x29ac] ;  /* 0x0029ac0001127983 */ /* 0x000ea80000100800 */
[----:B------:R-:W4:Y:S04]  /*ab700*/  LDL R19, [R1+0x2a0c] ;  /* 0x002a0c0001137983 */ /* 0x000f280000100800 */
[----:B------:R0:W-:Y:S01]  /*ab710*/  @P3 STG.E.U16 desc[UR8][R24.64], R0 ;  /* 0x0000000018003986 */ /* 0x0001e2000c101508 */
[----:B--2---:R-:W-:-:S02]  /*ab720*/  ISETP.LT.AND P2, PT, R18, UR25, !P6 ;  /* 0x0000001912007c0c */ /* 0x004fc4000f741270 */
[----:B---3--:R-:W-:Y:S01]  /*ab730*/  ISETP.LT.AND P5, PT, R26, UR48, !P6 ;  /* 0x000000301a007c0c */ /* 0x008fe2000f7a1270 */
[C---:B0-----:R-:W-:Y:S01]  /*ab740*/  IMAD.WIDE R24, R16.reuse, 0x2, R4 ;  /* 0x0000000210187825 */ /* 0x041fe200078e0204 */
[----:B----4-:R-:W-:Y:S01]  /*ab750*/  ISETP.LT.AND P3, PT, R19, UR62, !P6 ;  /* 0x0000003e13007c0c */ /* 0x010fe2000f761270 */
[----:B------:R-:W0:Y:S02]  /*ab760*/  LDCU UR48, c[0x0][0x398] ;  /* 0x00007300ff3077ac */ /* 0x000e240008000800 */
[----:B------:R-:W-:Y:S01]  /*ab770*/  IMAD.WIDE R18, R16, 0x2, R6 ;  /* 0x0000000210127825 */ /* 0x000fe200078e0206 */
[----:B------:R-:W-:Y:S01]  /*ab780*/  PRMT R0, R3, 0x7632, R0 ;  /* 0x0000763203007816 */ /* 0x000fe20000000000 */
[----:B------:R-:W2:Y:S03]  /*ab790*/  LDCU UR25, c[0x0][0x398] ;  /* 0x00007300ff1977ac */ /* 0x000ea60008000800 */
[----:B------:R3:W-:Y:S01]  /*ab7a0*/  @P1 STG.E.U16 desc[UR8][R18.64], R3 ;  /* 0x0000000312001986 */ /* 0x0007e2000c101508 */
[----:B------:R-:W-:Y:S01]  /*ab7b0*/  PRMT R17, R29, 0x7632, R17 ;  /* 0x000076321d117816 */ /* 0x000fe20000000011 */
[----:B------:R-:W4:Y:S02]  /*ab7c0*/  LDCU UR62, c[0x0][0x398] ;  /* 0x00007300ff3e77ac */ /* 0x000f240008000800 */
[----:B---3--:R-:W3:Y:S01]  /*ab7d0*/  LDL R19, [R1+0x2a1c] ;  /* 0x002a1c0001137983 */ /* 0x008ee20000100800 */
[----:B------:R-:W-:Y:S01]  /*ab7e0*/  ISETP.LT.AND P1, PT, R28, UR30, !P6 ;  /* 0x0000001e1c007c0c */ /* 0x000fe2000f721270 */
[----:B------:R-:W0:Y:S02]  /*ab7f0*/  LDCU UR30, c[0x0][0x398] ;  /* 0x00007300ff1e77ac */ /* 0x000e240008000800 */
[----:B------:R-:W-:Y:S01]  /*ab800*/  @P5 STG.E.U16 desc[UR8][R24.64], R0 ;  /* 0x0000000018005986 */ /* 0x000fe2000c101508 */
[----:B------:R-:W-:Y:S01]  /*ab810*/  ISETP.LT.AND P5, PT, R2, UR14, !P6 ;  /* 0x0000000e02007c0c */ /* 0x000fe2000f7a1270 */
[----:B------:R-:W0:Y:S02]  /*ab820*/  LDCU UR14, c[0x0][0x3b8] ;  /* 0x00007700ff0e77ac */ /* 0x000e240008000800 */
[----:B------:R-:W2:Y:S01]  /*ab830*/  LDL.LU R3, [R1+0x2b0] ;  /* 0x0002b00001037983 */ /* 0x000ea20000300800 */
[----:B---3--:R-:W-:Y:S01]  /*ab840*/  ISETP.LT.AND P6, PT, R19, UR59, !P6 ;  /* 0x0000003b13007c0c */ /* 0x008fe2000f7c1270 */
[----:B------:R-:W-:Y:S01]  /*ab850*/  IMAD.WIDE R18, R16, 0x2, R8 ;  /* 0x0000000210127825 */ /* 0x000fe200078e0208 */
[----:B------:R-:W3:Y:S04]  /*ab860*/  LDCU UR59, c[0x0][0x39c] ;  /* 0x00007380ff3b77ac */ /* 0x000ee80008000800 */
[----:B------:R0:W-:Y:S04]  /*ab870*/  @P4 STG.E.U16 desc[UR8][R18.64], R29 ;  /* 0x0000001d12004986 */ /* 0x0001e8000c101508 */
[----:B0-----:R-:W2:Y:S01]  /*ab880*/  LDL.LU R29, [R1+0x3dd4] ;  /* 0x003dd400011d7983 */ /* 0x001ea20000300800 */
[----:B------:R-:W-:-:S02]  /*ab890*/  VIADD R0, R27, 0xa ;  /* 0x0000000a1b007836 */ /* 0x000fc40000000000 */
[----:B------:R-:W-:-:S03]  /*ab8a0*/  IMAD.WIDE R24, R16, 0x2, R22 ;  /* 0x0000000210187825 */ /* 0x000fc600078e0216 */
[----:B------:R-:W-:Y:S01]  /*ab8b0*/  ISETP.GE.AND P4, PT, R0, UR61, PT ;  /* 0x0000003d00007c0c */ /* 0x000fe2000bf86270 */
[----:B------:R-:W-:Y:S01]  /*ab8c0*/  IMAD.WIDE R18, R16, 0x2, R20 ;  /* 0x0000000210127825 */ /* 0x000fe200078e0214 */
[----:B------:R0:W-:Y:S01]  /*ab8d0*/  @P2 STG.E.U16 desc[UR8][R24.64], R17 ;  /* 0x0000001118002986 */ /* 0x0001e2000c101508 */
[----:B------:R-:W1:Y:S03]  /*ab8e0*/  LDCU UR61, c[0x0][0x398] ;  /* 0x00007300ff3d77ac */ /* 0x000e660008000800 */
[----:B0-----:R-:W3:Y:S01]  /*ab8f0*/  LDL R17, [R1+0x2970] ;  /* 0x0029700001117983 */ /* 0x001ee20000100800 */
[----:B--2---:R-:W-:-:S03]  /*ab900*/  ISETP.LT.AND P2, PT, R29, UR39, !P4 ;  /* 0x000000271d007c0c */ /* 0x004fc6000e741270 */
[----:B------:R0:W-:Y:S01]  /*ab910*/  STL [R1+0x3dcc], R29 ;  /* 0x003dcc1d01007387 */ /* 0x0001e20000100800 */
[C---:B------:R-:W-:Y:S01]  /*ab920*/  IMAD.WIDE R24, R16.reuse, 0x2, R12 ;  /* 0x0000000210187825 */ /* 0x040fe200078e020c */
[----:B------:R-:W2:Y:S02]  /*ab930*/  LDCU UR39, c[0x0][0x398] ;  /* 0x00007300ff2777ac */ /* 0x000ea40008000800 */
[----:B0-----:R-:W2:Y:S02]  /*ab940*/  LDL.LU R29, [R1+0x2c0] ;  /* 0x0002c000011d7983 */ /* 0x001ea40000300800 */
[----:B--2---:R-:W-:Y:S02]  /*ab950*/  PRMT R0, R29, 0x7632, R0 ;  /* 0x000076321d007816 */ /* 0x004fe40000000000 */
[----:B------:R0:W-:Y:S04]  /*ab960*/  @P3 STG.E.U16 desc[UR8][R18.64], R29 ;  /* 0x0000001d12003986 */ /* 0x0001e8000c101508 */
[----:B------:R2:W-:Y:S01]  /*ab970*/  @P1 STG.E.U16 desc[UR8][R24.64], R0 ;  /* 0x0000000018001986 */ /* 0x0005e2000c101508 */
[----:B0-----:R-:W-:-:S03]  /*ab980*/  IMAD.WIDE R18, R16, 0x2, R10 ;  /* 0x0000000210127825 */ /* 0x001fc600078e020a */
[----:B------:R-:W4:Y:S01]  /*ab990*/  LDL.LU R29, [R1+0x314] ;  /* 0x00031400011d7983 */ /* 0x000f220000300800 */
[----:B--2---:R-:W-:-:S03]  /*ab9a0*/  PRMT R0, R3, 0x7632, R0 ;  /* 0x0000763203007816 */ /* 0x004fc60000000000 */
[----:B------:R-:W2:Y:S04]  /*ab9b0*/  LDL R24, [R1+0x2a1c] ;  /* 0x002a1c0001187983 */ /* 0x000ea80000100800 */
[----:B------:R0:W-:Y:S04]  /*ab9c0*/  @P5 STG.E.U16 desc[UR8][R18.64], R3 ;  /* 0x0000000312005986 */ /* 0x0001e8000c101508 */
[----:B0-----:R-:W2:Y:S01]  /*ab9d0*/  LDL.LU R3, [R1+0x3dd0] ;  /* 0x003dd00001037983 */ /* 0x001ea20000300800 */
[----:B---3--:R-:W-:Y:S01]  /*ab9e0*/  ISETP.LT.AND P1, PT, R17, UR22, !P4 ;  /* 0x0000001611007c0c */ /* 0x008fe2000e721270 */
[----:B------:R-:W-:Y:S01]  /*ab9f0*/  IMAD.WIDE R16, R16, 0x2, R14 ;  /* 0x0000000210107825 */ /* 0x000fe200078e020e */
[----:B------:R-:W-:Y:S01]  /*aba00*/  ISETP.LT.AND P3, PT, R26, UR60, !P4 ;  /* 0x0000003c1a007c0c */ /* 0x000fe2000e761270 */
[----:B------:R-:W3:Y:S01]  /*aba10*/  LDL R18, [R1+0x29ac] ;  /* 0x0029ac0001127983 */ /* 0x000ee20000100800 */
[----:B------:R-:W0:Y:S03]  /*aba20*/  LDCU UR60, c[0x0][0x398] ;  /* 0x00007300ff3c77ac */ /* 0x000e260008000800 */
[----:B------:R-:W4:Y:S01]  /*aba30*/  LDL R19, [R1+0x2a0c] ;  /* 0x002a0c0001137983 */ /* 0x000f220000100800 */
[----:B------:R-:W0:Y:S03]  /*aba40*/  LDCU UR22, c[0x0][0x398] ;  /* 0x00007300ff1677ac */ /* 0x000e260008000800 */
[----:B------:R2:W-:Y:S04]  /*aba50*/  @P6 STG.E.U16 desc[UR8][R16.64], R0 ;  /* 0x0000000010006986 */ /* 0x0005e8000c101508 */
[----:B------:R0:W-:Y:S01]  /*aba60*/  STL [R1+0x3dc8], R7 ;  /* 0x003dc80701007387 */ /* 0x0001e20000100800 */
[----:B--2---:R-:W-:-:S03]  /*aba70*/  IMAD.WIDE R16, R3, 0x2, R6 ;  /* 0x0000000203107825 */ /* 0x004fc600078e0206 */
[----:B0-----:R-:W2:Y:S01]  /*aba80*/  LDL.LU R7, [R1+0x324] ;  /* 0x0003240001077983 */ /* 0x001ea20000300800 */
[----:B---3--:R-:W-:Y:S01]  /*aba90*/  ISETP.LT.AND P5, PT, R18, UR44, !P4 ;  /* 0x0000002c12007c0c */ /* 0x008fe2000e7a1270 */
[----:B------:R-:W0:Y:S01]  /*abaa0*/  LDCU UR44, c[0x0][0x398] ;  /* 0x00007300ff2c77ac */ /* 0x000e220008000800 */
[----:B----4-:R-:W-:Y:S01]  /*abab0*/  ISETP.LT.AND P6, PT, R19, UR27, !P4 ;  /* 0x0000001b13007c0c */ /* 0x010fe2000e7c1270 */
[----:B------:R-:W-:Y:S01]  /*abac0*/  IMAD.WIDE R18, R3, 0x2, R4 ;  /* 0x0000000203127825 */ /* 0x000fe200078e0204 */
[----:B------:R-:W-:Y:S01]  /*abad0*/  PRMT R25, R29, 0x7632, R25 ;  /* 0x000076321d197816 */ /* 0x000fe20000000019 */
[----:B------:R-:W3:Y:S01]  /*abae0*/  LDCU UR27, c[0x0][0x398] ;  /* 0x00007300ff1b77ac */ /* 0x000ee20008000800 */
[----:B--2---:R-:W-:Y:S01]  /*abaf0*/  PRMT R0, R7, 0x7632, R0 ;  /* 0x0000763207007816 */ /* 0x004fe20000000000 */
[----:B------:R2:W-:Y:S04]  /*abb00*/  @P2 STG.E.U16 desc[UR8][R16.64], R7 ;  /* 0x0000000710002986 */ /* 0x0005e8000c101508 */
[----:B------:R-:W-:Y:S01]  /*abb10*/  @P3 STG.E.U16 desc[UR8][R18.64], R0 ;  /* 0x0000000012003986 */ /* 0x000fe2000c101508 */
[----:B--2---:R-:W-:-:S03]  /*abb20*/  IMAD.WIDE R16, R3, 0x2, R8 ;  /* 0x0000000203107825 */ /* 0x004fc600078e0208 */
[----:B------:R-:W2:Y:S04]  /*abb30*/  LDL.LU R7, [R1+0x2f4] ;  /* 0x0002f40001077983 */ /* 0x000ea80000300800 */
[----:B------:R4:W-:Y:S04]  /*abb40*/  @P1 STG.E.U16 desc[UR8][R16.64], R29 ;  /* 0x0000001d10001986 */ /* 0x0009e8000c101508 */
[----:B----4-:R-:W4:Y:S01]  /*abb50*/  LDL.LU R29, [R1+0x3dcc] ;  /* 0x003dcc00011d7983 */ /* 0x010f220000300800 */
[----:B------:R-:W-:Y:S02]  /*abb60*/  ISETP.LT.AND P2, PT, R28, UR58, !P4 ;  /* 0x0000003a1c007c0c */ /* 0x000fe4000e741270 */
[----:B------:R-:W-:Y:S01]  /*abb70*/  ISETP.LT.AND P3, PT, R2, UR43, !P4 ;  /* 0x0000002b02007c0c */ /* 0x000fe2000e761270 */
[----:B------:R-:W-:Y:S01]  /*abb80*/  IMAD.WIDE R18, R3, 0x2, R22 ;  /* 0x0000000203127825 */ /* 0x000fe200078e0216 */
[----:B------:R-:W-:Y:S01]  /*abb90*/  ISETP.LT.AND P4, PT, R24, UR76, !P4 ;  /* 0x0000004c18007c0c */ /* 0x000fe2000e781270 */
[----:B------:R-:W0:Y:S02]  /*abba0*/  LDCU UR58, c[0x0][0x398] ;  /* 0x00007300ff3a77ac */ /* 0x000e240008000800 */
[----:B------:R-:W-:Y:S01]  /*abbb0*/  VIADD R24, R27, 0xb ;  /* 0x0000000b1b187836 */ /* 0x000fe20000000000 */
[----:B------:R0:W-:Y:S01]  /*abbc0*/  @P5 STG.E.U16 desc[UR8][R18.64], R25 ;  /* 0x0000001912005986 */ /* 0x0001e2000c101508 */
[C---:B------:R-:W-:Y:S01]  /*abbd0*/  IMAD.WIDE R16, R3.reuse, 0x2, R20 ;  /* 0x0000000203107825 */ /* 0x040fe200078e0214 */
[----:B------:R-:W0:Y:S02]  /*abbe0*/  LDCU UR43, c[0x0][0x398] ;  /* 0x00007300ff2b77ac */ /* 0x000e240008000800 */
[----:B------:R-:W-:Y:S01]  /*abbf0*/  ISETP.GE.AND P1, PT, R24, UR32, PT ;  /* 0x0000002018007c0c */ /* 0x000fe2000bf26270 */
[----:B------:R-:W-:Y:S01]  /*abc00*/  VIADD R0, R3, UR55 ;  /* 0x0000003703007c36 */ /* 0x000fe20008000000 */
[----:B------:R-:W0:Y:S01]  /*abc10*/  LDCU UR55, c[0x0][0x39c] ;  /* 0x00007380ff3777ac */ /* 0x000e220008000800 */
[----:B------:R-:W0:Y:S01]  /*abc20*/  LDCU UR32, c[0x0][0x398] ;  /* 0x00007300ff2077ac */ /* 0x000e220008000800 */
[----:B------:R-:W0:Y:S01]  /*abc30*/  LDCU UR76, c[0x0][0x3b8] ;  /* 0x00007700ff4c77ac */ /* 0x000e220008000800 */
[----:B----4-:R-:W-:Y:S01]  /*abc40*/  ISETP.LT.AND P5, PT, R29, UR36, !P1 ;  /* 0x000000241d007c0c */ /* 0x010fe2000cfa1270 */
[----:B------:R4:W-:Y:S01]  /*abc50*/  STL [R1+0x3dc4], R29 ;  /* 0x003dc41d01007387 */ /* 0x0009e20000100800 */
[----:B0-----:R-:W-:Y:S01]  /*abc60*/  IMAD.WIDE R18, R3, 0x2, R12 ;  /* 0x0000000203127825 */ /* 0x001fe200078e020c */
[----:B------:R-:W0:Y:S02]  /*abc70*/  LDCU UR36, c[0x0][0x398] ;  /* 0x00007300ff2477ac */ /* 0x000e240008000800 */
[----:B----4-:R-:W4:Y:S04]  /*abc80*/  LDL.LU R29, [R1+0x304] ;  /* 0x00030400011d7983 */ /* 0x010f280000300800 */
[----:B----4-:R4:W-:Y:S04]  /*abc90*/  @P6 STG.E.U16 desc[UR8][R16.64], R29 ;  /* 0x0000001d10006986 */ /* 0x0109e8000c101508 */
[----:B----4-:R-:W4:Y:S01]  /*abca0*/  LDL R17, [R1+0x2970] ;  /* 0x0029700001117983 */ /* 0x010f220000100800 */
[----:B------:R-:W-:-:S03]  /*abcb0*/  PRMT R24, R29, 0x7632, R24 ;  /* 0x000076321d187816 */ /* 0x000fc60000000018 */
[----:B------:R-:W3:Y:S04]  /*abcc0*/  LDL.LU R29, [R1+0x2d4] ;  /* 0x0002d400011d7983 */ /* 0x000ee80000300800 */
[----:B------:R0:W-:Y:S02]  /*abcd0*/  @P2 STG.E.U16 desc[UR8][R18.64], R24 ;  /* 0x0000001812002986 */ /* 0x0001e4000c101508 */
[----:B0-----:R-:W-:Y:S02]  /*abce0*/  IMAD.WIDE R18, R3, 0x2, R14 ;  /* 0x0000000203127825 */ /* 0x001fe400078e020e */
[----:B------:R-:W3:Y:S01]  /*abcf0*/  LDL R24, [R1+0x2a1c] ;  /* 0x002a1c0001187983 */ /* 0x000ee20000100800 */
[----:B----4-:R-:W-:Y:S01]  /*abd00*/  ISETP.LT.AND P2, PT, R17, UR45, !P1 ;  /* 0x0000002d11007c0c */ /* 0x010fe2000cf41270 */
[----:B------:R-:W-:Y:S01]  /*abd10*/  IMAD.WIDE R16, R3, 0x2, R10 ;  /* 0x0000000203107825 */ /* 0x000fe200078e020a */
[----:B--2---:R-:W-:Y:S01]  /*abd20*/  PRMT R3, R7, 0x7632, R3 ;  /* 0x0000763207037816 */ /* 0x004fe20000000003 */
[----:B------:R-:W0:Y:S03]  /*abd30*/  LDCU UR45, c[0x0][0x398] ;  /* 0x00007300ff2d77ac */ /* 0x000e260008000800 */
[----:B------:R2:W-:Y:S04]  /*abd40*/  @P3 STG.E.U16 desc[UR8][R16.64], R7 ;  /* 0x0000000710003986 */ /* 0x0005e8000c101508 */
[----:B--2---:R-:W2:Y:S04]  /*abd50*/  LDL.LU R7, [R1+0x3dc8] ;  /* 0x003dc80001077983 */ /* 0x004ea80000300800 */
[----:B------:R-:W4:Y:S04]  /*abd60*/  LDL R16, [R1+0x29ac] ;  /* 0x0029ac0001107983 */ /* 0x000f280000100800 */
[----:B------:R-:W3:Y:S04]  /*abd70*/  LDL R17, [R1+0x2a0c] ;  /* 0x002a0c0001117983 */ /* 0x000ee80000100800 */
[----:B------:R0:W-:Y:S04]  /*abd80*/  @P4 STG.E.U16 desc[UR8][R18.64], R3 ;  /* 0x0000000312004986 */ /* 0x0001e8000c101508 */
[----:B--2---:R2:W-:Y:S01]  /*abd90*/  STL [R1+0x3dc0], R7 ;  /* 0x003dc00701007387 */ /* 0x0045e20000100800 */
[----:B----4-:R-:W-:-:S02]  /*abda0*/  ISETP.LT.AND P3, PT, R16, UR35, !P1 ;  /* 0x0000002310007c0c */ /* 0x010fc4000cf61270 */
[----:B------:R-:W-:Y:S01]  /*abdb0*/  ISETP.LT.AND P6, PT, R26, UR56, !P1 ;  /* 0x000000381a007c0c */ /* 0x000fe2000cfc1270 */
[C---:B0-----:R-:W-:Y:S01]  /*abdc0*/  IMAD.WIDE R18, R0.reuse, 0x2, R4 ;  /* 0x0000000200127825 */ /* 0x041fe200078e0204 */
[----:B---3--:R-:W-:Y:S01]  /*abdd0*/  ISETP.LT.AND P4, PT, R17, UR12, !P1 ;  /* 0x0000000c11007c0c */ /* 0x008fe2000cf81270 */
[----:B------:R-:W0:Y:S02]  /*abde0*/  LDCU UR56, c[0x0][0x398] ;  /* 0x00007300ff3877ac */ /* 0x000e240008000800 */
[C---:B------:R-:W-:Y:S02]  /*abdf0*/  IMAD.WIDE R16, R0.reuse, 0x2, R6 ;  /* 0x0000000200107825 */ /* 0x040fe400078e0206 */
[----:B--2---:R-:W2:Y:S01]  /*abe00*/  LDL.LU R7, [R1+0x2e4] ;  /* 0x0002e40001077983 */ /* 0x004ea20000300800 */
[----:B------:R-:W-:Y:S01]  /*abe10*/  PRMT R25, R29, 0x7632, R25 ;  /* 0x000076321d197816 */ /* 0x000fe20000000019 */
[----:B------:R-:W3:Y:S01]  /*abe20*/  LDCU UR35, c[0x0][0x398] ;  /* 0x00007300ff2377ac */ /* 0x000ee20008000800 */
[----:B------:R-:W4:Y:S01]  /*abe30*/  LDCU UR12, c[0x0][0x398] ;  /* 0x00007300ff0c77ac */ /* 0x000f220008000800 */
[----:B--2---:R-:W-:Y:S01]  /*abe40*/  PRMT R3, R7, 0x7632, R3 ;  /* 0x0000763207037816 */ /* 0x004fe20000000003 */
[----:B------:R2:W-:Y:S04]  /*abe50*/  @P5 STG.E.U16 desc[UR8][R16.64], R7 ;  /* 0x0000000710005986 */ /* 0x0005e8000c101508 */
[----:B------:R-:W-:Y:S01]  /*abe60*/  @P6 STG.E.U16 desc[UR8][R18.64], R3 ;  /* 0x0000000312006986 */ /* 0x000fe2000c101508 */
[----:B--2---:R-:W-:-:S03]  /*abe70*/  IMAD.WIDE R16, R0, 0x2, R8 ;  /* 0x0000000200107825 */ /* 0x004fc600078e0208 */
[----:B------:R-:W2:Y:S04]  /*abe80*/  LDL.LU R7, [R1+0x2b4] ;  /* 0x0002b40001077983 */ /* 0x000ea80000300800 */
[----:B------:R0:W-:Y:S04]  /*abe90*/  @P2 STG.E.U16 desc[UR8][R16.64], R29 ;  /* 0x0000001d10002986 */ /* 0x0001e8000c101508 */
[----:B0-----:R-:W2:Y:S01]  /*abea0*/  LDL.LU R29, [R1+0x3dc4] ;  /* 0x003dc400011d7983 */ /* 0x001ea20000300800 */
[----:B------:R-:W-:Y:S02]  /*abeb0*/  ISETP.LT.AND P5, PT, R28, UR57, !P1 ;  /* 0x000000391c007c0c */ /* 0x000fe4000cfa1270 */
[----:B------:R-:W-:Y:S01]  /*abec0*/  ISETP.LT.AND P6, PT, R2, UR52, !P1 ;  /* 0x0000003402007c0c */ /* 0x000fe2000cfc1270 */
[----:B------:R-:W-:Y:S01]  /*abed0*/  IMAD.WIDE R18, R0, 0x2, R22 ;  /* 0x0000000200127825 */ /* 0x000fe200078e0216 */
[----:B------:R-:W-:Y:S01]  /*abee0*/  ISETP.LT.AND P1, PT, R24, UR34, !P1 ;  /* 0x0000002218007c0c */ /* 0x000fe2000cf21270 */
[----:B------:R-:W0:Y:S02]  /*abef0*/  LDCU UR57, c[0x0][0x398] ;  /* 0x00007300ff3977ac */ /* 0x000e240008000800 */
[----:B------:R-:W-:Y:S01]  /*abf00*/  VIADD R24, R27, 0xc ;  /* 0x0000000c1b187836 */ /* 0x000fe20000000000 */
[----:B------:R0:W-:Y:S01]  /*abf10*/  @P3 STG.E.U16 desc[UR8][R18.64], R25 ;  /* 0x0000001912003986 */ /* 0x0001e2000c101508 */
[----:B------:R-:W-:Y:S01]  /*abf20*/  IMAD.WIDE R16, R0, 0x2, R20 ;  /* 0x0000000200107825 */ /* 0x000fe200078e0214 */
[----:B------:R-:W0:Y:S02]  /*abf30*/  LDCU UR52, c[0x0][0x398] ;  /* 0x00007300ff3477ac */ /* 0x000e240008000800 */
[----:B------:R-:W-:Y:S01]  /*abf40*/  ISETP.GE.AND P2, PT, R24, UR53, PT ;  /* 0x0000003518007c0c */ /* 0x000fe2000bf46270 */
[C---:B------:R-:W-:Y:S01]  /*abf50*/  VIADD R3, R0.reuse, UR74 ;  /* 0x0000004a00037c36 */ /* 0x040fe20008000000 */
[----:B------:R-:W0:Y:S01]  /*abf60*/  LDCU UR74, c[0x0][0x39c] ;  /* 0x00007380ff4a77ac */ /* 0x000e220008000800 */
[----:B------:R-:W0:Y:S01]  /*abf70*/  LDCU UR53, c[0x0][0x398] ;  /* 0x00007300ff3577ac */ /* 0x000e220008000800 */
[----:B------:R-:W0:Y:S01]  /*abf80*/  LDCU UR34, c[0x0][0x3b8] ;  /* 0x00007700ff2277ac */ /* 0x000e220008000800 */
[----:B--2---:R-:W-:Y:S01]  /*abf90*/  ISETP.LT.AND P3, PT, R29, UR54, !P2 ;  /* 0x000000361d007c0c */ /* 0x004fe2000d761270 */
[----:B------:R2:W-:Y:S01]  /*abfa0*/  STL [R1+0x3dbc], R29 ;  /* 0x003dbc1d01007387 */ /* 0x0005e20000100800 */
[----:B0-----:R-:W-:Y:S01]  /*abfb0*/  IMAD.WIDE R18, R0, 0x2, R12 ;  /* 0x0000000200127825 */ /* 0x001fe200078e020c */
[----:B------:R-:W0:Y:S02]  /*abfc0*/  LDCU UR54, c[0x0][0x398] ;  /* 0x00007300ff3677ac */ /* 0x000e240008000800 */
[----:B--2---:R-:W2:Y:S04]  /*abfd0*/  LDL.LU R29, [R1+0x2c4] ;  /* 0x0002c400011d7983 */ /* 0x004ea80000300800 */
[----:B--2---:R2:W-:Y:S04]  /*abfe0*/  @P4 STG.E.U16 desc[UR8][R16.64], R29 ;  /* 0x0000001d10004986 */ /* 0x0045e8000c101508 */
[----:B--2---:R-:W2:Y:S01]  /*abff0*/  LDL R17, [R1+0x2970] ;  /* 0x0029700001117983 */ /* 0x004ea20000100800 */
[----:B------:R-:W-:-:S03]  /*ac000*/  PRMT R24, R29, 0x7632, R24 ;  /* 0x000076321d187816 */ /* 0x000fc60000000018 */
[----:B------:R-:W3:Y:S04]  /*ac010*/  LDL.LU R29, [R1+0x318] ;  /* 0x00031800011d7983 */ /* 0x000ee80000300800 */
[----:B------:R0:W-:Y:S02]  /*ac020*/  @P5 STG.E.U16 desc[UR8][R18.64], R24 ;  /* 0x0000001812005986 */ /* 0x0001e4000c101508 */
[C---:B0-----:R-:W-:Y:S02]  /*ac030*/  IMAD.WIDE R18, R0.reuse, 0x2, R14 ;  /* 0x0000000200127825 */ /* 0x041fe400078e020e */
[----:B------:R-:W3:Y:S01]  /*ac040*/  LDL R24, [R1+0x2a1c] ;  /* 0x002a1c0001187983 */ /* 0x000ee20000100800 */
[----:B--2---:R-:W-:Y:S01]  /*ac050*/  ISETP.LT.AND P5, PT, R17, UR75, !P2 ;  /* 0x0000004b11007c0c */ /* 0x004fe2000d7a1270 */
[----:B------:R-:W-:Y:S01]  /*ac060*/  IMAD.WIDE R16, R0, 0x2, R10 ;  /* 0x0000000200107825 */ /* 0x000fe200078e020a */
[----:B------:R-:W-:Y:S01]  /*ac070*/  PRMT R0, R7, 0x7632, R0 ;  /* 0x0000763207007816 */ /* 0x000fe20000000000 */
[----:B------:R-:W0:Y:S03]  /*ac080*/  LDCU UR75, c[0x0][0x398] ;  /* 0x00007300ff4b77ac */ /* 0x000e260008000800 */
[----:B------:R2:W-:Y:S04]  /*ac090*/  @P6 STG.E.U16 desc[UR8][R16.64], R7 ;  /* 0x0000000710006986 */ /* 0x0005e8000c101508 */
[----:B--2---:R-:W2:Y:S04]  /*ac0a0*/  LDL.LU R7, [R1+0x3dc0] ;  /* 0x003dc00001077983 */ /* 0x004ea80000300800 */
[----:B------:R-:W3:Y:S04]  /*ac0b0*/  LDL R16, [R1+0x29ac] ;  /* 0x0029ac0001107983 */ /* 0x000ee80000100800 */
[----:B------:R-:W4:Y:S04]  /*ac0c0*/  LDL R17, [R1+0x2a0c] ;  /* 0x002a0c0001117983 */ /* 0x000f280000100800 */
[----:B------:R0:W-:Y:S04]  /*ac0d0*/  @P1 STG.E.U16 desc[UR8][R18.64], R0 ;  /* 0x0000000012001986 */ /* 0x0001e8000c101508 */
[----:B--2---:R2:W-:Y:S01]  /*ac0e0*/  STL [R1+0x3db8], R7 ;  /* 0x003db80701007387 */ /* 0x0045e20000100800 */
[----:B---3--:R-:W-:-:S02]  /*ac0f0*/  ISETP.LT.AND P6, PT, R16, UR40, !P2 ;  /* 0x0000002810007c0c */ /* 0x008fc4000d7c1270 */
[----:B------:R-:W-:Y:S01]  /*ac100*/  ISETP.LT.AND P4, PT, R26, UR6, !P2 ;  /* 0x000000061a007c0c */ /* 0x000fe2000d781270 */
[----:B0-----:R-:W-:Y:S01]  /*ac110*/  IMAD.WIDE R18, R3, 0x2, R4 ;  /* 0x0000000203127825 */ /* 0x001fe200078e0204 */
[----:B----4-:R-:W-:Y:S01]  /*ac120*/  ISETP.LT.AND P1, PT, R17, UR26, !P2 ;  /* 0x0000001a11007c0c */ /* 0x010fe2000d721270 */
[----:B------:R-:W0:Y:S02]  /*ac130*/  LDCU UR6, c[0x0][0x398] ;  /* 0x00007300ff0677ac */ /* 0x000e240008000800 */
[----:B------:R-:W-:Y:S02]  /*ac140*/  IMAD.WIDE R16, R3, 0x2, R6 ;  /* 0x0000000203107825 */ /* 0x000fe400078e0206 */
        /* <DEDUP_REMOVED lines=35> */
[----:B0-----:R-:W-:Y:S02]  /*ac380*/  IMAD.WIDE R18, R3, 0x2, R14 ;  /* 0x0000000203127825 */ /* 0x001fe400078e020e */
        /* <DEDUP_REMOVED lines=13> */
[C---:B0-----:R-:W-:Y:S01]  /*ac460*/  IMAD.WIDE R18, R0.reuse, 0x2, R4 ;  /* 0x0000000200127825 */ /* 0x041fe200078e0204 */
[----:B----4-:R-:W-:Y:S01]  /*ac470*/  ISETP.LT.AND P2, PT, R17, UR42, !P5 ;  /* 0x0000002a11007c0c */ /* 0x010fe2000ef41270 */
        /* <DEDUP_REMOVED lines=99> */
[----:B------:R-:W1:Y:S04]  /*acab0*/  LDL R17, [R1+0x2a0c] ;  /* 0x002a0c0001117983 */ /* 0x000e680000100800 */
[----:B------:R0:W-:Y:S04]  /*acac0*/  @P3 STG.E.U16 desc[UR8][R18.64], R3 ;  /* 0x0000000312003986 */ /* 0x0001e8000c101508 */
[----:B--2---:R2:W-:Y:S01]  /*acad0*/  STL [R1+0x3da0], R7 ;  /* 0x003da00701007387 */ /* 0x0045e20000100800 */
[----:B---3--:R-:W-:-:S02]  /*acae0*/  ISETP.LT.AND P2, PT, R16, UR48, !P6 ;  /* 0x0000003010007c0c */ /* 0x008fc4000f741270 */
[----:B------:R-:W-:Y:S01]  /*acaf0*/  ISETP.LT.AND P5, PT, R26, UR77, !P6 ;  /* 0x0000004d1a007c0c */ /* 0x000fe2000f7a1270 */
[C---:B0-----:R-:W-:Y:S01]  /*acb00*/  IMAD.WIDE R18, R0.reuse, 0x2, R4 ;  /* 0x0000000200127825 */ /* 0x041fe200078e0204 */
[----:B-1----:R-:W-:Y:S01]  /*acb10*/  ISETP.LT.AND P3, PT, R17, UR37, !P6 ;  /* 0x0000002511007c0c */ /* 0x002fe2000f761270 */
[----:B------:R-:W0:Y:S02]  /*acb20*/  LDCU UR77, c[0x0][0x398] ;  /* 0x00007300ff4d77ac */ /* 0x000e240008000800 */
[C---:B------:R-:W-:Y:S02]  /*acb30*/  IMAD.WIDE R16, R0.reuse, 0x2, R6 ;  /* 0x0000000200107825 */ /* 0x040fe400078e0206 */
[----:B--2---:R-:W2:Y:S01]  /*acb40*/  LDL.LU R7, [R1+0x2ec] ;  /* 0x0002ec0001077983 */ /* 0x004ea20000300800 */
[----:B------:R-:W-:Y:S01]  /*acb50*/  PRMT R25, R29, 0x7632, R25 ;  /* 0x000076321d197816 */ /* 0x000fe20000000019 */
[----:B------:R-:W1:Y:S01]  /*acb60*/  LDCU UR48, c[0x0][0x398] ;  /* 0x00007300ff3077ac */ /* 0x000e620008000800 */
[----:B------:R-:W3:Y:S01]  /*acb70*/  LDCU UR37, c[0x0][0x398] ;  /* 0x00007300ff2577ac */ /* 0x000ee20008000800 */
        /* <DEDUP_REMOVED lines=40> */
[----:B------:R-:W3:Y:S04]  /*ace00*/  LDL R17, [R1+0x2a0c] ;  /* 0x002a0c0001117983 */ /* 0x000ee80000100800 */
[----:B------:R2:W-:Y:S02]  /*ace10*/  @P6 STG.E.U16 desc[UR8][R18.64], R0 ;  /* 0x0000000012006986 */ /* 0x0005e4000c101508 */
[----:B--2---:R-:W-:-:S02]  /*ace20*/  IMAD.WIDE R18, R3, 0x2, R6 ;  /* 0x0000000203127825 */ /* 0x004fc400078e0206 */
[----:B------:R2:W-:Y:S04]  /*ace30*/  STL [R1+0x3d98], R7 ;  /* 0x003d980701007387 */ /* 0x0005e80000100800 */
[----:B--2---:R-:W2:Y:S01]  /*ace40*/  LDL.LU R7, [R1+0x2a0] ;  /* 0x0002a00001077983 */ /* 0x004ea20000300800 */
[----:B------:R-:W-:Y:S01]  /*ace50*/  ISETP.LT.AND P3, PT, R26, UR39, !P4 ;  /* 0x000000271a007c0c */ /* 0x000fe2000e761270 */
[----:B------:R-:W0:Y:S01]  /*ace60*/  LDCU UR39, c[0x0][0x398] ;  /* 0x00007300ff2777ac */ /* 0x000e220008000800 */
[----:B---3--:R-:W-:Y:S02]  /*ace70*/  ISETP.LT.AND P5, PT, R16, UR22, !P4 ;  /* 0x0000001610007c0c */ /* 0x008fe4000e7a1270 */
[----:B------:R-:W-:Y:S01]  /*ace80*/  ISETP.LT.AND P6, PT, R17, UR44, !P4 ;  /* 0x0000002c11007c0c */ /* 0x000fe2000e7c1270 */
[----:B------:R-:W-:Y:S01]  /*ace90*/  IMAD.WIDE R16, R3, 0x2, R4 ;  /* 0x0000000203107825 */ /* 0x000fe200078e0204 */
[----:B------:R-:W-:Y:S01]  /*acea0*/  PRMT R25, R29, 0x7632, R25 ;  /* 0x000076321d197816 */ /* 0x000fe20000000019 */
[----:B------:R-:W3:Y:S01]  /*aceb0*/  LDCU UR22, c[0x0][0x398] ;  /* 0x00007300ff1677ac */ /* 0x000ee20008000800 */
[----:B------:R-:W0:Y:S01]  /*acec0*/  LDCU UR44, c[0x0][0x398] ;  /* 0x00007300ff2c77ac */ /* 0x000e220008000800 */
[----:B--2---:R-:W-:Y:S01]  /*aced0*/  PRMT R0, R7, 0x7632, R0 ;  /* 0x0000763207007816 */ /* 0x004fe20000000000 */
[----:B------:R2:W-:Y:S04]  /*acee0*/  @P2 STG.E.U16 desc[UR8][R18.64], R7 ;  /* 0x0000000712002986 */ /* 0x0005e8000c101508 */
[----:B------:R0:W-:Y:S04]  /*acef0*/  @P3 STG.E.U16 desc[UR8][R16.64], R0 ;  /* 0x0000000010003986 */ /* 0x0001e8000c101508 */
[----:B--2---:R-:W2:Y:S01]  /*acf00*/  LDL.LU R7, [R1+0x270] ;  /* 0x0002700001077983 */ /* 0x004ea20000300800 */
[----:B0-----:R-:W-:-:S05]  /*acf10*/  IMAD.WIDE R16, R3, 0x2, R8 ;  /* 0x0000000203107825 */ /* 0x001fca00078e0208 */
        /* <DEDUP_REMOVED lines=44> */
[C---:B------:R-:W-:Y:S01]  /*ad1e0*/  IMAD.WIDE R16, R0.reuse, 0x2, R4 ;  /* 0x0000000200107825 */ /* 0x040fe200078e0204 */
        /* <DEDUP_REMOVED lines=818> */
[----:B--2---:R2:W-:Y:S01]  /*b0510*/  STL [R1+0x3d14], R29 ;  /* 0x003d141d01007387 */ /* 0x0045e20000100800 */
[----:B------:R-:W-:Y:S01]  /*b0520*/  ISETP.LT.AND P1, PT, R29, UR47, !P6 ;  /* 0x0000002f1d007c0c */ /* 0x000fe2000f721270 */
[----:B0-----:R-:W-:Y:S01]  /*b0530*/  IMAD.WIDE R18, R3, 0x2, R12 ;  /* 0x0000000203127825 */ /* 0x001fe200078e020c */
[----:B------:R-:W0:Y:S01]  /*b0540*/  LDCU UR47, c[0x0][0x398] ;  /* 0x00007300ff2f77ac */ /* 0x000e220008000800 */
[----:B------:R-:W0:Y:S01]  /*b0550*/  LDCU UR46, c[0x0][0x398] ;  /* 0x00007300ff2e77ac */ /* 0x000e220008000800 */
        /* <DEDUP_REMOVED lines=268> */
[----:B------:R-:W-:-:S02]  /*b1620*/  PRMT R24, R29, 0x7632, R24 ;  /* 0x000076321d187816 */ /* 0x000fc40000000018 */
[----:B------:R-:W-:Y:S01]  /*b1630*/  ISETP.LT.AND P2, PT, R26, UR51, !P3 ;  /* 0x000000331a007c0c */ /* 0x000fe2000df41270 */
[----:B------:R-:W3:Y:S01]  /*b1640*/  LDL.LU R29, [R1+0x19c] ;  /* 0x00019c00011d7983 */ /* 0x000ee20000300800 */
[----:B------:R-:W0:Y:S03]  /*b1650*/  LDCU UR51, c[0x0][0x398] ;  /* 0x00007300ff3377ac */ /* 0x000e260008000800 */
[----:B------:R1:W-:Y:S04]  /*b1660*/  @P6 STG.E.U16 desc[UR8][R18.64], R24 ;  /* 0x0000001812006986 */ /* 0x0003e8000c101508 */
[----:B------:R0:W-:Y:S01]  /*b1670*/  STL [R1+0x3ce8], R26 ;  /* 0x003ce81a01007387 */ /* 0x0001e20000100800 */
[----:B-1----:R-:W-:-:S03]  /*b1680*/  IMAD.WIDE R18, R0, 0x2, R14 ;  /* 0x0000000200127825 */ /* 0x002fc600078e020e */
[----:B------:R-:W3:Y:S04]  /*b1690*/  LDL R24, [R1+0x2a1c] ;  /* 0x002a1c0001187983 */ /* 0x000ee80000100800 */
[----:B0-----:R-:W3:Y:S01]  /*b16a0*/  LDL R26, [R1+0x29ac] ;  /* 0x0029ac00011a7983 */ /* 0x001ee20000100800 */
[----:B--2---:R-:W-:Y:S01]  /*b16b0*/  ISETP.LT.AND P6, PT, R17, UR33, !P3 ;  /* 0x0000002111007c0c */ /* 0x004fe2000dfc1270 */
[----:B------:R-:W-:Y:S01]  /*b16c0*/  IMAD.WIDE R16, R0, 0x2, R10 ;  /* 0x0000000200107825 */ /* 0x000fe200078e020a */
[----:B------:R-:W-:Y:S01]  /*b16d0*/  PRMT R0, R7, 0x7632, R0 ;  /* 0x0000763207007816 */ /* 0x000fe20000000000 */
[----:B------:R-:W0:Y:S03]  /*b16e0*/  LDCU UR33, c[0x0][0x398] ;  /* 0x00007300ff2177ac */ /* 0x000e260008000800 */
[----:B------:R1:W-:Y:S04]  /*b16f0*/  @P1 STG.E.U16 desc[UR8][R16.64], R7 ;  /* 0x0000000710001986 */ /* 0x0003e8000c101508 */
[----:B-1----:R-:W2:Y:S04]  /*b1700*/  LDL.LU R7, [R1+0x3cf0] ;  /* 0x003cf00001077983 */ /* 0x002ea80000300800 */
[----:B------:R-:W4:Y:S01]  /*b1710*/  LDL R17, [R1+0x2a0c] ;  /* 0x002a0c0001117983 */ /* 0x000f220000100800 */
[----:B---3--:R-:W-:-:S03]  /*b1720*/  ISETP.LT.AND P1, PT, R26, UR69, !P3 ;  /* 0x000000451a007c0c */ /* 0x008fc6000df21270 */
[----:B------:R-:W-:Y:S01]  /*b1730*/  @P5 STG.E.U16 desc[UR8][R18.64], R0 ;  /* 0x0000000012005986 */ /* 0x000fe2000c101508 */
[----:B------:R-:W-:Y:S01]  /*b1740*/  PRMT R25, R29, 0x7632, R25 ;  /* 0x000076321d197816 */ /* 0x000fe20000000019 */
[----:B------:R-:W1:Y:S02]  /*b1750*/  LDCU UR69, c[0x0][0x398] ;  /* 0x00007300ff4577ac */ /* 0x000e640008000800 */
[----:B------:R-:W3:Y:S04]  /*b1760*/  LDL.LU R26, [R1+0x18c] ;  /* 0x00018c00011a7983 */ /* 0x000ee80000300800 */
[----:B--2---:R2:W-:Y:S01]  /*b1770*/  STL [R1+0x3ce4], R7 ;  /* 0x003ce40701007387 */ /* 0x0045e20000100800 */
[----:B----4-:R-:W-:Y:S01]  /*b1780*/  ISETP.LT.AND P5, PT, R17, UR28, !P3 ;  /* 0x0000001c11007c0c */ /* 0x010fe2000dfa1270 */
[C---:B------:R-:W-:Y:S01]  /*b1790*/  IMAD.WIDE R16, R3.reuse, 0x2, R6 ;  /* 0x0000000203107825 */ /* 0x040fe200078e0206 */
[----:B------:R-:W4:Y:S01]  /*b17a0*/  LDCU UR28, c[0x0][0x398] ;  /* 0x00007300ff1c77ac */ /* 0x000f220008000800 */
[----:B--2---:R-:W2:Y:S02]  /*b17b0*/  LDL.LU R7, [R1+0x1ac] ;  /* 0x0001ac0001077983 */ /* 0x004ea40000300800 */
[----:B------:R-:W-:Y:S01]  /*b17c0*/  IMAD.WIDE R18, R3, 0x2, R4 ;  /* 0x0000000203127825 */ /* 0x000fe200078e0204 */
[----:B--2---:R-:W-:Y:S01]  /*b17d0*/  PRMT R0, R7, 0x7632, R0 ;  /* 0x0000763207007816 */ /* 0x004fe20000000000 */
[----:B------:R2:W-:Y:S01]  /*b17e0*/  @P4 STG.E.U16 desc[UR8][R16.64], R7 ;  /* 0x0000000710004986 */ /* 0x0005e2000c101508 */
[----:B------:R-:W-:Y:S01]  /*b17f0*/  ISETP.LT.AND P4, PT, R28, UR16, !P3 ;  /* 0x000000101c007c0c */ /* 0x000fe2000df81270 */
[----:B------:R-:W0:Y:S02]  /*b1800*/  LDCU UR16, c[0x0][0x398] ;  /* 0x00007300ff1077ac */ /* 0x000e240008000800 */
[----:B------:R1:W-:Y:S01]  /*b1810*/  @P2 STG.E.U16 desc[UR8][R18.64], R0 ;  /* 0x0000000012002986 */ /* 0x0003e2000c101508 */
[----:B------:R-:W-:Y:S01]  /*b1820*/  ISETP.LT.AND P2, PT, R2, UR38, !P3 ;  /* 0x0000002602007c0c */ /* 0x000fe2000df41270 */
[----:B------:R-:W0:Y:S01]  /*b1830*/  LDCU UR38, c[0x0][0x398] ;  /* 0x00007300ff2677ac */ /* 0x000e220008000800 */
[----:B------:R-:W-:Y:S01]  /*b1840*/  ISETP.LT.AND P3, PT, R24, UR67, !P3 ;  /* 0x0000004318007c0c */ /* 0x000fe2000df61270 */
[----:B--2---:R-:W-:Y:S01]  /*b1850*/  IMAD.WIDE R16, R3, 0x2, R8 ;  /* 0x0000000203107825 */ /* 0x004fe200078e0208 */
[----:B------:R-:W2:Y:S01]  /*b1860*/  LDL.LU R7, [R1+0x17c] ;  /* 0x00017c0001077983 */ /* 0x000ea20000300800 */
[----:B------:R-:W0:Y:S02]  /*b1870*/  LDCU UR67, c[0x0][0x3b8] ;  /* 0x00007700ff4377ac */ /* 0x000e240008000800 */
[----:B------:R-:W-:Y:S01]  /*b1880*/  VIADD R24, R27, 0x27 ;  /* 0x000000271b187836 */ /* 0x000fe20000000000 */
[----:B------:R4:W-:Y:S01]  /*b1890*/  @P6 STG.E.U16 desc[UR8][R16.64], R29 ;  /* 0x0000001d10006986 */ /* 0x0009e2000c101508 */
[----:B-1----:R-:W-:-:S03]  /*b18a0*/  IMAD.WIDE R18, R3, 0x2, R22 ;  /* 0x0000000203127825 */ /* 0x002fc600078e0216 */
[----:B------:R-:W-:Y:S01]  /*b18b0*/  ISETP.GE.AND P6, PT, R24, UR31, PT ;  /* 0x0000001f18007c0c */ /* 0x000fe2000bfc6270 */
[C---:B------:R-:W-:Y:S01]  /*b18c0*/  VIADD R0, R3.reuse, UR66 ;  /* 0x0000004203007c36 */ /* 0x040fe20008000000 */
[----:B------:R-:W-:Y:S01]  /*b18d0*/  @P1 STG.E.U16 desc[UR8][R18.64], R25 ;  /* 0x0000001912001986 */ /* 0x000fe2000c101508 */
[----:B---3--:R-:W-:Y:S01]  /*b18e0*/  PRMT R24, R26, 0x7632, R24 ;  /* 0x000076321a187816 */ /* 0x008fe20000000018 */
[----:B------:R-:W1:Y:S01]  /*b18f0*/  LDCU UR66, c[0x0][0x39c] ;  /* 0x00007380ff4277ac */ /* 0x000e620008000800 */
[C---:B----4-:R-:W-:Y:S01]  /*b1900*/  IMAD.WIDE R16, R3.reuse, 0x2, R20 ;  /* 0x0000000203107825 */ /* 0x050fe200078e0214 */
[----:B------:R-:W3:Y:S01]  /*b1910*/  LDL.LU R29, [R1+0x3cec] ;  /* 0x003cec00011d7983 */ /* 0x000ee20000300800 */
[----:B------:R-:W4:Y:S03]  /*b1920*/  LDCU UR31, c[0x0][0x398] ;  /* 0x00007300ff1f77ac */ /* 0x000f260008000800 */
[----:B------:R0:W-:Y:S04]  /*b1930*/  @P5 STG.E.U16 desc[UR8][R16.64], R26 ;  /* 0x0000001a10005986 */ /* 0x0001e8000c101508 */
[----:B0-----:R-:W2:Y:S04]  /*b1940*/  LDL.LU R26, [R1+0x3ce8] ;  /* 0x003ce800011a7983 */ /* 0x001ea80000300800 */
[----:B------:R-:W3:Y:S01]  /*b1950*/  LDL R17, [R1+0x2970] ;  /* 0x0029700001117983 */ /* 0x000ee20000100800 */
[----:B------:R-:W-:-:S05]  /*b1960*/  IMAD.WIDE R18, R3, 0x2, R12 ;  /* 0x0000000203127825 */ /* 0x000fca00078e020c */
[----:B------:R0:W-:Y:S02]  /*b1970*/  @P4 STG.E.U16 desc[UR8][R18.64], R24 ;  /* 0x0000001812004986 */ /* 0x0001e4000c101508 */
[----:B0-----:R-:W-:Y:S01]  /*b1980*/  IMAD.WIDE R18, R3, 0x2, R14 ;  /* 0x0000000203127825 */ /* 0x001fe200078e020e */
[----:B--2---:R-:W-:Y:S01]  /*b1990*/  ISETP.LT.AND P5, PT, R26, UR47, !P6 ;  /* 0x0000002f1a007c0c */ /* 0x004fe2000f7a1270 */
[----:B------:R-:W0:Y:S01]  /*b19a0*/  LDCU UR47, c[0x0][0x398] ;  /* 0x00007300ff2f77ac */ /* 0x000e220008000800 */
[----:B------:R-:W2:Y:S01]  /*b19b0*/  LDL.LU R26, [R1+0x15c] ;  /* 0x00015c00011a7983 */ /* 0x000ea20000300800 */
[----:B---3--:R-:W-:Y:S01]  /*b19c0*/  ISETP.LT.AND P4, PT, R17, UR63, !P6 ;  /* 0x0000003f11007c0c */ /* 0x008fe2000f781270 */
[----:B------:R-:W-:Y:S02]  /*b19d0*/  IMAD.WIDE R16, R3, 0x2, R10 ;  /* 0x0000000203107825 */ /* 0x000fe400078e020a */
[----:B------:R-:W3:Y:S01]  /*b19e0*/  LDL R24, [R1+0x2a1c] ;  /* 0x002a1c0001187983 */ /* 0x000ee20000100800 */
[----:B------:R-:W-:Y:S01]  /*b19f0*/  PRMT R3, R7, 0x7632, R3 ;  /* 0x0000763207037816 */ /* 0x000fe20000000003 */
[----:B------:R-:W0:Y:S02]  /*b1a00*/  LDCU UR63, c[0x0][0x398] ;  /* 0x00007300ff3f77ac */ /* 0x000e240008000800 */
[----:B------:R1:W-:Y:S04]  /*b1a10*/  @P2 STG.E.U16 desc[UR8][R16.64], R7 ;  /* 0x0000000710002986 */ /* 0x0003e8000c101508 */
[----:B-1----:R-:W2:Y:S04]  /*b1a20*/  LDL.LU R7, [R1+0x3ce4] ;  /* 0x003ce40001077983 */ /* 0x002ea80000300800 */
[----:B------:R-:W3:Y:S04]  /*b1a30*/  LDL R16, [R1+0x29ac] ;  /* 0x0029ac0001107983 */ /* 0x000ee80000100800 */
[----:B------:R-:W4:Y:S04]  /*b1a40*/  LDL R17, [R1+0x2a0c] ;  /* 0x002a0c0001117983 */ /* 0x000f280000100800 */
[----:B------:R1:W-:Y:S04]  /*b1a50*/  @P3 STG.E.U16 desc[UR8][R18.64], R3 ;  /* 0x0000000312003986 */ /* 0x0003e8000c101508 */
[----:B--2---:R2:W-:Y:S01]  /*b1a60*/  STL [R1+0x3ce0], R7 ;  /* 0x003ce00701007387 */ /* 0x0045e20000100800 */
[----:B---3--:R-:W-:-:S02]  /*b1a70*/  ISETP.LT.AND P2, PT, R16, UR65, !P6 ;  /* 0x0000004110007c0c */ /* 0x008fc4000f741270 */
[----:B------:R-:W-:Y:S01]  /*b1a80*/  ISETP.LT.AND P1, PT, R29, UR46, !P6 ;  /* 0x0000002e1d007c0c */ /* 0x000fe2000f721270 */
[C---:B-1----:R-:W-:Y:S01]  /*b1a90*/  IMAD.WIDE R18, R0.reuse, 0x2, R4 ;  /* 0x0000000200127825 */ /* 0x042fe200078e0204 */
[----:B----4-:R-:W-:Y:S01]  /*b1aa0*/  ISETP.LT.AND P3, PT, R17, UR24, !P6 ;  /* 0x0000001811007c0c */ /* 0x010fe2000f761270 */
[----:B------:R-:W1:Y:S02]  /*b1ab0*/  LDCU UR46, c[0x0][0x398] ;  /* 0x00007300ff2e77ac */ /* 0x000e640008000800 */
[----:B------:R-:W-:Y:S02]  /*b1ac0*/  IMAD.WIDE R16, R0, 0x2, R6 ;  /* 0x0000000200107825 */ /* 0x000fe400078e0206 */
[----:B--2---:R-:W2:Y:S01]  /*b1ad0*/  LDL.LU R7, [R1+0x16c] ;  /* 0x00016c0001077983 */ /* 0x004ea20000300800 */
[----:B------:R-:W-:Y:S01]  /*b1ae0*/  PRMT R25, R26, 0x7632, R25 ;  /* 0x000076321a197816 */ /* 0x000fe20000000019 */
[----:B------:R-:W3:Y:S01]  /*b1af0*/  LDCU UR65, c[0x0][0x398] ;  /* 0x00007300ff4177ac */ /* 0x000ee20008000800 */
[----:B------:R-:W4:Y:S01]  /*b1b00*/  LDCU UR24, c[0x0][0x398] ;  /* 0x00007300ff1877ac */ /* 0x000f220008000800 */
[----:B--2---:R-:W-:-:S02]  /*b1b10*/  PRMT R3, R7, 0x7632, R3 ;  /* 0x0000763207037816 */ /* 0x004fc40000000003 */
[----:B------:R2:W-:Y:S04]  /*b1b20*/  @P1 STG.E.U16 desc[UR8][R16.64], R7 ;  /* 0x0000000710001986 */ /* 0x0005e8000c101508 */
[----:B------:R0:W-:Y:S01]  /*b1b30*/  @P5 STG.E.U16 desc[UR8][R18.64], R3 ;  /* 0x0000000312005986 */ /* 0x0001e2000c101508 */
[----:B--2---:R-:W-:-:S03]  /*b1b40*/  IMAD.WIDE R16, R0, 0x2, R8 ;  /* 0x0000000200107825 */ /* 0x004fc600078e0208 */
[----:B------:R-:W2:Y:S01]  /*b1b50*/  LDL.LU R7, [R1+0x13c] ;  /* 0x00013c0001077983 */ /* 0x000ea20000300800 */
[----:B0-----:R-:W-:-:S03]  /*b1b60*/  IMAD.WIDE R18, R0, 0x2, R22 ;  /* 0x0000000200127825 */ /* 0x001fc600078e0216 */
[----:B------:R0:W-:Y:S04]  /*b1b70*/  @P4 STG.E.U16 desc[UR8][R16.64], R26 ;  /* 0x0000001a10004986 */ /* 0x0001e8000c101508 */
[----:B------:R1:W-:Y:S04]  /*b1b80*/  @P2 STG.E.U16 desc[UR8][R18.64], R25 ;  /* 0x0000001912002986 */ /* 0x0003e8000c101508 */
[----:B0-----:R-:W2:Y:S04]  /*b1b90*/  LDL.LU R26, [R1+0x110] ;  /* 0x00011000011a7983 */ /* 0x001ea80000300800 */
[----:B-1----:R-:W2:Y:S01]  /*b1ba0*/  LDL.LU R25, [R1+0x14c] ;  /* 0x00014c0001197983 */ /* 0x002ea20000300800 */
[----:B------:R-:W-:Y:S01]  /*b1bb0*/  ISETP.LT.AND P1, PT, R28, UR77, !P6 ;  /* 0x0000004d1c007c0c */ /* 0x000fe2000f721270 */
[----:B------:R-:W-:Y:S01]  /*b1bc0*/  IMAD.WIDE R16, R0, 0x2, R20 ;  /* 0x0000000200107825 */ /* 0x000fe200078e0214 */
[----:B------:R-:W-:Y:S01]  /*b1bd0*/  ISETP.LT.AND P5, PT, R2, UR64, !P6 ;  /* 0x0000004002007c0c */ /* 0x000fe2000f7a1270 */
[----:B------:R0:W-:Y:S01]  /*b1be0*/  STL [R1+0x3cd8], R29 ;  /* 0x003cd81d01007387 */ /* 0x0001e20000100800 */
[----:B------:R-:W-:Y:S01]  /*b1bf0*/  ISETP.LT.AND P6, PT, R24, UR48, !P6 ;  /* 0x0000003018007c0c */ /* 0x000fe2000f7c1270 */
[----:B------:R-:W-:Y:S01]  /*b1c00*/  VIADD R24, R27, 0x28 ;  /* 0x000000281b187836 */ /* 0x000fe20000000000 */
[----:B------:R-:W1:Y:S04]  /*b1c10*/  LDCU UR77, c[0x0][0x398] ;  /* 0x00007300ff4d77ac */ /* 0x000e680008000800 */
[----:B------:R-:W-:Y:S01]  /*b1c20*/  ISETP.GE.AND P4, PT, R24, UR25, PT ;  /* 0x0000001918007c0c */ /* 0x000fe2000bf86270 */
[----:B------:R-:W-:Y:S01]  /*b1c30*/  IMAD.WIDE R18, R0, 0x2, R12 ;  /* 0x0000000200127825 */ /* 0x000fe200078e020c */
[----:B------:R-:W1:Y:S02]  /*b1c40*/  LDCU UR64, c[0x0][0x398] ;  /* 0x00007300ff4077ac */ /* 0x000e640008000800 */
[----:B------:R-:W-:-:S02]  /*b1c50*/  ISETP.LT.AND P2, PT, R29, UR62, !P4 ;  /* 0x0000003e1d007c0c */ /* 0x000fc4000e741270 */
[----:B0-----:R-:W3:Y:S01]  /*b1c60*/  LDL R29, [R1+0x2970] ;  /* 0x00297000011d7983 */ /* 0x001ee20000100800 */
[----:B------:R-:W-:Y:S01]  /*b1c70*/  VIADD R3, R0, UR37 ;  /* 0x0000002500037c36 */ /* 0x000fe20008000000 */
[----:B------:R-:W0:Y:S01]  /*b1c80*/  LDCU UR37, c[0x0][0x39c] ;  /* 0x00007380ff2577ac */ /* 0x000e220008000800 */
[----:B------:R-:W0:Y:S01]  /*b1c90*/  LDCU UR62, c[0x0][0x398] ;  /* 0x00007300ff3e77ac */ /* 0x000e220008000800 */
[----:B------:R-:W0:Y:S01]  /*b1ca0*/  LDCU UR25, c[0x0][0x398] ;  /* 0x00007300ff1977ac */ /* 0x000e220008000800 */
[----:B------:R-:W0:Y:S01]  /*b1cb0*/  LDCU UR48, c[0x0][0x3b8] ;  /* 0x00007700ff3077ac */ /* 0x000e220008000800 */
[----:B--2---:R2:W-:Y:S04]  /*b1cc0*/  @P3 STG.E.U16 desc[UR8][R16.64], R25 ;  /* 0x0000001910003986 */ /* 0x0045e8000c101508 */
[----:B--2---:R-:W2:Y:S01]  /*b1cd0*/  LDL R17, [R1+0x1fbc] ;  /* 0x001fbc0001117983 */ /* 0x004ea20000100800 */
[----:B------:R-:W-:-:S03]  /*b1ce0*/  PRMT R24, R25, 0x7632, R24 ;  /* 0x0000763219187816 */ /* 0x000fc60000000018 */
[----:B------:R-:W4:Y:S04]  /*b1cf0*/  LDL R25, [R1+0x2a1c] ;  /* 0x002a1c0001197983 */ /* 0x000f280000100800 */
[----:B------:R0:W-:Y:S01]  /*b1d00*/  @P1 STG.E.U16 desc[UR8][R18.64], R24 ;  /* 0x0000001812001986 */ /* 0x0001e2000c101508 */
[----:B---3--:R-:W-:Y:S01]  /*b1d10*/  ISETP.LT.AND P1, PT, R29, UR14, !P4 ;  /* 0x0000000e1d007c0c */ /* 0x008fe2000e721270 */
[----:B------:R-:W3:Y:S02]  /*b1d20*/  LDCU UR14, c[0x0][0x398] ;  /* 0x00007300ff0e77ac */ /* 0x000ee40008000800 */
[----:B0-----:R-:W3:Y:S01]  /*b1d30*/  LDL.LU R24, [R1+0x120] ;  /* 0x0001200001187983 */ /* 0x001ee20000300800 */
[----:B------:R-:W-:-:S03]  /*b1d40*/  IMAD.WIDE R18, R0, 0x2, R14 ;  /* 0x0000000200127825 */ /* 0x000fc600078e020e */
[----:B------:R-:W3:Y:S01]  /*b1d50*/  LDL R29, [R1+0x100] ;  /* 0x00010000011d7983 */ /* 0x000ee20000100800 */
[----:B--2---:R-:W-:Y:S01]  /*b1d60*/  ISETP.LT.AND P3, PT, R17, UR30, !P4 ;  /* 0x0000001e11007c0c */ /* 0x004fe2000e761270 */
[----:B------:R-:W-:Y:S01]  /*b1d70*/  IMAD.WIDE R16, R0, 0x2, R10 ;  /* 0x0000000200107825 */ /* 0x000fe200078e020a */
[----:B------:R-:W-:Y:S01]  /*b1d80*/  PRMT R0, R7, 0x7632, R0 ;  /* 0x0000763207007816 */ /* 0x000fe20000000000 */
[----:B------:R-:W0:Y:S03]  /*b1d90*/  LDCU UR30, c[0x0][0x398] ;  /* 0x00007300ff1e77ac */ /* 0x000e260008000800 */
[----:B------:R2:W-:Y:S04]  /*b1da0*/  @P5 STG.E.U16 desc[UR8][R16.64], R7 ;  /* 0x0000000710005986 */ /* 0x0005e8000c101508 */
[----:B--2---:R-:W2:Y:S04]  /*b1db0*/  LDL.LU R7, [R1+0x3ce0] ;  /* 0x003ce00001077983 */ /* 0x004ea80000300800 */
[----:B------:R-:W4:Y:S04]  /*b1dc0*/  LDL R16, [R1+0x29ac] ;  /* 0x0029ac0001107983 */ /* 0x000f280000100800 */
[----:B------:R-:W4:Y:S04]  /*b1dd0*/  LDL R17, [R1+0x2a0c] ;  /* 0x002a0c0001117983 */ /* 0x000f280000100800 */
[----:B------:R3:W-:Y:S04]  /*b1de0*/  @P6 STG.E.U16 desc[UR8][R18.64], R0 ;  /* 0x0000000012006986 */ /* 0x0007e8000c101508 */
[----:B------:R0:W-:Y:S01]  /*b1df0*/  STL [R1+0x3cd4], R5 ;  /* 0x003cd40501007387 */ /* 0x0001e20000100800 */
[----:B---3--:R-:W-:Y:S01]  /*b1e00*/  PRMT R0, R24, 0x7632, R0 ;  /* 0x0000763218007816 */ /* 0x008fe20000000000 */
[----:B--2---:R-:W-:Y:S01]  /*b1e10*/  IMAD.WIDE R18, R3, 0x2, R6 ;  /* 0x0000000203127825 */ /* 0x004fe200078e0206 */
[----:B----4-:R-:W-:-:S02]  /*b1e20*/  ISETP.LT.AND P5, PT, R16, UR59, !P4 ;  /* 0x0000003b10007c0c */ /* 0x010fc4000e7a1270 */
[----:B------:R-:W-:Y:S01]  /*b1e30*/  ISETP.LT.AND P6, PT, R17, UR61, !P4 ;  /* 0x0000003d11007c0c */ /* 0x000fe2000e7c1270 */
[----:B------:R-:W-:Y:S01]  /*b1e40*/  IMAD.WIDE R16, R3, 0x2, R4 ;  /* 0x0000000203107825 */ /* 0x000fe200078e0204 */
[----:B------:R-:W-:Y:S01]  /*b1e50*/  @P2 STG.E.U16 desc[UR8][R18.64], R24 ;  /* 0x0000001812002986 */ /* 0x000fe2000c101508 */
[----:B------:R-:W2:Y:S03]  /*b1e60*/  LDCU UR59, c[0x0][0x398] ;  /* 0x00007300ff3b77ac */ /* 0x000ea60008000800 */
[----:B------:R3:W-:Y:S01]  /*b1e70*/  @P3 STG.E.U16 desc[UR8][R16.64], R0 ;  /* 0x0000000010003986 */ /* 0x0007e2000c101508 */
[----:B------:R-:W4:Y:S03]  /*b1e80*/  LDCU UR61, c[0x0][0x398] ;  /* 0x00007300ff3d77ac */ /* 0x000f260008000800 */
[----:B0-----:R-:W2:Y:S01]  /*b1e90*/  LDL.LU R5, [R1+0xf0] ;  /* 0x0000f00001057983 */ /* 0x001ea20000300800 */
[----:B---3--:R-:W-:-:S03]  /*b1ea0*/  VIADD R0, R27, 0x29 ;  /* 0x000000291b007836 */ /* 0x008fc60000000000 */
[----:B------:R-:W3:Y:S01]  /*b1eb0*/  LDL.LU R27, [R1+0x3cdc] ;  /* 0x003cdc00011b7983 */ /* 0x000ee20000300800 */
[----:B------:R-:W-:-:S05]  /*b1ec0*/  IMAD.WIDE R18, R3, 0x2, R8 ;  /* 0x0000000203127825 */ /* 0x000fca00078e0208 */
[----:B------:R-:W-:Y:S01]  /*b1ed0*/  @P1 STG.E.U16 desc[UR8][R18.64], R26 ;  /* 0x0000001a12001986 */ /* 0x000fe2000c101508 */
[----:B------:R-:W-:Y:S01]  /*b1ee0*/  ISETP.GE.AND P1, PT, R0, UR27, PT ;  /* 0x0000001b00007c0c */ /* 0x000fe2000bf26270 */
[----:B------:R-:W-:Y:S01]  /*b1ef0*/  IMAD.WIDE R16, R3, 0x2, R22 ;  /* 0x0000000203107825 */ /* 0x000fe200078e0216 */
[----:B------:R-:W-:Y:S01]  /*b1f00*/  PRMT R0, R26, 0x7632, R0 ;  /* 0x000076321a007816 */ /* 0x000fe20000000000 */
[----:B------:R-:W0:Y:S01]  /*b1f10*/  LDCU UR27, c[0x0][0x398] ;  /* 0x00007300ff1b77ac */ /* 0x000e220008000800 */
[----:B---3--:R-:W-:Y:S02]  /*b1f20*/  PRMT R27, R29, 0x7632, R27 ;  /* 0x000076321d1b7816 */ /* 0x008fe4000000001b */
[----:B------:R-:W3:Y:S04]  /*b1f30*/  LDL.LU R29, [R1+0x3cd8] ;  /* 0x003cd800011d7983 */ /* 0x000ee80000300800 */
[----:B------:R0:W-:Y:S04]  /*b1f40*/  @P5 STG.E.U16 desc[UR8][R16.64], R0 ;  /* 0x0000000010005986 */ /* 0x0001e8000c101508 */
[----:B0-----:R-:W4:Y:S01]  /*b1f50*/  LDL.LU R17, [R1+0x100] ;  /* 0x0001000001117983 */ /* 0x001f220000300800 */
[----:B---3--:R-:W-:-:S03]  /*b1f60*/  ISETP.LT.AND P5, PT, R29, UR58, !P1 ;  /* 0x0000003a1d007c0c */ /* 0x008fc6000cfa1270 */
[----:B------:R0:W-:Y:S01]  /*b1f70*/  STL [R1+0x3ccc], R29 ;  /* 0x003ccc1d01007387 */ /* 0x0001e20000100800 */
[----:B------:R-:W-:Y:S02]  /*b1f80*/  ISETP.LT.AND P2, PT, R28, UR39, !P4 ;  /* 0x000000271c007c0c */ /* 0x000fe4000e741270 */
[----:B------:R-:W-:Y:S01]  /*b1f90*/  ISETP.LT.AND P3, PT, R2, UR60, !P4 ;  /* 0x0000003c02007c0c */ /* 0x000fe2000e761270 */
[----:B------:R-:W-:Y:S01]  /*b1fa0*/  IMAD.WIDE R18, R3, 0x2, R20 ;  /* 0x0000000203127825 */ /* 0x000fe200078e0214 */
[----:B--2---:R-:W-:Y:S01]  /*b1fb0*/  PRMT R0, R5, 0x7632, R0 ;  /* 0x0000763205007816 */ /* 0x004fe20000000000 */
[----:B------:R-:W2:Y:S01]  /*b1fc0*/  LDCU UR39, c[0x0][0x398] ;  /* 0x00007300ff2777ac */ /* 0x000ea20008000800 */
[----:B0-----:R-:W3:Y:S01]  /*b1fd0*/  LDL R29, [R1+0x1fbc] ;  /* 0x001fbc00011d7983 */ /* 0x001ee20000100800 */
[----:B------:R-:W-:Y:S01]  /*b1fe0*/  ISETP.LT.AND P4, PT, R25, UR22, !P4 ;  /* 0x0000001619007c0c */ /* 0x000fe2000e781270 */
[C---:B------:R-:W-:Y:S01]  /*b1ff0*/  IMAD.WIDE R24, R3.reuse, 0x2, R12 ;  /* 0x0000000203187825 */ /* 0x040fe200078e020c */
[----:B------:R-:W0:Y:S01]  /*b2000*/  LDCU UR60, c[0x0][0x398] ;  /* 0x00007300ff3c77ac */ /* 0x000e220008000800 */
[----:B----4-:R4:W-:Y:S02]  /*b2010*/  @P6 STG.E.U16 desc[UR8][R18.64], R17 ;  /* 0x0000001112006986 */ /* 0x0109e4000c101508 */
[C---:B------:R-:W-:Y:S01]  /*b2020*/  VIADD R26, R3.reuse, UR44 ;  /* 0x0000002c031a7c36 */ /* 0x040fe20008000000 */
[----:B------:R-:W0:Y:S01]  /*b2030*/  LDCU UR44, c[0x0][0x39c] ;  /* 0x00007380ff2c77ac */ /* 0x000e220008000800 */
[----:B------:R1:W-:Y:S01]  /*b2040*/  @P2 STG.E.U16 desc[UR8][R24.64], R27 ;  /* 0x0000001b18002986 */ /* 0x0003e2000c101508 */
[----:B------:R-:W0:Y:S01]  /*b2050*/  LDCU UR58, c[0x0][0x398] ;  /* 0x00007300ff3a77ac */ /* 0x000e220008000800 */
[----:B------:R-:W0:Y:S01]  /*b2060*/  LDCU UR22, c[0x0][0x3b8] ;  /* 0x00007700ff1677ac */ /* 0x000e220008000800 */
[----:B----4-:R-:W-:-:S04]  /*b2070*/  IMAD.WIDE R16, R3, 0x2, R10 ;  /* 0x0000000203107825 */ /* 0x010fc800078e020a */
[----:B------:R-:W-:Y:S01]  /*b2080*/  IMAD.WIDE R18, R3, 0x2, R14 ;  /* 0x0000000203127825 */ /* 0x000fe200078e020e */
[----:B-1----:R-:W4:Y:S04]  /*b2090*/  LDL R27, [R1+0x15c4] ;  /* 0x0015c400011b7983 */ /* 0x002f280000100800 */
[----:B------:R-:W2:Y:S04]  /*b20a0*/  LDL R3, [R1+0x29ac] ;  /* 0x0029ac0001037983 */ /* 0x000ea80000100800 */
[----:B------:R1:W-:Y:S01]  /*b20b0*/  @P3 STG.E.U16 desc[UR8][R16.64], R5 ;  /* 0x0000000510003986 */ /* 0x0003e2000c101508 */
[----:B---3--:R-:W-:-:S03]  /*b20c0*/  ISETP.LT.AND P2, PT, R29, UR43, !P1 ;  /* 0x0000002b1d007c0c */ /* 0x008fc6000cf41270 */
[----:B------:R3:W-:Y:S01]  /*b20d0*/  @P4 STG.E.U16 desc[UR8][R18.64], R0 ;  /* 0x0000000012004986 */ /* 0x0007e2000c101508 */
[----:B------:R-:W-:Y:S01]  /*b20e0*/  IMAD.WIDE R24, R26, 0x2, R6 ;  /* 0x000000021a187825 */ /* 0x000fe200078e0206 */
[----:B------:R-:W0:Y:S02]  /*b20f0*/  LDCU UR43, c[0x0][0x398] ;  /* 0x00007300ff2b77ac */ /* 0x000e240008000800 */
[----:B------:R-:W2:Y:S04]  /*b2100*/  LDL R29, [R1+0x2a1c] ;  /* 0x002a1c00011d7983 */ /* 0x000ea80000100800 */
[----:B-1----:R-:W2:Y:S04]  /*b2110*/  LDL.LU R5, [R1+0x3cd4] ;  /* 0x003cd40001057983 */ /* 0x002ea80000300800 */
[----:B------:R-:W2:Y:S04]  /*b2120*/  LDL R16, [R1+0x2970] ;  /* 0x0029700001107983 */ /* 0x000ea80000100800 */
[----:B------:R-:W4:Y:S04]  /*b2130*/  LDL.LU R17, [R1+0xe0] ;  /* 0x0000e00001117983 */ /* 0x000f280000300800 */
[----:B---3--:R-:W3:Y:S01]  /*b2140*/  LDL R19, [R1+0x2a0c] ;  /* 0x002a0c0001137983 */ /* 0x008ee20000100800 */
[----:B--2---:R-:W-:Y:S01]  /*b2150*/  ISETP.LT.AND P4, PT, R16, UR76, !P1 ;  /* 0x0000004c10007c0c */ /* 0x004fe2000cf81270 */
[----:B------:R-:W1:Y:S02]  /*b2160*/  LDCU UR76, c[0x0][0x398] ;  /* 0x00007300ff4c77ac */ /* 0x000e640008000800 */
[----:B----4-:R2:W-:Y:S01]  /*b2170*/  @P5 STG.E.U16 desc[UR8][R24.64], R17 ;  /* 0x0000001118005986 */ /* 0x0105e2000c101508 */
[----:B------:R-:W-:-:S02]  /*b2180*/  PRMT R0, R17, 0x7632, R0 ;  /* 0x0000763211007816 */ /* 0x000fc40000000000 */
[----:B------:R-:W-:Y:S01]  /*b2190*/  ISETP.LT.AND P5, PT, R3, UR55, !P1 ;  /* 0x0000003703007c0c */ /* 0x000fe2000cfa1270 */
[----:B------:R-:W-:Y:S01]  /*b21a0*/  VIADD R3, R27, 0x2a ;  /* 0x0000002a1b037836 */ /* 0x000fe20000000000 */
[----:B---3--:R-:W-:Y:S01]  /*b21b0*/  ISETP.LT.AND P6, PT, R19, UR32, !P1 ;  /* 0x0000002013007c0c */ /* 0x008fe2000cfc1270 */
[----:B--2---:R-:W2:Y:S01]  /*b21c0*/  LDL.LU R25, [R1+0xd0] ;  /* 0x0000d00001197983 */ /* 0x004ea20000300800 */
[C---:B------:R-:W-:Y:S02]  /*b21d0*/  IMAD.WIDE R16, R26.reuse, 0x2, R4 ;  /* 0x000000021a107825 */ /* 0x040fe400078e0204 */
[----:B------:R-:W-:Y:S01]  /*b21e0*/  ISETP.GE.AND P3, PT, R3, UR12, PT ;  /* 0x0000000c03007c0c */ /* 0x000fe2000bf66270 */
[----:B------:R-:W3:Y:S01]  /*b21f0*/  LDCU UR55, c[0x0][0x398] ;  /* 0x00007300ff3777ac */ /* 0x000ee20008000800 */
[----:B------:R-:W4:Y:S01]  /*b2200*/  LDL.LU R27, [R1+0xb0] ;  /* 0x0000b000011b7983 */ /* 0x000f220000300800 */
[----:B------:R-:W-:Y:S01]  /*b2210*/  IMAD.WIDE R18, R26, 0x2, R8 ;  /* 0x000000021a127825 */ /* 0x000fe200078e0208 */
[----:B------:R-:W0:Y:S02]  /*b2220*/  LDCU UR32, c[0x0][0x398] ;  /* 0x00007300ff2077ac */ /* 0x000e240008000800 */
[----:B------:R1:W-:Y:S01]  /*b2230*/  @P2 STG.E.U16 desc[UR8][R16.64], R0 ;  /* 0x0000000010002986 */ /* 0x0003e2000c101508 */
[----:B------:R-:W-:Y:S01]  /*b2240*/  ISETP.LT.AND P2, PT, R28, UR36, !P1 ;  /* 0x000000241c007c0c */ /* 0x000fe2000cf41270 */
[----:B------:R-:W0:Y:S02]  /*b2250*/  LDCU UR12, c[0x0][0x398] ;  /* 0x00007300ff0c77ac */ /* 0x000e240008000800 */
[----:B------:R-:W3:Y:S01]  /*b2260*/  LDL.LU R28, [R1+0x3cd0] ;  /* 0x003cd000011c7983 */ /* 0x000ee20000300800 */
[----:B------:R-:W0:Y:S03]  /*b2270*/  LDCU UR36, c[0x0][0x398] ;  /* 0x00007300ff2477ac */ /* 0x000e260008000800 */
[----:B------:R0:W-:Y:S01]  /*b2280*/  STL [R1+0x3cc4], R2 ;  /* 0x003cc40201007387 */ /* 0x0001e20000100800 */
[----:B-1----:R-:W-:-:S03]  /*b2290*/  IMAD.WIDE R16, R26, 0x2, R22 ;  /* 0x000000021a107825 */ /* 0x002fc600078e0216 */
[----:B--2---:R1:W-:Y:S01]  /*b22a0*/  @P4 STG.E.U16 desc[UR8][R18.64], R25 ;  /* 0x0000001912004986 */ /* 0x0043e2000c101508 */
[----:B------:R-:W-:Y:S02]  /*b22b0*/  PRMT R0, R25, 0x7632, R0 ;  /* 0x0000763219007816 */ /* 0x000fe40000000000 */
[----:B------:R-:W-:Y:S01]  /*b22c0*/  ISETP.LT.AND P4, PT, R2, UR56, !P1 ;  /* 0x0000003802007c0c */ /* 0x000fe2000cf81270 */
[----:B------:R-:W2:Y:S01]  /*b22d0*/  LDCU UR56, c[0x0][0x39c] ;  /* 0x00007380ff3877ac */ /* 0x000ea20008000800 */
[----:B0-----:R-:W2:Y:S01]  /*b22e0*/  LDL.LU R2, [R1+0x124] ;  /* 0x0001240001027983 */ /* 0x001ea20000300800 */
[----:B------:R-:W-:Y:S01]  /*b22f0*/  ISETP.LT.AND P1, PT, R29, UR45, !P1 ;  /* 0x0000002d1d007c0c */ /* 0x000fe2000cf21270 */
[----:B------:R-:W0:Y:S02]  /*b2300*/  LDCU UR45, c[0x0][0x3b8] ;  /* 0x00007700ff2d77ac */ /* 0x000e240008000800 */
[----:B------:R-:W2:Y:S01]  /*b2310*/  LDL.LU R29, [R1+0x3ccc] ;  /* 0x003ccc00011d7983 */ /* 0x000ea20000300800 */
[----:B-1----:R-:W-:-:S03]  /*b2320*/  IMAD.WIDE R18, R26, 0x2, R20 ;  /* 0x000000021a127825 */ /* 0x002fc600078e0214 */
[----:B------:R1:W-:Y:S01]  /*b2330*/  @P5 STG.E.U16 desc[UR8][R16.64], R0 ;  /* 0x0000000010005986 */ /* 0x0003e2000c101508 */
[----:B---3--:R-:W-:-:S03]  /*b2340*/  PRMT R3, R28, 0x7632, R3 ;  /* 0x000076321c037816 */ /* 0x008fc60000000003 */
[----:B------:R3:W-:Y:S04]  /*b2350*/  @P6 STG.E.U16 desc[UR8][R18.64], R28 ;  /* 0x0000001c12006986 */ /* 0x0007e8000c101508 */
[----:B-1----:R-:W2:Y:S04]  /*b2360*/  LDL R0, [R1+0x2970] ;  /* 0x0029700001007983 */ /* 0x002ea80000100800 */
[----:B---3--:R-:W3:Y:S04]  /*b2370*/  LDL.LU R28, [R1+0x3cc8] ;  /* 0x003cc800011c7983 */ /* 0x008ee80000300800 */
[----:B------:R-:W3:Y:S01]  /*b2380*/  LDL R19, [R1+0x1fbc] ;  /* 0x001fbc0001137983 */ /* 0x000ee20000100800 */
[----:B------:R-:W-:-:S04]  /*b2390*/  IMAD.WIDE R24, R26, 0x2, R12 ;  /* 0x000000021a187825 */ /* 0x000fc800078e020c */
[C---:B------:R-:W-:Y:S01]  /*b23a0*/  IMAD.WIDE R16, R26.reuse, 0x2, R10 ;  /* 0x000000021a107825 */ /* 0x040fe200078e020a */
[----:B------:R1:W-:Y:S04]  /*b23b0*/  @P2 STG.E.U16 desc[UR8][R24.64], R3 ;  /* 0x0000000318002986 */ /* 0x0003e8000c101508 */
[----:B----4-:R4:W-:Y:S01]  /*b23c0*/  @P4 STG.E.U16 desc[UR8][R16.64], R27 ;  /* 0x0000001b10004986 */ /* 0x0109e2000c101508 */
[----:B-1----:R-:W-:Y:S01]  /*b23d0*/  PRMT R3, R27, 0x7632, R3 ;  /* 0x000076321b037816 */ /* 0x002fe20000000003 */
[----:B----4-:R-:W-:-:S05]  /*b23e0*/  IMAD.WIDE R16, R26, 0x2, R14 ;  /* 0x000000021a107825 */ /* 0x010fca00078e020e */
[----:B------:R-:W-:Y:S01]  /*b23f0*/  @P1 STG.E.U16 desc[UR8][R16.64], R3 ;  /* 0x0000000310001986 */ /* 0x000fe2000c101508 */
[----:B--2---:R-:W-:-:S03]  /*b2400*/  ISETP.LT.AND P2, PT, R29, UR57, !P3 ;  /* 0x000000391d007c0c */ /* 0x004fc6000df41270 */
[----:B------:R1:W-:Y:S04]  /*b2410*/  STL [R1+0x3cc0], R29 ;  /* 0x003cc01d01007387 */ /* 0x0003e80000100800 */
[----:B-1----:R-:W2:Y:S04]  /*b2420*/  LDL.LU R29, [R1+0x104] ;  /* 0x00010400011d7983 */ /* 0x002ea80000300800 */
[----:B------:R-:W4:Y:S01]  /*b2430*/  LDL R3, [R1+0x15c4] ;  /* 0x0015c40001037983 */ /* 0x000f220000100800 */
[----:B------:R-:W-:Y:S01]  /*b2440*/  ISETP.LT.AND P6, PT, R0, UR34, !P3 ;  /* 0x0000002200007c0c */ /* 0x000fe2000dfc1270 */
[----:B------:R-:W-:Y:S01]  /*b2450*/  VIADD R0, R26, UR35 ;  /* 0x000000231a007c36 */ /* 0x000fe20008000000 */
[----:B------:R-:W1:Y:S01]  /*b2460*/  LDCU UR34, c[0x0][0x398] ;  /* 0x00007300ff2277ac */ /* 0x000e620008000800 */
[----:B------:R-:W2:Y:S01]  /*b2470*/  LDL R16, [R1+0x2a2c] ;  /* 0x002a2c0001107983 */ /* 0x000ea20000100800 */
[----:B---3--:R-:W-:Y:S01]  /*b2480*/  PRMT R28, R2, 0x7632, R28 ;  /* 0x00007632021c7816 */ /* 0x008fe2000000001c */
[----:B------:R-:W3:Y:S02]  /*b2490*/  LDCU UR35, c[0x0][0x398] ;  /* 0x00007300ff2377ac */ /* 0x000ee40008000800 */
[----:B------:R-:W3:Y:S01]  /*b24a0*/  LDL.LU R17, [R1+0x114] ;  /* 0x0001140001117983 */ /* 0x000ee20000300800 */
[----:B------:R-:W-:Y:S01]  /*b24b0*/  ISETP.LT.AND P5, PT, R19, UR52, !P3 ;  /* 0x0000003413007c0c */ /* 0x000fe2000dfa1270 */
[C---:B------:R-:W-:Y:S01]  /*b24c0*/  IMAD.WIDE R18, R0.reuse, 0x2, R6 ;  /* 0x0000000200127825 */ /* 0x040fe200078e0206 */
[----:B------:R-:W0:Y:S04]  /*b24d0*/  LDCU UR52, c[0x0][0x398] ;  /* 0x00007300ff3477ac */ /* 0x000e280008000800 */
[----:B------:R1:W-:Y:S04]  /*b24e0*/  @P2 STG.E.U16 desc[UR8][R18.64], R2 ;  /* 0x0000000212002986 */ /* 0x0003e8000c101508 */
[----:B-1----:R-:W3:Y:S04]  /*b24f0*/  LDL.LU R2, [R1+0x3cc4] ;  /* 0x003cc40001027983 */ /* 0x002ee80000300800 */
[----:B------:R-:W3:Y:S04]  /*b2500*/  LDL R18, [R1+0x29ac] ;  /* 0x0029ac0001127983 */ /* 0x000ee80000100800 */
[----:B------:R-:W3:Y:S01]  /*b2510*/  LDL R19, [R1+0x2a0c] ;  /* 0x002a0c0001137983 */ /* 0x000ee20000100800 */
[----:B------:R-:W-:-:S04]  /*b2520*/  IMAD.WIDE R24, R0, 0x2, R4 ;  /* 0x0000000200187825 */ /* 0x000fc800078e0204 */
[----:B------:R-:W-:Y:S01]  /*b2530*/  IMAD.WIDE R26, R0, 0x2, R8 ;  /* 0x00000002001a7825 */ /* 0x000fe200078e0208 */
[----:B------:R1:W-:Y:S03]  /*b2540*/  @P5 STG.E.U16 desc[UR8][R24.64], R28 ;  /* 0x0000001c18005986 */ /* 0x0003e6000c101508 */
[----:B----4-:R-:W-:Y:S01]  /*b2550*/  VIADD R3, R3, 0x2b ;  /* 0x0000002b03037836 */ /* 0x010fe20000000000 */
[----:B--2---:R-:W-:-:S04]  /*b2560*/  ISETP.LT.AND P5, PT, R16, UR54, !P3 ;  /* 0x0000003610007c0c */ /* 0x004fc8000dfa1270 */
[----:B------:R-:W-:Y:S02]  /*b2570*/  ISETP.GE.AND P2, PT, R3, UR26, PT ;  /* 0x0000001a03007c0c */ /* 0x000fe4000bf46270 */
[----:B-1----:R-:W-:Y:S01]  /*b2580*/  PRMT R28, R29, 0x7632, R28 ;  /* 0x000076321d1c7816 */ /* 0x002fe2000000001c */
[----:B---3--:R1:W-:Y:S01]  /*b2590*/  @P6 STG.E.U16 desc[UR8][R26.64], R17 ;  /* 0x000000111a006986 */ /* 0x0083e2000c101508 */
[----:B------:R-:W-:Y:S02]  /*b25a0*/  PRMT R3, R17, 0x7632, R3 ;  /* 0x0000763211037816 */ /* 0x000fe40000000003 */
[----:B------:R-:W-:Y:S02]  /*b25b0*/  ISETP.LT.AND P1, PT, R18, UR74, !P3 ;  /* 0x0000004a12007c0c */ /* 0x000fe4000df21270 */
[----:B------:R-:W-:Y:S01]  /*b25c0*/  ISETP.LT.AND P4, PT, R19, UR53, !P3 ;  /* 0x0000003513007c0c */ /* 0x000fe2000df81270 */
[----:B-1----:R-:W-:Y:S01]  /*b25d0*/  IMAD.WIDE R16, R0, 0x2, R22 ;  /* 0x0000000200107825 */ /* 0x002fe200078e0216 */
[----:B------:R-:W-:Y:S01]  /*b25e0*/  ISETP.LT.AND P6, PT, R2, UR6, !P3 ;  /* 0x0000000602007c0c */ /* 0x000fe2000dfc1270 */
[----:B------:R1:W-:Y:S01]  /*b25f0*/  STL [R1+0x3cbc], R2 ;  /* 0x003cbc0201007387 */ /* 0x0003e20000100800 */
[----:B------:R-:W2:Y:S01]  /*b2600*/  LDCU UR26, c[0x0][0x398] ;  /* 0x00007300ff1a77ac */ /* 0x000ea20008000800 */
[C---:B------:R-:W-:Y:S01]  /*b2610*/  IMAD.WIDE R18, R0.reuse, 0x2, R20 ;  /* 0x0000000200127825 */ /* 0x040fe200078e0214 */
[----:B------:R-:W3:Y:S05]  /*b2620*/  LDCU UR6, c[0x0][0x398] ;  /* 0x00007300ff0677ac */ /* 0x000eea0008000800 */
[----:B------:R4:W-:Y:S01]  /*b2630*/  @P1 STG.E.U16 desc[UR8][R16.64], R3 ;  /* 0x0000000310001986 */ /* 0x0009e2000c101508 */
[C---:B------:R-:W-:Y:S01]  /*b2640*/  IMAD.WIDE R24, R0.reuse, 0x2, R12 ;  /* 0x0000000200187825 */ /* 0x040fe200078e020c */
[----:B------:R-:W0:Y:S02]  /*b2650*/  LDCU UR53, c[0x0][0x398] ;  /* 0x00007300ff3577ac */ /* 0x000e240008000800 */
[----:B-1----:R-:W2:Y:S04]  /*b2660*/  LDL.LU R2, [R1+0xe4] ;  /* 0x0000e40001027983 */ /* 0x002ea80000300800 */
[----:B------:R1:W-:Y:S04]  /*b2670*/  @P4 STG.E.U16 desc[UR8][R18.64], R29 ;  /* 0x0000001d12004986 */ /* 0x0003e8000c101508 */
[----:B----4-:R-:W4:Y:S04]  /*b2680*/  LDL R16, [R1+0x15c4] ;  /* 0x0015c40001107983 */ /* 0x010f280000100800 */
[----:B------:R-:W2:Y:S04]  /*b2690*/  LDL R3, [R1+0x2970] ;  /* 0x0029700001037983 */ /* 0x000ea80000100800 */
[----:B------:R-:W2:Y:S04]  /*b26a0*/  LDL.LU R17, [R1+0xf4] ;  /* 0x0000f40001117983 */ /* 0x000ea80000300800 */
[----:B-1----:R-:W3:Y:S04]  /*b26b0*/  LDL.LU R29, [R1+0x3cc0] ;  /* 0x003cc000011d7983 */ /* 0x002ee80000300800 */
[----:B------:R-:W3:Y:S04]  /*b26c0*/  LDL R18, [R1+0x2a1c] ;  /* 0x002a1c0001127983 */ /* 0x000ee80000100800 */
[----:B------:R-:W3:Y:S01]  /*b26d0*/  LDL R19, [R1+0x1fbc] ;  /* 0x001fbc0001137983 */ /* 0x000ee20000100800 */
[----:B------:R-:W-:-:S03]  /*b26e0*/  IMAD.WIDE R26, R0, 0x2, R10 ;  /* 0x00000002001a7825 */ /* 0x000fc600078e020a */
[----:B------:R1:W-:Y:S04]  /*b26f0*/  @P5 STG.E.U16 desc[UR8][R24.64], R28 ;  /* 0x0000001c18005986 */ /* 0x0003e8000c101508 */
[----:B------:R-:W-:Y:S01]  /*b2700*/  STL [R1+0x3cb8], R8 ;  /* 0x003cb80801007387 */ /* 0x000fe20000100800 */
[----:B----4-:R-:W-:-:S05]  /*b2710*/  VIADD R16, R16, 0x2c ;  /* 0x0000002c10107836 */ /* 0x010fca0000000000 */
[----:B------:R-:W-:Y:S01]  /*b2720*/  ISETP.GE.AND P1, PT, R16, UR42, PT ;  /* 0x0000002a10007c0c */ /* 0x000fe2000bf26270 */
[----:B------:R-:W4:Y:S01]  /*b2730*/  LDCU UR42, c[0x0][0x3b8] ;  /* 0x00007700ff2a77ac */ /* 0x000f220008000800 */
[----:B--2---:R2:W-:Y:S01]  /*b2740*/  @P6 STG.E.U16 desc[UR8][R26.64], R17 ;  /* 0x000000111a006986 */ /* 0x0045e2000c101508 */
[----:B------:R-:W-:Y:S02]  /*b2750*/  ISETP.LT.AND P6, PT, R3, UR50, !P2 ;  /* 0x0000003203007c0c */ /* 0x000fe4000d7c1270 */
[----:B---3--:R-:W-:Y:S02]  /*b2760*/  ISETP.LT.AND P4, PT, R29, UR41, !P2 ;  /* 0x000000291d007c0c */ /* 0x008fe4000d781270 */
[----:B------:R-:W-:Y:S01]  /*b2770*/  ISETP.LT.AND P3, PT, R18, UR75, !P3 ;  /* 0x0000004b12007c0c */ /* 0x000fe2000df61270 */
[C---:B------:R-:W-:Y:S01]  /*b2780*/  VIADD R3, R0.reuse, UR40 ;  /* 0x0000002800037c36 */ /* 0x040fe20008000000 */
[----:B-1----:R-:W-:Y:S01]  /*b2790*/  PRMT R28, R17, 0x7632, R28 ;  /* 0x00007632111c7816 */ /* 0x002fe2000000001c */
[----:B------:R-:W1:Y:S01]  /*b27a0*/  LDCU UR41, c[0x0][0x398] ;  /* 0x00007300ff2977ac */ /* 0x000e620008000800 */
[----:B--2---:R-:W-:Y:S01]  /*b27b0*/  IMAD.WIDE R16, R0, 0x2, R14 ;  /* 0x0000000200107825 */ /* 0x004fe200078e020e */
[----:B------:R-:W-:Y:S01]  /*b27c0*/  ISETP.LT.AND P5, PT, R19, UR73, !P2 ;  /* 0x0000004913007c0c */ /* 0x000fe2000d7a1270 */
[----:B------:R-:W2:Y:S02]  /*b27d0*/  LDCU UR40, c[0x0][0x398] ;  /* 0x00007300ff2877ac */ /* 0x000ea40008000800 */
[C---:B------:R-:W-:Y:S01]  /*b27e0*/  IMAD.WIDE R18, R3.reuse, 0x2, R6 ;  /* 0x0000000203127825 */ /* 0x040fe200078e0206 */
[----:B------:R-:W3:Y:S03]  /*b27f0*/  LDCU UR50, c[0x0][0x398] ;  /* 0x00007300ff3277ac */ /* 0x000ee60008000800 */
[----:B------:R-:W-:-:S02]  /*b2800*/  IMAD.WIDE R26, R3, 0x2, R8 ;  /* 0x00000002031a7825 */ /* 0x000fc400078e0208 */
[----:B------:R-:W2:Y:S01]  /*b2810*/  LDL R8, [R1+0x29ac] ;  /* 0x0029ac0001087983 */ /* 0x000ea20000100800 */
[----:B------:R-:W-:-:S03]  /*b2820*/  PRMT R0, R2, 0x7632, R0 ;  /* 0x0000763202007816 */ /* 0x000fc60000000000 */
[----:B------:R0:W-:Y:S04]  /*b2830*/  STL [R1+0x3cb4], R9 ;  /* 0x003cb40901007387 */ /* 0x0001e80000100800 */
[----:B------:R1:W-:Y:S04]  /*b2840*/  @P3 STG.E.U16 desc[UR8][R16.64], R28 ;  /* 0x0000001c10003986 */ /* 0x0003e8000c101508 */
[----:B------:R3:W-:Y:S04]  /*b2850*/  @P4 STG.E.U16 desc[UR8][R18.64], R2 ;  /* 0x0000000212004986 */ /* 0x0007e8000c101508 */
[----:B0-----:R-:W4:Y:S04]  /*b2860*/  LDL R9, [R1+0x2a0c] ;  /* 0x002a0c0001097983 */ /* 0x001f280000100800 */
[----:B-1----:R-:W4:Y:S04]  /*b2870*/  LDL.LU R16, [R1+0xd4] ;  /* 0x0000d40001107983 */ /* 0x002f280000300800 */
[----:B------:R-:W4:Y:S04]  /*b2880*/  LDL R17, [R1+0x2a1c] ;  /* 0x002a1c0001117983 */ /* 0x000f280000100800 */
[----:B---3--:R-:W3:Y:S04]  /*b2890*/  LDL.LU R2, [R1+0x3cbc] ;  /* 0x003cbc0001027983 */ /* 0x008ee80000300800 */
[----:B------:R-:W3:Y:S01]  /*b28a0*/  LDL R19, [R1+0x2a2c] ;  /* 0x002a2c0001137983 */ /* 0x000ee20000100800 */
[----:B------:R-:W-:-:S05]  /*b28b0*/  IMAD.WIDE R24, R3, 0x2, R4 ;  /* 0x0000000203187825 */ /* 0x000fca00078e0204 */
[----:B------:R0:W-:Y:S01]  /*b28c0*/  @P5 STG.E.U16 desc[UR8][R24.64], R0 ;  /* 0x0000000018005986 */ /* 0x0001e2000c101508 */
[----:B--2---:R-:W-:Y:S02]  /*b28d0*/  ISETP.LT.AND P3, PT, R8, UR70, !P2 ;  /* 0x0000004608007c0c */ /* 0x004fe4000d761270 */
[----:B----4-:R-:W-:Y:S01]  /*b28e0*/  ISETP.LT.AND P4, PT, R9, UR72, !P2 ;  /* 0x0000004809007c0c */ /* 0x010fe2000d781270 */
[----:B------:R1:W-:Y:S01]  /*b28f0*/  @P6 STG.E.U16 desc[UR8][R26.64], R16 ;  /* 0x000000101a006986 */ /* 0x0003e2000c101508 */
[----:B0-----:R-:W-:Y:S02]  /*b2900*/  PRMT R0, R16, 0x7632, R0 ;  /* 0x0000763210007816 */ /* 0x001fe40000000000 */
[----:B---3--:R-:W-:Y:S01]  /*b2910*/  ISETP.LT.AND P6, PT, R2, UR29, !P2 ;  /* 0x0000001d02007c0c */ /* 0x008fe2000d7c1270 */
[----:B------:R0:W-:Y:S01]  /*b2920*/  STL [R1+0x3cac], R2 ;  /* 0x003cac0201007387 */ /* 0x0001e20000100800 */
[----:B------:R-:W-:Y:S01]  /*b2930*/  IMAD.WIDE R24, R3, 0x2, R12 ;  /* 0x0000000203187825 */ /* 0x000fe200078e020c */
[----:B------:R-:W2:Y:S01]  /*b2940*/  LDCU UR29, c[0x0][0x398] ;  /* 0x00007300ff1d77ac */ /* 0x000ea20008000800 */
[----:B------:R-:W-:-:S02]  /*b2950*/  ISETP.LT.AND P5, PT, R19, UR20, !P2 ;  /* 0x0000001413007c0c */ /* 0x000fc4000d7a1270 */
[----:B------:R-:W-:Y:S01]  /*b2960*/  ISETP.LT.AND P2, PT, R17, UR71, !P2 ;  /* 0x0000004711007c0c */ /* 0x000fe2000d741270 */
[C---:B-1----:R-:W-:Y:S01]  /*b2970*/  IMAD.WIDE R16, R3.reuse, 0x2, R22 ;  /* 0x0000000203107825 */ /* 0x042fe200078e0216 */
[----:B------:R-:W1:Y:S01]  /*b2980*/  LDCU UR20, c[0x0][0x39c] ;  /* 0x00007380ff1477ac */ /* 0x000e620008000800 */
[----:B0-----:R-:W3:Y:S04]  /*b2990*/  LDL.LU R2, [R1+0xc4] ;  /* 0x0000c40001027983 */ /* 0x001ee80000300800 */
[----:B------:R-:W-:Y:S04]  /*b29a0*/  STL [R1+0x3cb0], R13 ;  /* 0x003cb00d01007387 */ /* 0x000fe80000100800 */
[----:B------:R0:W-:Y:S04]  /*b29b0*/  @P3 STG.E.U16 desc[UR8][R16.64], R0 ;  /* 0x0000000010003986 */ /* 0x0001e8000c101508 */
[----:B0-----:R-:W4:Y:S01]  /*b29c0*/  LDL.LU R17, [R1+0xb4] ;  /* 0x0000b40001117983 */ /* 0x001f220000300800 */
[----:B------:R-:W-:-:S03]  /*b29d0*/  IMAD.WIDE R18, R3, 0x2, R20 ;  /* 0x0000000203127825 */ /* 0x000fc600078e0214 */
[----:B------:R-:W2:Y:S01]  /*b29e0*/  LDL R13, [R1+0x2a2c] ;  /* 0x002a2c00010d7983 */ /* 0x000ea20000100800 */
[----:B------:R-:W-:Y:S01]  /*b29f0*/  IMAD.WIDE R26, R3, 0x2, R10 ;  /* 0x00000002031a7825 */ /* 0x000fe200078e020a */
[----:B---3--:R-:W-:Y:S02]  /*b2a00*/  PRMT R28, R2, 0x7632, R28 ;  /* 0x00007632021c7816 */ /* 0x008fe4000000001c */
[----:B------:R0:W-:Y:S04]  /*b2a10*/  @P4 STG.E.U16 desc[UR8][R18.64], R2 ;  /* 0x0000000212004986 */ /* 0x0001e8000c101508 */
[----:B------:R3:W-:Y:S04]  /*b2a20*/  @P5 STG.E.U16 desc[UR8][R24.64], R28 ;  /* 0x0000001c18005986 */ /* 0x0007e8000c101508 */
[----:B0-----:R-:W2:Y:S04]  /*b2a30*/  LDL R18, [R1+0x15c4] ;  /* 0x0015c40001127983 */ /* 0x001ea80000100800 */
[----:B------:R-:W2:Y:S04]  /*b2a40*/  LDL R19, [R1+0x2970] ;  /* 0x0029700001137983 */ /* 0x000ea80000100800 */
[----:B------:R-:W2:Y:S04]  /*b2a50*/  LDL.LU R2, [R1+0x118] ;  /* 0x0001180001027983 */ /* 0x000ea80000300800 */
[----:B---3--:R-:W3:Y:S04]  /*b2a60*/  LDL.LU R25, [R1+0x128] ;  /* 0x0001280001197983 */ /* 0x008ee80000300800 */
[----:B----4-:R0:W-:Y:S01]  /*b2a70*/  @P6 STG.E.U16 desc[UR8][R26.64], R17 ;  /* 0x000000111a006986 */ /* 0x0101e2000c101508 */
[----:B------:R-:W-:Y:S01]  /*b2a80*/  ISETP.LT.AND P6, PT, R8, UR33, !P1 ;  /* 0x0000002108007c0c */ /* 0x000fe2000cfc1270 */
[----:B------:R-:W4:Y:S01]  /*b2a90*/  LDCU UR33, c[0x0][0x398] ;  /* 0x00007300ff2177ac */ /* 0x000f220008000800 */
[----:B------:R-:W-:Y:S01]  /*b2aa0*/  ISETP.LT.AND P5, PT, R9, UR69, !P1 ;  /* 0x0000004509007c0c */ /* 0x000fe2000cfa1270 */
[----:B0-----:R-:W4:Y:S04]  /*b2ab0*/  LDL R27, [R1+0x1fbc] ;  /* 0x001fbc00011b7983 */ /* 0x001f280000100800 */
[----:B------:R-:W4:Y:S04]  /*b2ac0*/  LDL R26, [R1+0x2a1c] ;  /* 0x002a1c00011a7983 */ /* 0x000f280000100800 */
[----:B------:R-:W4:Y:S04]  /*b2ad0*/  LDL.LU R8, [R1+0x3cb8] ;  /* 0x003cb80001087983 */ /* 0x000f280000300800 */
[----:B------:R-:W4:Y:S01]  /*b2ae0*/  LDL.LU R9, [R1+0x3cb4] ;  /* 0x003cb40001097983 */ /* 0x000f220000300800 */
[----:B------:R-:W-:Y:S01]  /*b2af0*/  PRMT R0, R17, 0x7632, R0 ;  /* 0x0000763211007816 */ /* 0x000fe20000000000 */
[----:B------:R-:W-:Y:S01]  /*b2b00*/  IMAD.WIDE R16, R3, 0x2, R14 ;  /* 0x0000000203107825 */ /* 0x000fe200078e020e */
[----:B------:R-:W-:Y:S01]  /*b2b10*/  ISETP.LT.AND P4, PT, R29, UR49, !P1 ;  /* 0x000000311d007c0c */ /* 0x000fe2000cf81270 */
[----:B------:R-:W0:Y:S02]  /*b2b20*/  LDCU UR49, c[0x0][0x398] ;  /* 0x00007300ff3177ac */ /* 0x000e240008000800 */
[----:B------:R-:W-:Y:S01]  /*b2b30*/  VIADD R3, R3, UR18 ;  /* 0x0000001203037c36 */ /* 0x000fe20008000000 */
[----:B------:R1:W-:Y:S01]  /*b2b40*/  @P2 STG.E.U16 desc[UR8][R16.64], R0 ;  /* 0x0000000010002986 */ /* 0x0003e2000c101508 */
[----:B------:R-:W0:Y:S02]  /*b2b50*/  LDCU UR18, c[0x0][0x398] ;  /* 0x00007300ff1277ac */ /* 0x000e240008000800 */
[----:B-1----:R-:W-:Y:S01]  /*b2b60*/  IMAD.WIDE R16, R3, 0x2, R6 ;  /* 0x0000000203107825 */ /* 0x002fe200078e0206 */
[----:B--2---:R-:W-:-:S03]  /*b2b70*/  ISETP.LT.AND P2, PT, R19, UR51, !P1 ;  /* 0x0000003313007c0c */ /* 0x004fc6000cf41270 */
[----:B------:R-:W-:Y:S01]  /*b2b80*/  VIADD R0, R18, 0x2d ;  /* 0x0000002d12007836 */ /* 0x000fe20000000000 */
[----:B------:R-:W1:Y:S01]  /*b2b90*/  LDCU UR51, c[0x0][0x398] ;  /* 0x00007300ff3377ac */ /* 0x000e620008000800 */
[----:B------:R-:W-:Y:S01]  /*b2ba0*/  IMAD.WIDE R18, R3, 0x2, R4 ;  /* 0x0000000203127825 */ /* 0x000fe200078e0204 */
[----:B---3--:R-:W-:Y:S01]  /*b2bb0*/  PRMT R24, R25, 0x7632, R24 ;  /* 0x0000763219187816 */ /* 0x008fe20000000018 */
[----:B------:R2:W-:Y:S01]  /*b2bc0*/  @P4 STG.E.U16 desc[UR8][R16.64], R25 ;  /* 0x0000001910004986 */ /* 0x0005e2000c101508 */
[----:B------:R-:W-:Y:S02]  /*b2bd0*/  ISETP.GE.AND P4, PT, R0, UR66, PT ;  /* 0x0000004200007c0c */ /* 0x000fe4000bf86270 */
[----:B----4-:R-:W-:Y:S02]  /*b2be0*/  ISETP.LT.AND P3, PT, R27, UR68, !P1 ;  /* 0x000000441b007c0c */ /* 0x010fe4000cf61270 */
[----:B------:R-:W-:Y:S01]  /*b2bf0*/  PRMT R0, R2, 0x7632, R0 ;  /* 0x0000763202007816 */ /* 0x000fe20000000000 */
[----:B------:R3:W-:Y:S01]  /*b2c00*/  STL [R1+0x3ca8], R8 ;  /* 0x003ca80801007387 */ /* 0x0007e20000100800 */
[----:B--2---:R-:W-:-:S09]  /*b2c10*/  IMAD.WIDE R16, R3, 0x2, R8 ;  /* 0x0000000203107825 */ /* 0x004fd200078e0208 */
[----:B------:R-:W-:Y:S01]  /*b2c20*/  @P3 STG.E.U16 desc[UR8][R18.64], R24 ;  /* 0x0000001812003986 */ /* 0x000fe2000c101508 */
[----:B------:R-:W-:Y:S01]  /*b2c30*/  ISETP.LT.AND P3, PT, R13, UR28, !P1 ;  /* 0x0000001c0d007c0c */ /* 0x000fe2000cf61270 */
[----:B------:R-:W2:Y:S02]  /*b2c40*/  LDCU UR28, c[0x0][0x398] ;  /* 0x00007300ff1c77ac */ /* 0x000ea40008000800 */
[----:B---3--:R-:W3:Y:S04]  /*b2c50*/  LDL.LU R8, [R1+0xf8] ;  /* 0x0000f80001087983 */ /* 0x008ee80000300800 */
[----:B------:R4:W-:Y:S04]  /*b2c60*/  STL [R1+0x3ca4], R9 ;  /* 0x003ca40901007387 */ /* 0x0009e80000100800 */
[----:B------:R0:W-:Y:S04]  /*b2c70*/  @P2 STG.E.U16 desc[UR8][R16.64], R2 ;  /* 0x0000000210002986 */ /* 0x0001e8000c101508 */
[----:B----4-:R-:W4:Y:S04]  /*b2c80*/  LDL.LU R9, [R1+0xe8] ;  /* 0x0000e80001097983 */ /* 0x010f280000300800 */
[----:B------:R-:W2:Y:S04]  /*b2c90*/  LDL.LU R13, [R1+0x3cb0] ;  /* 0x003cb000010d7983 */ /* 0x000ea80000300800 */
[----:B0-----:R-:W2:Y:S04]  /*b2ca0*/  LDL.LU R2, [R1+0x3cac] ;  /* 0x003cac0001027983 */ /* 0x001ea80000300800 */
[----:B------:R-:W3:Y:S01]  /*b2cb0*/  LDL.LU R17, [R1+0x108] ;  /* 0x0001080001117983 */ /* 0x000ee20000300800 */
[----:B------:R-:W-:-:S04]  /*b2cc0*/  IMAD.WIDE R18, R3, 0x2, R22 ;  /* 0x0000000203127825 */ /* 0x000fc800078e0216 */
[C---:B------:R-:W-:Y:S01]  /*b2cd0*/  IMAD.WIDE R24, R3.reuse, 0x2, R20 ;  /* 0x0000000203187825 */ /* 0x040fe200078e0214 */
[----:B------:R0:W-:Y:S03]  /*b2ce0*/  @P6 STG.E.U16 desc[UR8][R18.64], R0 ;  /* 0x0000000012006986 */ /* 0x0001e6000c101508 */
[----:B0-----:R-:W-:Y:S01]  /*b2cf0*/  VIADD R0, R3, UR67 ;  /* 0x0000004303007c36 */ /* 0x001fe20008000000 */
[----:B--2---:R-:W-:Y:S01]  /*b2d00*/  ISETP.LT.AND P2, PT, R2, UR16, !P1 ;  /* 0x0000001002007c0c */ /* 0x004fe2000cf41270 */
[----:B------:R0:W-:Y:S01]  /*b2d10*/  STL [R1+0x3c9c], R2 ;  /* 0x003c9c0201007387 */ /* 0x0001e20000100800 */
[----:B------:R-:W-:Y:S01]  /*b2d20*/  ISETP.LT.AND P1, PT, R26, UR38, !P1 ;  /* 0x000000261a007c0c */ /* 0x000fe2000cf21270 */
[----:B------:R-:W2:Y:S01]  /*b2d30*/  LDCU UR38, c[0x0][0x39c] ;  /* 0x00007380ff2677ac */ /* 0x000ea20008000800 */
[----:B---3--:R-:W-:Y:S01]  /*b2d40*/  PRMT R18, R17, 0x7632, R18 ;  /* 0x0000763211127816 */ /* 0x008fe20000000012 */
[----:B------:R3:W-:Y:S01]  /*b2d50*/  @P5 STG.E.U16 desc[UR8][R24.64], R17 ;  /* 0x0000001118005986 */ /* 0x0007e2000c101508 */
[----:B------:R-:W-:Y:S01]  /*b2d60*/  ISETP.LT.AND P5, PT, R29, UR31, !P4 ;  /* 0x0000001f1d007c0c */ /* 0x000fe2000e7a1270 */
[----:B------:R-:W1:Y:S02]  /*b2d70*/  LDCU UR16, c[0x0][0x398] ;  /* 0x00007300ff1077ac */ /* 0x000e640008000800 */
[----:B0-----:R-:W2:Y:S01]  /*b2d80*/  LDL.LU R2, [R1+0xd8] ;  /* 0x0000d80001027983 */ /* 0x001ea20000300800 */
[----:B----4-:R-:W-:Y:S01]  /*b2d90*/  PRMT R28, R9, 0x7632, R28 ;  /* 0x00007632091c7816 */ /* 0x010fe2000000001c */
[----:B------:R-:W0:Y:S01]  /*b2da0*/  LDCU UR31, c[0x0][0x3b8] ;  /* 0x00007700ff1f77ac */ /* 0x000e220008000800 */
[----:B---3--:R-:W-:-:S05]  /*b2db0*/  IMAD.WIDE R16, R3, 0x2, R12 ;  /* 0x0000000203107825 */ /* 0x008fca00078e020c */
[----:B------:R3:W-:Y:S04]  /*b2dc0*/  @P3 STG.E.U16 desc[UR8][R16.64], R18 ;  /* 0x0000001210003986 */ /* 0x0007e8000c101508 */
[----:B------:R4:W-:Y:S01]  /*b2dd0*/  STL [R1+0x3ca0], R29 ;  /* 0x003ca01d01007387 */ /* 0x0009e20000100800 */
[----:B---3--:R-:W-:-:S03]  /*b2de0*/  IMAD.WIDE R16, R3, 0x2, R10 ;  /* 0x0000000203107825 */ /* 0x008fc600078e020a */
[----:B----4-:R-:W3:Y:S01]  /*b2df0*/  LDL R29, [R1+0xc8] ;  /* 0x0000c800011d7983 */ /* 0x010ee20000100800 */
[----:B------:R-:W-:Y:S01]  /*b2e00*/  IMAD.WIDE R18, R3, 0x2, R14 ;  /* 0x0000000203127825 */ /* 0x000fe200078e020e */
[----:B------:R-:W-:Y:S02]  /*b2e10*/  PRMT R3, R8, 0x7632, R3 ;  /* 0x0000763208037816 */ /* 0x000fe40000000003 */
[----:B------:R4:W-:Y:S04]  /*b2e20*/  @P2 STG.E.U16 desc[UR8][R16.64], R8 ;  /* 0x0000000810002986 */ /* 0x0009e8000c101508 */
[----:B------:R0:W-:Y:S01]  /*b2e30*/  @P1 STG.E.U16 desc[UR8][R18.64], R3 ;  /* 0x0000000312001986 */ /* 0x0001e2000c101508 */
[----:B------:R-:W-:-:S03]  /*b2e40*/  IMAD.WIDE R24, R0, 0x2, R6 ;  /* 0x0000000200187825 */ /* 0x000fc600078e0206 */
[----:B----4-:R-:W4:Y:S04]  /*b2e50*/  LDL.LU R8, [R1+0x3ca8] ;  /* 0x003ca80001087983 */ /* 0x010f280000300800 */
[----:B0-----:R-:W2:Y:S04]  /*b2e60*/  LDL R3, [R1+0x2970] ;  /* 0x0029700001037983 */ /* 0x001ea80000100800 */
[----:B------:R-:W4:Y:S04]  /*b2e70*/  LDL R19, [R1+0x29ac] ;  /* 0x0029ac0001137983 */ /* 0x000f280000100800 */
[----:B------:R-:W4:Y:S04]  /*b2e80*/  LDL R16, [R1+0x2a0c] ;  /* 0x002a0c0001107983 */ /* 0x000f280000100800 */
[----:B------:R-:W4:Y:S04]  /*b2e90*/  LDL R17, [R1+0x2a2c] ;  /* 0x002a2c0001117983 */ /* 0x000f280000100800 */
[----:B------:R-:W4:Y:S04]  /*b2ea0*/  LDL R18, [R1+0x15c4] ;  /* 0x0015c40001127983 */ /* 0x000f280000100800 */
[----:B------:R0:W-:Y:S04]  /*b2eb0*/  @P5 STG.E.U16 desc[UR8][R24.64], R9 ;  /* 0x0000000918005986 */ /* 0x0001e8000c101508 */
[----:B0-----:R-:W4:Y:S01]  /*b2ec0*/  LDL.LU R9, [R1+0x3ca4] ;  /* 0x003ca40001097983 */ /* 0x001f220000300800 */
[----:B------:R-:W-:Y:S01]  /*b2ed0*/  ISETP.LT.AND P6, PT, R27, UR46, !P4 ;  /* 0x0000002e1b007c0c */ /* 0x000fe2000e7c1270 */
[----:B------:R-:W-:Y:S01]  /*b2ee0*/  IMAD.WIDE R26, R0, 0x2, R4 ;  /* 0x00000002001a7825 */ /* 0x000fe200078e0204 */
[----:B------:R-:W0:Y:S11]  /*b2ef0*/  LDCU UR46, c[0x0][0x398] ;  /* 0x00007300ff2e77ac */ /* 0x000e360008000800 */
[----:B------:R3:W-:Y:S02]  /*b2f00*/  @P6 STG.E.U16 desc[UR8][R26.64], R28 ;  /* 0x0000001c1a006986 */ /* 0x0007e4000c101508 */
[----:B---3--:R-:W-:-:S02]  /*b2f10*/  PRMT R28, R29, 0x7632, R28 ;  /* 0x000076321d1c7816 */ /* 0x008fc4000000001c */
[----:B--2---:R-:W-:Y:S02]  /*b2f20*/  ISETP.LT.AND P2, PT, R3, UR47, !P4 ;  /* 0x0000002f03007c0c */ /* 0x004fe4000e741270 */
[----:B----4-:R-:W-:Y:S01]  /*b2f30*/  ISETP.LT.AND P3, PT, R19, UR63, !P4 ;  /* 0x0000003f13007c0c */ /* 0x010fe2000e761270 */
[----:B------:R2:W-:Y:S01]  /*b2f40*/  STL [R1+0x3c98], R8 ;  /* 0x003c980801007387 */ /* 0x0005e20000100800 */
[----:B------:R-:W-:Y:S01]  /*b2f50*/  ISETP.LT.AND P5, PT, R16, UR65, !P4 ;  /* 0x0000004110007c0c */ /* 0x000fe2000e7a1270 */
[C---:B------:R-:W-:Y:S01]  /*b2f60*/  IMAD.WIDE R24, R0.reuse, 0x2, R20 ;  /* 0x0000000200187825 */ /* 0x040fe200078e0214 */
[----:B------:R-:W3:Y:S01]  /*b2f70*/  LDCU UR47, c[0x0][0x398] ;  /* 0x00007300ff2f77ac */ /* 0x000ee20008000800 */
[----:B------:R-:W-:Y:S02]  /*b2f80*/  ISETP.LT.AND P6, PT, R17, UR24, !P4 ;  /* 0x0000001811007c0c */ /* 0x000fe4000e7c1270 */
[----:B------:R-:W-:Y:S01]  /*b2f90*/  IMAD.WIDE R26, R0, 0x2, R12 ;  /* 0x00000002001a7825 */ /* 0x000fe200078e020c */
[----:B------:R-:W4:Y:S03]  /*b2fa0*/  LDCU UR24, c[0x0][0x398] ;  /* 0x00007300ff1877ac */ /* 0x000f260008000800 */
[----:B------:R-:W-:-:S02]  /*b2fb0*/  VIADD R3, R18, 0x2e ;  /* 0x0000002e12037836 */ /* 0x000fc40000000000 */
[----:B------:R-:W-:-:S03]  /*b2fc0*/  IMAD.WIDE R18, R0, 0x2, R22 ;  /* 0x0000000200127825 */ /* 0x000fc600078e0216 */
[----:B------:R-:W-:Y:S01]  /*b2fd0*/  ISETP.GE.AND P1, PT, R3, UR37, PT ;  /* 0x0000002503007c0c */ /* 0x000fe2000bf26270 */
[----:B------:R-:W0:Y:S01]  /*b2fe0*/  LDCU UR37, c[0x0][0x398] ;  /* 0x00007300ff2577ac */ /* 0x000e220008000800 */
[----:B------:R-:W-:Y:S01]  /*b2ff0*/  PRMT R3, R2, 0x7632, R3 ;  /* 0x0000763202037816 */ /* 0x000fe20000000003 */
[C---:B------:R-:W-:Y:S02]  /*b3000*/  IMAD.WIDE R16, R0.reuse, 0x2, R8 ;  /* 0x0000000200107825 */ /* 0x040fe400078e0208 */
[----:B--2---:R-:W2:Y:S04]  /*b3010*/  LDL R8, [R1+0x12c] ;  /* 0x00012c0001087983 */ /* 0x004ea80000100800 */
[----:B------:R0:W-:Y:S04]  /*b3020*/  STL [R1+0x3c94], R9 ;  /* 0x003c940901007387 */ /* 0x0001e80000100800 */
[----:B------:R1:W-:Y:S04]  /*b3030*/  @P2 STG.E.U16 desc[UR8][R16.64], R2 ;  /* 0x0000000210002986 */ /* 0x0003e8000c101508 */
[----:B0-----:R-:W2:Y:S04]  /*b3040*/  LDL.LU R9, [R1+0xb8] ;  /* 0x0000b80001097983 */ /* 0x001ea80000300800 */
[----:B------:R-:W2:Y:S04]  /*b3050*/  LDL.LU R29, [R1+0x3ca0] ;  /* 0x003ca000011d7983 */ /* 0x000ea80000300800 */
[----:B-1----:R-:W2:Y:S04]  /*b3060*/  LDL.LU R2, [R1+0x3c9c] ;  /* 0x003c9c0001027983 */ /* 0x002ea80000300800 */
[----:B------:R-:W3:Y:S04]  /*b3070*/  LDL R16, [R1+0x1fbc] ;  /* 0x001fbc0001107983 */ /* 0x000ee80000100800 */
[----:B------:R-:W3:Y:S04]  /*b3080*/  LDL R17, [R1+0x2970] ;  /* 0x0029700001117983 */ /* 0x000ee80000100800 */
[----:B------:R0:W-:Y:S04]  /*b3090*/  @P3 STG.E.U16 desc[UR8][R18.64], R3 ;  /* 0x0000000312003986 */ /* 0x0001e8000c101508 */
[----:B0-----:R-:W4:Y:S04]  /*b30a0*/  LDL.LU R18, [R1+0xc8] ;  /* 0x0000c80001127983 */ /* 0x001f280000300800 */
[----:B------:R-:W4:Y:S01]  /*b30b0*/  LDL R19, [R1+0x2a1c] ;  /* 0x002a1c0001137983 */ /* 0x000f220000100800 */
[----:B------:R-:W-:Y:S01]  /*b30c0*/  VIADD R3, R0, UR48 ;  /* 0x0000003000037c36 */ /* 0x000fe20008000000 */
[----:B------:R-:W0:Y:S01]  /*b30d0*/  LDCU UR48, c[0x0][0x39c] ;  /* 0x00007380ff3077ac */ /* 0x000e220008000800 */
[----:B--2---:R-:W-:Y:S01]  /*b30e0*/  ISETP.LT.AND P3, PT, R2, UR77, !P4 ;  /* 0x0000004d02007c0c */ /* 0x004fe2000e761270 */
[----:B------:R1:W-:Y:S01]  /*b30f0*/  STL [R1+0x3c90], R29 ;  /* 0x003c901d01007387 */ /* 0x0003e20000100800 */
[----:B---3--:R-:W-:Y:S01]  /*b3100*/  ISETP.LT.AND P2, PT, R17, UR30, !P1 ;  /* 0x0000001e11007c0c */ /* 0x008fe2000cf41270 */
[----:B------:R-:W2:Y:S02]  /*b3110*/  LDCU UR30, c[0x0][0x398] ;  /* 0x00007300ff1e77ac */ /* 0x000ea40008000800 */
[----:B----4-:R3:W-:Y:S04]  /*b3120*/  @P5 STG.E.U16 desc[UR8][R24.64], R18 ;  /* 0x0000001218005986 */ /* 0x0107e8000c101508 */
[----:B------:R4:W-:Y:S01]  /*b3130*/  @P6 STG.E.U16 desc[UR8][R26.64], R28 ;  /* 0x0000001c1a006986 */ /* 0x0009e2000c101508 */
[----:B------:R-:W-:Y:S01]  /*b3140*/  ISETP.LT.AND P6, PT, R16, UR62, !P1 ;  /* 0x0000003e10007c0c */ /* 0x000fe2000cfc1270 */
[----:B------:R-:W-:Y:S01]  /*b3150*/  IMAD.WIDE R16, R0, 0x2, R10 ;  /* 0x0000000200107825 */ /* 0x000fe200078e020a */
[----:B------:R-:W-:-:S02]  /*b3160*/  ISETP.LT.AND P4, PT, R19, UR64, !P4 ;  /* 0x0000004013007c0c */ /* 0x000fc4000e781270 */
[----:B------:R-:W-:Y:S01]  /*b3170*/  ISETP.LT.AND P5, PT, R29, UR25, !P1 ;  /* 0x000000191d007c0c */ /* 0x000fe2000cfa1270 */
[----:B------:R-:W0:Y:S01]  /*b3180*/  LDCU UR25, c[0x0][0x398] ;  /* 0x00007300ff1977ac */ /* 0x000e220008000800 */
[----:B-1----:R-:W2:Y:S01]  /*b3190*/  LDL R29, [R1+0x10c] ;  /* 0x00010c00011d7983 */ /* 0x002ea20000100800 */
[----:B---3--:R-:W-:Y:S01]  /*b31a0*/  IMAD.WIDE R18, R0, 0x2, R14 ;  /* 0x0000000200127825 */ /* 0x008fe200078e020e */
[----:B------:R-:W-:Y:S02]  /*b31b0*/  PRMT R0, R9, 0x7632, R0 ;  /* 0x0000763209007816 */ /* 0x000fe40000000000 */
[----:B------:R1:W-:Y:S01]  /*b31c0*/  @P3 STG.E.U16 desc[UR8][R16.64], R9 ;  /* 0x0000000910003986 */ /* 0x0003e2000c101508 */
[----:B----4-:R-:W-:-:S03]  /*b31d0*/  PRMT R28, R8, 0x7632, R28 ;  /* 0x00007632081c7816 */ /* 0x010fc6000000001c */
[----:B------:R-:W3:Y:S04]  /*b31e0*/  LDL.LU R8, [R1+0x3c98] ;  /* 0x003c980001087983 */ /* 0x000ee80000300800 */
[----:B-1----:R-:W3:Y:S04]  /*b31f0*/  LDL.LU R9, [R1+0x3c94] ;  /* 0x003c940001097983 */ /* 0x002ee80000300800 */
[----:B------:R-:W4:Y:S01]  /*b3200*/  LDL.LU R17, [R1+0x12c] ;  /* 0x00012c0001117983 */ /* 0x000f220000300800 */
[----:B------:R-:W-:-:S03]  /*b3210*/  IMAD.WIDE R24, R3, 0x2, R6 ;  /* 0x0000000203187825 */ /* 0x000fc600078e0206 */
[----:B------:R1:W-:Y:S04]  /*b3220*/  @P4 STG.E.U16 desc[UR8][R18.64], R0 ;  /* 0x0000000012004986 */ /* 0x0003e8000c101508 */
[----:B-1----:R-:W2:Y:S04]  /*b3230*/  LDL.LU R18, [R1+0x11c] ;  /* 0x00011c0001127983 */ /* 0x002ea80000300800 */
[----:B------:R-:W2:Y:S04]  /*b3240*/  LDL R19, [R1+0x15c4] ;  /* 0x0015c40001137983 */ /* 0x000ea80000100800 */
[----:B----4-:R1:W-:Y:S04]  /*b3250*/  @P5 STG.E.U16 desc[UR8][R24.64], R17 ;  /* 0x0000001118005986 */ /* 0x0103e8000c101508 */
[----:B-1----:R-:W4:Y:S01]  /*b3260*/  LDL R24, [R1+0x29ac] ;  /* 0x0029ac0001187983 */ /* 0x002f220000100800 */
[----:B------:R-:W-:-:S03]  /*b3270*/  IMAD.WIDE R26, R3, 0x2, R4 ;  /* 0x00000002031a7825 */ /* 0x000fc600078e0204 */
[----:B------:R-:W4:Y:S01]  /*b3280*/  LDL R25, [R1+0x2a2c] ;  /* 0x002a2c0001197983 */ /* 0x000f220000100800 */
[----:B---3--:R-:W-:-:S03]  /*b3290*/  IMAD.WIDE R16, R3, 0x2, R8 ;  /* 0x0000000203107825 */ /* 0x008fc600078e0208 */
[----:B------:R-:W-:Y:S04]  /*b32a0*/  @P6 STG.E.U16 desc[UR8][R26.64], R28 ;  /* 0x0000001c1a006986 */ /* 0x000fe8000c101508 */
[----:B------:R1:W-:Y:S01]  /*b32b0*/  STL [R1+0x3c84], R28 ;  /* 0x003c841c01007387 */ /* 0x0003e20000100800 */
[----:B--2---:R-:W-:-:S03]  /*b32c0*/  PRMT R0, R18, 0x7632, R0 ;  /* 0x0000763212007816 */ /* 0x004fc60000000000 */
[----:B------:R2:W-:Y:S04]  /*b32d0*/  @P2 STG.E.U16 desc[UR8][R16.64], R18 ;  /* 0x0000001210002986 */ /* 0x0005e8000c101508 */
[----:B-1----:R-:W3:Y:S01]  /*b32e0*/  LDL R28, [R1+0x2a0c] ;  /* 0x002a0c00011c7983 */ /* 0x002ee20000100800 */
[----:B------:R-:W-:Y:S01]  /*b32f0*/  VIADD R26, R19, 0x2f ;  /* 0x0000002f131a7836 */ /* 0x000fe20000000000 */
[----:B------:R-:W-:Y:S02]  /*b3300*/  PRMT R27, R29, 0x7632, R27 ;  /* 0x000076321d1b7816 */ /* 0x000fe4000000001b */
[----:B------:R1:W-:Y:S01]  /*b3310*/  STL [R1+0x3c8c], R9 ;  /* 0x003c8c0901007387 */ /* 0x0003e20000100800 */
[----:B--2---:R-:W-:Y:S01]  /*b3320*/  IMAD.WIDE R16, R3, 0x2, R22 ;  /* 0x0000000203107825 */ /* 0x004fe200078e0216 */
[----:B------:R-:W-:Y:S01]  /*b3330*/  ISETP.GE.AND P2, PT, R26, UR44, PT ;  /* 0x0000002c1a007c0c */ /* 0x000fe2000bf46270 */
[----:B------:R-:W2:Y:S01]  /*b3340*/  LDCU UR44, c[0x0][0x398] ;  /* 0x00007300ff2c77ac */ /* 0x000ea20008000800 */
[----:B-1----:R-:W2:Y:S04]  /*b3350*/  LDL R9, [R1+0xec] ;  /* 0x0000ec0001097983 */ /* 0x002ea80000100800 */
[----:B------:R-:W2:Y:S04]  /*b3360*/  LDL.LU R29, [R1+0x3c90] ;  /* 0x003c9000011d7983 */ /* 0x000ea80000300800 */
[----:B------:R-:W2:Y:S01]  /*b3370*/  LDL R26, [R1+0x1fbc] ;  /* 0x001fbc00011a7983 */ /* 0x000ea20000100800 */
[----:B----4-:R-:W-:-:S02]  /*b3380*/  ISETP.LT.AND P3, PT, R24, UR14, !P1 ;  /* 0x0000000e18007c0c */ /* 0x010fc4000cf61270 */
[----:B------:R-:W-:Y:S01]  /*b3390*/  ISETP.LT.AND P6, PT, R25, UR61, !P1 ;  /* 0x0000003d19007c0c */ /* 0x000fe2000cfc1270 */
[C---:B------:R-:W-:Y:S01]  /*b33a0*/  IMAD.WIDE R18, R3.reuse, 0x2, R20 ;  /* 0x0000000203127825 */ /* 0x040fe200078e0214 */
[----:B------:R-:W-:Y:S01]  /*b33b0*/  ISETP.LT.AND P4, PT, R2, UR39, !P1 ;  /* 0x0000002702007c0c */ /* 0x000fe2000cf81270 */
[----:B------:R-:W1:Y:S08]  /*b33c0*/  LDCU UR14, c[0x0][0x398] ;  /* 0x00007300ff0e77ac */ /* 0x000e700008000800 */
[----:B------:R4:W-:Y:S01]  /*b33d0*/  @P3 STG.E.U16 desc[UR8][R16.64], R0 ;  /* 0x0000000010003986 */ /* 0x0009e2000c101508 */
[----:B---3--:R-:W-:Y:S01]  /*b33e0*/  ISETP.LT.AND P5, PT, R28, UR59, !P1 ;  /* 0x0000003b1c007c0c */ /* 0x008fe2000cfa1270 */
[C---:B------:R-:W-:Y:S01]  /*b33f0*/  IMAD.WIDE R24, R3.reuse, 0x2, R12 ;  /* 0x0000000203187825 */ /* 0x040fe200078e020c */
[----:B------:R-:W3:Y:S01]  /*b3400*/  LDCU UR39, c[0x0][0x3b8] ;  /* 0x00007700ff2777ac */ /* 0x000ee20008000800 */
[----:B----4-:R-:W4:Y:S10]  /*b3410*/  LDL.LU R17, [R1+0x10c] ;  /* 0x00010c0001117983 */ /* 0x010f340000300800 */
[----:B----4-:R4:W-:Y:S04]  /*b3420*/  @P5 STG.E.U16 desc[UR8][R18.64], R17 ;  /* 0x0000001112005986 */ /* 0x0109e8000c101508 */
[----:B------:R0:W-:Y:S04]  /*b3430*/  @P6 STG.E.U16 desc[UR8][R24.64], R27 ;  /* 0x0000001b18006986 */ /* 0x0001e8000c101508 */
[----:B----4-:R-:W4:Y:S04]  /*b3440*/  LDL R18, [R1+0x15c4] ;  /* 0x0015c40001127983 */ /* 0x010f280000100800 */
[----:B0-----:R-:W3:Y:S04]  /*b3450*/  LDL R24, [R1+0x2a1c] ;  /* 0x002a1c0001187983 */ /* 0x001ee80000100800 */
[----:B------:R-:W4:Y:S04]  /*b3460*/  LDL R19, [R1+0x2970] ;  /* 0x0029700001137983 */ /* 0x000f280000100800 */
[----:B------:R-:W4:Y:S01]  /*b3470*/  LDL.LU R25, [R1+0xfc] ;  /* 0x0000fc0001197983 */ /* 0x000f220000300800 */
[----:B------:R-:W-:Y:S01]  /*b3480*/  IMAD.WIDE R16, R3, 0x2, R10 ;  /* 0x0000000203107825 */ /* 0x000fe200078e020a */
[----:B--2---:R-:W-:-:S02]  /*b3490*/  ISETP.LT.AND P6, PT, R26, UR58, !P2 ;  /* 0x0000003a1a007c0c */ /* 0x004fc4000d7c1270 */
[----:B------:R-:W-:Y:S01]  /*b34a0*/  ISETP.LT.AND P5, PT, R29, UR27, !P2 ;  /* 0x0000001b1d007c0c */ /* 0x000fe2000d7a1270 */
[----:B------:R0:W-:Y:S01]  /*b34b0*/  STL [R1+0x3c88], R29 ;  /* 0x003c881d01007387 */ /* 0x0001e20000100800 */
[----:B------:R-:W-:Y:S01]  /*b34c0*/  VIADD R26, R3, UR22 ;  /* 0x00000016031a7c36 */ /* 0x000fe20008000000 */
[----:B------:R-:W2:Y:S01]  /*b34d0*/  LDCU UR27, c[0x0][0x398] ;  /* 0x00007300ff1b77ac */ /* 0x000ea20008000800 */
[----:B------:R-:W1:Y:S01]  /*b34e0*/  LDCU UR22, c[0x0][0x398] ;  /* 0x00007300ff1677ac */ /* 0x000e620008000800 */
[----:B0-----:R-:W2:Y:S01]  /*b34f0*/  LDL.LU R29, [R1+0xcc] ;  /* 0x0000cc00011d7983 */ /* 0x001ea20000300800 */
[----:B---3--:R-:W-:Y:S01]  /*b3500*/  ISETP.LT.AND P3, PT, R24, UR60, !P1 ;  /* 0x0000003c18007c0c */ /* 0x008fe2000cf61270 */
[----:B----4-:R-:W-:Y:S02]  /*b3510*/  VIADD R27, R18, 0x30 ;  /* 0x00000030121b7836 */ /* 0x010fe40000000000 */
[----:B------:R0:W-:Y:S01]  /*b3520*/  @P4 STG.E.U16 desc[UR8][R16.64], R25 ;  /* 0x0000001910004986 */ /* 0x0001e2000c101508 */
[----:B------:R-:W-:-:S02]  /*b3530*/  PRMT R0, R25, 0x7632, R0 ;  /* 0x0000763219007816 */ /* 0x000fc40000000000 */
[----:B------:R-:W-:Y:S01]  /*b3540*/  ISETP.GE.AND P1, PT, R27, UR56, PT ;  /* 0x000000381b007c0c */ /* 0x000fe2000bf26270 */
[----:B0-----:R-:W-:Y:S01]  /*b3550*/  IMAD.WIDE R16, R3, 0x2, R14 ;  /* 0x0000000203107825 */ /* 0x001fe200078e020e */
[----:B------:R-:W-:Y:S02]  /*b3560*/  PRMT R3, R9, 0x7632, R3 ;  /* 0x0000763209037816 */ /* 0x000fe40000000003 */
[----:B------:R-:W3:Y:S04]  /*b3570*/  LDL.LU R9, [R1+0x3c8c] ;  /* 0x003c8c0001097983 */ /* 0x000ee80000300800 */
[----:B------:R-:W4:Y:S04]  /*b3580*/  LDL R27, [R1+0x29ac] ;  /* 0x0029ac00011b7983 */ /* 0x000f280000100800 */
[----:B------:R0:W-:Y:S04]  /*b3590*/  @P3 STG.E.U16 desc[UR8][R16.64], R0 ;  /* 0x0000000010003986 */ /* 0x0001e8000c101508 */
[----:B0-----:R-:W3:Y:S01]  /*b35a0*/  LDL.LU R17, [R1+0xec] ;  /* 0x0000ec0001117983 */ /* 0x001ee20000300800 */
[----:B------:R-:W-:Y:S01]  /*b35b0*/  ISETP.LT.AND P4, PT, R19, UR43, !P2 ;  /* 0x0000002b13007c0c */ /* 0x000fe2000d781270 */
[----:B------:R-:W-:-:S04]  /*b35c0*/  IMAD.WIDE R18, R26, 0x2, R6 ;  /* 0x000000021a127825 */ /* 0x000fc800078e0206 */
[----:B------:R-:W-:Y:S01]  /*b35d0*/  IMAD.WIDE R24, R26, 0x2, R4 ;  /* 0x000000021a187825 */ /* 0x000fe200078e0204 */
[----:B--2---:R-:W-:Y:S01]  /*b35e0*/  PRMT R0, R29, 0x7632, R0 ;  /* 0x000076321d007816 */ /* 0x004fe20000000000 */
[----:B------:R-:W0:Y:S01]  /*b35f0*/  LDCU UR43, c[0x0][0x398] ;  /* 0x00007300ff2b77ac */ /* 0x000e220008000800 */
[----:B---3--:R2:W-:Y:S04]  /*b3600*/  @P5 STG.E.U16 desc[UR8][R18.64], R17 ;  /* 0x0000001112005986 */ /* 0x0085e8000c101508 */
[----:B--2---:R-:W2:Y:S04]  /*b3610*/  LDL R18, [R1+0x2a2c] ;  /* 0x002a2c0001127983 */ /* 0x004ea80000100800 */
[----:B------:R-:W3:Y:S01]  /*b3620*/  LDL.LU R19, [R1+0xdc] ;  /* 0x0000dc0001137983 */ /* 0x000ee20000300800 */
[----:B------:R-:W-:-:S03]  /*b3630*/  ISETP.LT.AND P5, PT, R28, UR55, !P2 ;  /* 0x000000371c007c0c */ /* 0x000fc6000d7a1270 */
[----:B------:R0:W-:Y:S01]  /*b3640*/  @P6 STG.E.U16 desc[UR8][R24.64], R3 ;  /* 0x0000000318006986 */ /* 0x0001e2000c101508 */
[----:B----4-:R-:W-:Y:S01]  /*b3650*/  ISETP.LT.AND P6, PT, R27, UR76, !P2 ;  /* 0x0000004c1b007c0c */ /* 0x010fe2000d7c1270 */
[C---:B------:R-:W-:Y:S02]  /*b3660*/  IMAD.WIDE R16, R26.reuse, 0x2, R8 ;  /* 0x000000021a107825 */ /* 0x040fe400078e0208 */
[----:B------:R-:W4:Y:S04]  /*b3670*/  LDL R27, [R1+0x15c4] ;  /* 0x0015c400011b7983 */ /* 0x000f280000100800 */
[----:B------:R-:W4:Y:S01]  /*b3680*/  LDL R28, [R1+0xa0] ;  /* 0x0000a000011c7983 */ /* 0x000f220000100800 */
[----:B0-----:R-:W-:Y:S01]  /*b3690*/  IMAD.WIDE R24, R26, 0x2, R12 ;  /* 0x000000021a187825 */ /* 0x001fe200078e020c */
[----:B--2---:R-:W-:Y:S01]  /*b36a0*/  ISETP.LT.AND P3, PT, R18, UR32, !P2 ;  /* 0x0000002012007c0c */ /* 0x004fe2000d761270 */
[----:B------:R-:W0:Y:S01]  /*b36b0*/  LDCU UR32, c[0x0][0x398] ;  /* 0x00007300ff2077ac */ /* 0x000e220008000800 */
[----:B---3--:R2:W-:Y:S01]  /*b36c0*/  @P4 STG.E.U16 desc[UR8][R16.64], R19 ;  /* 0x0000001310004986 */ /* 0x0085e2000c101508 */
[----:B------:R-:W-:Y:S01]  /*b36d0*/  PRMT R3, R19, 0x7632, R3 ;  /* 0x0000763213037816 */ /* 0x000fe20000000003 */
[----:B--2---:R-:W-:-:S04]  /*b36e0*/  IMAD.WIDE R16, R26, 0x2, R22 ;  /* 0x000000021a107825 */ /* 0x004fc800078e0216 */
[----:B------:R-:W-:Y:S01]  /*b36f0*/  IMAD.WIDE R18, R26, 0x2, R20 ;  /* 0x000000021a127825 */ /* 0x000fe200078e0214 */
[----:B------:R-:W-:Y:S04]  /*b3700*/  @P6 STG.E.U16 desc[UR8][R16.64], R3 ;  /* 0x0000000310006986 */ /* 0x000fe8000c101508 */
[----:B------:R2:W-:Y:S04]  /*b3710*/  @P5 STG.E.U16 desc[UR8][R18.64], R29 ;  /* 0x0000001d12005986 */ /* 0x0005e8000c101508 */
[----:B------:R3:W-:Y:S04]  /*b3720*/  @P3 STG.E.U16 desc[UR8][R24.64], R0 ;  /* 0x0000000018003986 */ /* 0x0007e8000c101508 */
[----:B--2---:R-:W2:Y:S04]  /*b3730*/  LDL.LU R29, [R1+0x3c88] ;  /* 0x003c8800011d7983 */ /* 0x004ea80000300800 */
[----:B------:R-:W2:Y:S04]  /*b3740*/  LDL R18, [R1+0x1fbc] ;  /* 0x001fbc0001127983 */ /* 0x000ea80000100800 */
[----:B------:R-:W2:Y:S04]  /*b3750*/  LDL R19, [R1+0x2970] ;  /* 0x0029700001137983 */ /* 0x000ea80000100800 */
[----:B---3--:R-:W3:Y:S04]  /*b3760*/  LDL.LU R24, [R1+0xbc] ;  /* 0x0000bc0001187983 */ /* 0x008ee80000300800 */
[----:B------:R-:W3:Y:S01]  /*b3770*/  LDL R25, [R1+0x2a1c] ;  /* 0x002a1c0001197983 */ /* 0x000ee20000100800 */
[----:B------:R-:W-:Y:S01]  /*b3780*/  ISETP.LT.AND P4, PT, R2, UR12, !P2 ;  /* 0x0000000c02007c0c */ /* 0x000fe2000d781270 */
[----:B------:R-:W-:Y:S01]  /*b3790*/  IMAD.WIDE R16, R26, 0x2, R10 ;  /* 0x000000021a107825 */ /* 0x000fe200078e020a */
[----:B------:R-:W0:Y:S03]  /*b37a0*/  LDCU UR12, c[0x0][0x398] ;  /* 0x00007300ff0c77ac */ /* 0x000e260008000800 */
[----:B----4-:R-:W-:-:S02]  /*b37b0*/  VIADD R27, R27, 0x31 ;  /* 0x000000311b1b7836 */ /* 0x010fc40000000000 */
[----:B------:R-:W-:Y:S01]  /*b37c0*/  VIADD R0, R26, UR45 ;  /* 0x0000002d1a007c36 */ /* 0x000fe20008000000 */
[----:B------:R-:W4:Y:S01]  /*b37d0*/  LDCU UR45, c[0x0][0x398] ;  /* 0x00007300ff2d77ac */ /* 0x000f220008000800 */
[----:B--2---:R-:W-:Y:S01]  /*b37e0*/  ISETP.LT.AND P5, PT, R29, UR52, !P1 ;  /* 0x000000341d007c0c */ /* 0x004fe2000cfa1270 */
[----:B------:R2:W-:Y:S04]  /*b37f0*/  STL [R1+0x3c80], R29 ;  /* 0x003c801d01007387 */ /* 0x0005e80000100800 */
[----:B--2---:R-:W2:Y:S01]  /*b3800*/  LDL.LU R29, [R1+0x80] ;  /* 0x00008000011d7983 */ /* 0x004ea20000300800 */
[----:B---3--:R-:W-:-:S03]  /*b3810*/  ISETP.LT.AND P3, PT, R25, UR36, !P2 ;  /* 0x0000002419007c0c */ /* 0x008fc6000d761270 */
[----:B------:R3:W-:Y:S01]  /*b3820*/  @P4 STG.E.U16 desc[UR8][R16.64], R24 ;  /* 0x0000001810004986 */ /* 0x0007e2000c101508 */
[----:B------:R-:W-:Y:S01]  /*b3830*/  PRMT R3, R24, 0x7632, R3 ;  /* 0x0000763218037816 */ /* 0x000fe20000000003 */
[----:B------:R-:W0:Y:S01]  /*b3840*/  LDCU UR36, c[0x0][0x398] ;  /* 0x00007300ff2477ac */ /* 0x000e220008000800 */
[----:B------:R-:W-:Y:S01]  /*b3850*/  ISETP.GE.AND P2, PT, R27, UR20, PT ;  /* 0x000000141b007c0c */ /* 0x000fe2000bf46270 */
[----:B---3--:R-:W-:Y:S01]  /*b3860*/  IMAD.WIDE R16, R26, 0x2, R14 ;  /* 0x000000021a107825 */ /* 0x008fe200078e020e */
[----:B------:R-:W-:Y:S01]  /*b3870*/  PRMT R26, R28, 0x7632, R26 ;  /* 0x000076321c1a7816 */ /* 0x000fe2000000001a */
[----:B------:R-:W3:Y:S01]  /*b3880*/  LDCU UR20, c[0x0][0x3b8] ;  /* 0x00007700ff1477ac */ /* 0x000ee20008000800 */
[----:B------:R-:W2:Y:S04]  /*b3890*/  LDL.LU R28, [R1+0x3c84] ;  /* 0x003c8400011c7983 */ /* 0x000ea80000300800 */
[----:B------:R-:W2:Y:S04]  /*b38a0*/  LDL.LU R27, [R1+0x90] ;  /* 0x00009000011b7983 */ /* 0x000ea80000300800 */
[----:B------:R0:W-:Y:S04]  /*b38b0*/  @P3 STG.E.U16 desc[UR8][R16.64], R3 ;  /* 0x0000000310003986 */ /* 0x0001e8000c101508 */
[----:B0-----:R-:W2:Y:S01]  /*b38c0*/  LDL.LU R17, [R1+0xa0] ;  /* 0x0000a00001117983 */ /* 0x001ea20000300800 */
[----:B------:R-:W-:-:S02]  /*b38d0*/  ISETP.LT.AND P6, PT, R18, UR34, !P1 ;  /* 0x0000002212007c0c */ /* 0x000fc4000cfc1270 */
[----:B------:R-:W-:Y:S01]  /*b38e0*/  ISETP.LT.AND P4, PT, R19, UR35, !P1 ;  /* 0x0000002313007c0c */ /* 0x000fe2000cf81270 */
[C---:B------:R-:W-:Y:S01]  /*b38f0*/  IMAD.WIDE R18, R0.reuse, 0x2, R6 ;  /* 0x0000000200127825 */ /* 0x040fe200078e0206 */
[----:B------:R-:W0:Y:S03]  /*b3900*/  LDCU UR34, c[0x0][0x398] ;  /* 0x00007300ff2277ac */ /* 0x000e260008000800 */
[C---:B------:R-:W-:Y:S01]  /*b3910*/  IMAD.WIDE R24, R0.reuse, 0x2, R4 ;  /* 0x0000000200187825 */ /* 0x040fe200078e0204 */
[----:B------:R-:W0:Y:S01]  /*b3920*/  LDCU UR35, c[0x0][0x398] ;  /* 0x00007300ff2377ac */ /* 0x000e220008000800 */
[----:B--2---:R2:W-:Y:S04]  /*b3930*/  @P5 STG.E.U16 desc[UR8][R18.64], R17 ;  /* 0x0000001112005986 */ /* 0x0045e8000c101508 */
[----:B------:R0:W-:Y:S04]  /*b3940*/  @P6 STG.E.U16 desc[UR8][R24.64], R26 ;  /* 0x0000001a18006986 */ /* 0x0001e8000c101508 */
[----:B--2---:R-:W2:Y:S04]  /*b3950*/  LDL R18, [R1+0x2a0c] ;  /* 0x002a0c0001127983 */ /* 0x004ea80000100800 */
[----:B0-----:R-:W3:Y:S04]  /*b3960*/  LDL R25, [R1+0x29ac] ;  /* 0x0029ac0001197983 */ /* 0x001ee80000100800 */
[----:B------:R-:W4:Y:S01]  /*b3970*/  LDL R19, [R1+0x2a2c] ;  /* 0x002a2c0001137983 */ /* 0x000f220000100800 */
[----:B------:R-:W-:Y:S01]  /*b3980*/  IMAD.WIDE R16, R0, 0x2, R8 ;  /* 0x0000000200107825 */ /* 0x000fe200078e0208 */
[----:B------:R-:W-:-:S04]  /*b3990*/  PRMT R3, R27, 0x7632, R3 ;  /* 0x000076321b037816 */ /* 0x000fc80000000003 */
[----:B------:R0:W-:Y:S01]  /*b39a0*/  @P4 STG.E.U16 desc[UR8][R16.64], R27 ;  /* 0x0000001b10004986 */ /* 0x0001e2000c101508 */
[----:B------:R-:W-:-:S03]  /*b39b0*/  PRMT R28, R29, 0x7632, R28 ;  /* 0x000076321d1c7816 */ /* 0x000fc6000000001c */
[----:B------:R1:W-:Y:S01]  /*b39c0*/  STL [R1+0x3c7c], R9 ;  /* 0x003c7c0901007387 */ /* 0x0003e20000100800 */
[----:B0-----:R-:W-:-:S03]  /*b39d0*/  IMAD.WIDE R16, R0, 0x2, R22 ;  /* 0x0000000200107825 */ /* 0x001fc600078e0216 */
[----:B-1----:R-:W4:Y:S01]  /*b39e0*/  LDL R9, [R1+0x60] ;  /* 0x0000600001097983 */ /* 0x002f220000100800 */
[----:B--2---:R-:W-:Y:S02]  /*b39f0*/  ISETP.LT.AND P5, PT, R18, UR6, !P1 ;  /* 0x0000000612007c0c */ /* 0x004fe4000cfa1270 */
[----:B---3--:R-:W-:Y:S02]  /*b3a00*/  ISETP.LT.AND P6, PT, R25, UR26, !P1 ;  /* 0x0000001a19007c0c */ /* 0x008fe4000cfc1270 */
[----:B----4-:R-:W-:Y:S01]  /*b3a10*/  ISETP.LT.AND P3, PT, R19, UR53, !P1 ;  /* 0x0000003513007c0c */ /* 0x010fe2000cf61270 */
[----:B------:R-:W-:Y:S01]  /*b3a20*/  IMAD.WIDE R18, R0, 0x2, R20 ;  /* 0x0000000200127825 */ /* 0x000fe200078e0214 */
[----:B------:R-:W-:Y:S01]  /*b3a30*/  ISETP.LT.AND P4, PT, R2, UR41, !P1 ;  /* 0x0000002902007c0c */ /* 0x000fe2000cf81270 */
[----:B------:R-:W0:Y:S02]  /*b3a40*/  LDCU UR26, c[0x0][0x39c] ;  /* 0x00007380ff1a77ac */ /* 0x000e240008000800 */
[C---:B------:R-:W-:Y:S01]  /*b3a50*/  IMAD.WIDE R24, R0.reuse, 0x2, R12 ;  /* 0x0000000200187825 */ /* 0x040fe200078e020c */
[----:B------:R-:W1:Y:S05]  /*b3a60*/  LDCU UR41, c[0x0][0x398] ;  /* 0x00007300ff2977ac */ /* 0x000e6a0008000800 */
[----:B------:R2:W-:Y:S01]  /*b3a70*/  @P6 STG.E.U16 desc[UR8][R16.64], R3 ;  /* 0x0000000310006986 */ /* 0x0005e2000c101508 */
[C---:B------:R-:W-:Y:S01]  /*b3a80*/  IMAD.WIDE R26, R0.reuse, 0x2, R10 ;  /* 0x00000002001a7825 */ /* 0x040fe200078e020a */
[----:B------:R-:W3:Y:S02]  /*b3a90*/  LDCU UR6, c[0x0][0x3b8] ;  /* 0x00007700ff0677ac */ /* 0x000ee40008000800 */
[----:B------:R4:W-:Y:S04]  /*b3aa0*/  @P5 STG.E.U16 desc[UR8][R18.64], R29 ;  /* 0x0000001d12005986 */ /* 0x0009e8000c101508 */
[----:B--2---:R-:W2:Y:S04]  /*b3ab0*/  LDL R3, [R1+0x1fbc] ;  /* 0x001fbc0001037983 */ /* 0x004ea80000100800 */
[----:B------:R-:W3:Y:S04]  /*b3ac0*/  LDL R16, [R1+0x15c4] ;  /* 0x0015c40001107983 */ /* 0x000ee80000100800 */
[----:B------:R-:W3:Y:S04]  /*b3ad0*/  LDL R17, [R1+0x2970] ;  /* 0x0029700001117983 */ /* 0x000ee80000100800 */
[----:B----4-:R-:W4:Y:S04]  /*b3ae0*/  LDL.LU R29, [R1+0x3c80] ;  /* 0x003c8000011d7983 */ /* 0x010f280000300800 */
[----:B------:R-:W3:Y:S04]  /*b3af0*/  LDL.LU R18, [R1+0x70] ;  /* 0x0000700001127983 */ /* 0x000ee80000300800 */
[----:B------:R-:W3:Y:S04]  /*b3b00*/  LDL R19, [R1+0x2a1c] ;  /* 0x002a1c0001137983 */ /* 0x000ee80000100800 */
[----:B------:R0:W-:Y:S01]  /*b3b10*/  @P3 STG.E.U16 desc[UR8][R24.64], R28 ;  /* 0x0000001c18003986 */ /* 0x0001e2000c101508 */
[----:B--2---:R-:W-:Y:S01]  /*b3b20*/  ISETP.LT.AND P6, PT, R3, UR29, !P2 ;  /* 0x0000001d03007c0c */ /* 0x004fe2000d7c1270 */
[----:B------:R-:W-:Y:S01]  /*b3b30*/  VIADD R3, R0, UR42 ;  /* 0x0000002a00037c36 */ /* 0x000fe20008000000 */
[----:B------:R-:W2:Y:S01]  /*b3b40*/  LDCU UR29, c[0x0][0x398] ;  /* 0x00007300ff1d77ac */ /* 0x000ea20008000800 */
[----:B---3--:R-:W-:Y:S01]  /*b3b50*/  ISETP.LT.AND P3, PT, R19, UR40, !P1 ;  /* 0x0000002813007c0c */ /* 0x008fe2000cf61270 */
[----:B------:R3:W-:Y:S01]  /*b3b60*/  @P4 STG.E.U16 desc[UR8][R26.64], R18 ;  /* 0x000000121a004986 */ /* 0x0007e2000c101508 */
[----:B------:R-:W-:-:S02]  /*b3b70*/  ISETP.LT.AND P4, PT, R17, UR49, !P2 ;  /* 0x0000003111007c0c */ /* 0x000fc4000d781270 */
[----:B----4-:R-:W-:Y:S01]  /*b3b80*/  ISETP.LT.AND P5, PT, R29, UR50, !P2 ;  /* 0x000000321d007c0c */ /* 0x010fe2000d7a1270 */
[----:B------:R4:W-:Y:S01]  /*b3b90*/  STL [R1+0x3c78], R29 ;  /* 0x003c781d01007387 */ /* 0x0009e20000100800 */
[----:B0-----:R-:W-:Y:S01]  /*b3ba0*/  IMAD.WIDE R24, R3, 0x2, R4 ;  /* 0x0000000203187825 */ /* 0x001fe200078e0204 */
[----:B------:R-:W0:Y:S01]  /*b3bb0*/  LDCU UR40, c[0x0][0x398] ;  /* 0x00007300ff2877ac */ /* 0x000e220008000800 */
[----:B------:R-:W0:Y:S02]  /*b3bc0*/  LDCU UR42, c[0x0][0x398] ;  /* 0x00007300ff2a77ac */ /* 0x000e240008000800 */
[----:B---3--:R-:W-:Y:S01]  /*b3bd0*/  VIADD R27, R16, 0x32 ;  /* 0x00000032101b7836 */ /* 0x008fe20000000000 */
[----:B------:R-:W-:Y:S01]  /*b3be0*/  PRMT R26, R18, 0x7632, R26 ;  /* 0x00007632121a7816 */ /* 0x000fe2000000001a */
[----:B------:R-:W-:Y:S01]  /*b3bf0*/  IMAD.WIDE R16, R0, 0x2, R14 ;  /* 0x0000000200107825 */ /* 0x000fe200078e020e */
[----:B----4-:R-:W3:Y:S01]  /*b3c00*/  LDL.LU R29, [R1+0x40] ;  /* 0x00004000011d7983 */ /* 0x010ee20000300800 */
[----:B------:R-:W-:-:S02]  /*b3c10*/  PRMT R0, R9, 0x7632, R0 ;  /* 0x0000763209007816 */ /* 0x000fc40000000000 */
[----:B------:R-:W-:Y:S01]  /*b3c20*/  ISETP.GE.AND P1, PT, R27, UR38, PT ;  /* 0x000000261b007c0c */ /* 0x000fe2000bf26270 */
[----:B------:R-:W4:Y:S01]  /*b3c30*/  LDL.LU R9, [R1+0x3c7c] ;  /* 0x003c7c0001097983 */ /* 0x000f220000300800 */
[C---:B------:R-:W-:Y:S01]  /*b3c40*/  IMAD.WIDE R18, R3.reuse, 0x2, R6 ;  /* 0x0000000203127825 */ /* 0x040fe200078e0206 */
[----:B------:R-:W0:Y:S02]  /*b3c50*/  LDCU UR38, c[0x0][0x398] ;  /* 0x00007300ff2677ac */ /* 0x000e240008000800 */
[----:B------:R-:W2:Y:S04]  /*b3c60*/  LDL.LU R27, [R1+0x50] ;  /* 0x00005000011b7983 */ /* 0x000ea80000300800 */
[----:B------:R0:W-:Y:S04]  /*b3c70*/  @P3 STG.E.U16 desc[UR8][R16.64], R26 ;  /* 0x0000001a10003986 */ /* 0x0001e8000c101508 */
[----:B0-----:R-:W2:Y:S04]  /*b3c80*/  LDL.LU R17, [R1+0x60] ;  /* 0x0000600001117983 */ /* 0x001ea80000300800 */
[----:B------:R-:W3:Y:S04]  /*b3c90*/  LDL R26, [R1+0x2a2c] ;  /* 0x002a2c00011a7983 */ /* 0x000ee80000100800 */
[----:B--2---:R0:W-:Y:S04]  /*b3ca0*/  @P5 STG.E.U16 desc[UR8][R18.64], R17 ;  /* 0x0000001112005986 */ /* 0x0041e8000c101508 */
[----:B0-----:R-:W2:Y:S04]  /*b3cb0*/  LDL R18, [R1+0x29ac] ;  /* 0x0029ac0001127983 */ /* 0x001ea80000100800 */
[----:B------:R-:W2:Y:S01]  /*b3cc0*/  LDL R19, [R1+0x2a0c] ;  /* 0x002a0c0001137983 */ /* 0x000ea20000100800 */
[----:B----4-:R-:W-:-:S03]  /*b3cd0*/  IMAD.WIDE R16, R3, 0x2, R8 ;  /* 0x0000000203107825 */ /* 0x010fc600078e0208 */
[----:B------:R0:W-:Y:S04]  /*b3ce0*/  @P6 STG.E.U16 desc[UR8][R24.64], R0 ;  /* 0x0000000018006986 */ /* 0x0001e8000c101508 */
[----:B------:R4:W-:Y:S01]  /*b3cf0*/  @P4 STG.E.U16 desc[UR8][R16.64], R27 ;  /* 0x0000001b10004986 */ /* 0x0009e2000c101508 */
[----:B---3--:R-:W-:Y:S02]  /*b3d00*/  PRMT R28, R29, 0x7632, R28 ;  /* 0x000076321d1c7816 */ /* 0x008fe4000000001c */
[----:B0-----:R-:W-:Y:S01]  /*b3d10*/  PRMT R0, R27, 0x7632, R0 ;  /* 0x000076321b007816 */ /* 0x001fe20000000000 */
[----:B----4-:R-:W-:Y:S01]  /*b3d20*/  IMAD.WIDE R16, R3, 0x2, R22 ;  /* 0x0000000203107825 */ /* 0x010fe200078e0216 */
[----:B------:R0:W-:Y:S04]  /*b3d30*/  STL [R1+0x3c74], R9 ;  /* 0x003c740901007387 */ /* 0x0001e80000100800 */
[----:B0-----:R-:W3:Y:S01]  /*b3d40*/  LDL R9, [R1+0xa4] ;  /* 0x0000a40001097983 */ /* 0x001ee20000100800 */
[----:B--2---:R-:W-:-:S02]  /*b3d50*/  ISETP.LT.AND P6, PT, R18, UR18, !P2 ;  /* 0x0000001212007c0c */ /* 0x004fc4000d7c1270 */
[----:B------:R-:W-:Y:S01]  /*b3d60*/  ISETP.LT.AND P5, PT, R19, UR33, !P2 ;  /* 0x0000002113007c0c */ /* 0x000fe2000d7a1270 */
[C---:B------:R-:W-:Y:S01]  /*b3d70*/  IMAD.WIDE R18, R3.reuse, 0x2, R20 ;  /* 0x0000000203127825 */ /* 0x040fe200078e0214 */
[----:B------:R-:W-:Y:S01]  /*b3d80*/  ISETP.LT.AND P3, PT, R26, UR51, !P2 ;  /* 0x000000331a007c0c */ /* 0x000fe2000d761270 */
[----:B------:R-:W0:Y:S08]  /*b3d90*/  LDCU UR18, c[0x0][0x398] ;  /* 0x00007300ff1277ac */ /* 0x000e300008000800 */
[----:B------:R2:W-:Y:S01]  /*b3da0*/  @P6 STG.E.U16 desc[UR8][R16.64], R0 ;  /* 0x0000000010006986 */ /* 0x0005e2000c101508 */
[----:B------:R-:W-:Y:S01]  /*b3db0*/  ISETP.LT.AND P4, PT, R2, UR28, !P2 ;  /* 0x0000001c02007c0c */ /* 0x000fe2000d781270 */
[C---:B------:R-:W-:Y:S01]  /*b3dc0*/  IMAD.WIDE R24, R3.reuse, 0x2, R12 ;  /* 0x0000000203187825 */ /* 0x040fe200078e020c */
[----:B------:R-:W4:Y:S01]  /*b3dd0*/  LDCU UR28, c[0x0][0x398] ;  /* 0x00007300ff1c77ac */ /* 0x000f220008000800 */
[----:B------:R0:W-:Y:S01]  /*b3de0*/  @P5 STG.E.U16 desc[UR8][R18.64], R29 ;  /* 0x0000001d12005986 */ /* 0x0001e2000c101508 */
[----:B------:R-:W0:Y:S03]  /*b3df0*/  LDCU UR33, c[0x0][0x398] ;  /* 0x00007300ff2177ac */ /* 0x000e260008000800 */
[----:B--2---:R-:W2:Y:S04]  /*b3e00*/  LDL R0, [R1+0x1fbc] ;  /* 0x001fbc0001007983 */ /* 0x004ea80000100800 */
[----:B------:R-:W3:Y:S04]  /*b3e10*/  LDL R16, [R1+0x15c4] ;  /* 0x0015c40001107983 */ /* 0x000ee80000100800 */
[----:B------:R-:W3:Y:S04]  /*b3e20*/  LDL R17, [R1+0x2970] ;  /* 0x0029700001117983 */ /* 0x000ee80000100800 */
[----:B0-----:R-:W3:Y:S04]  /*b3e30*/  LDL.LU R29, [R1+0x3c78] ;  /* 0x003c7800011d7983 */ /* 0x001ee80000300800 */
[----:B------:R-:W3:Y:S04]  /*b3e40*/  LDL.LU R18, [R1+0x30] ;  /* 0x0000300001127983 */ /* 0x000ee80000300800 */
[----:B------:R-:W3:Y:S01]  /*b3e50*/  LDL R19, [R1+0x2a1c] ;  /* 0x002a1c0001137983 */ /* 0x000ee20000100800 */
[----:B------:R-:W-:-:S03]  /*b3e60*/  IMAD.WIDE R26, R3, 0x2, R10 ;  /* 0x00000002031a7825 */ /* 0x000fc600078e020a */
[----:B------:R0:W-:Y:S01]  /*b3e70*/  @P3 STG.E.U16 desc[UR8][R24.64], R28 ;  /* 0x0000001c18003986 */ /* 0x0001e2000c101508 */
[----:B--2---:R-:W-:Y:S01]  /*b3e80*/  ISETP.LT.AND P6, PT, R0, UR24, !P1 ;  /* 0x0000001800007c0c */ /* 0x004fe2000cfc1270 */
[----:B------:R-:W-:Y:S01]  /*b3e90*/  VIADD R0, R3, UR31 ;  /* 0x0000001f03007c36 */ /* 0x000fe20008000000 */
[----:B------:R-:W2:Y:S01]  /*b3ea0*/  LDCU UR31, c[0x0][0x398] ;  /* 0x00007300ff1f77ac */ /* 0x000ea20008000800 */
[----:B---3--:R-:W-:Y:S01]  /*b3eb0*/  ISETP.LT.AND P3, PT, R19, UR16, !P2 ;  /* 0x0000001013007c0c */ /* 0x008fe2000d761270 */
[----:B------:R3:W-:Y:S01]  /*b3ec0*/  @P4 STG.E.U16 desc[UR8][R26.64], R18 ;  /* 0x000000121a004986 */ /* 0x0007e2000c101508 */
[----:B------:R-:W-:Y:S02]  /*b3ed0*/  ISETP.LT.AND P4, PT, R17, UR37, !P1 ;  /* 0x0000002511007c0c */ /* 0x000fe4000cf81270 */
[----:B------:R-:W-:Y:S01]  /*b3ee0*/  ISETP.LT.AND P5, PT, R29, UR46, !P1 ;  /* 0x0000002e1d007c0c */ /* 0x000fe2000cfa1270 */
[----:B------:R1:W-:Y:S01]  /*b3ef0*/  STL [R1+0x3c70], R29 ;  /* 0x003c701d01007387 */ /* 0x0003e20000100800 */
[----:B0-----:R-:W-:Y:S01]  /*b3f00*/  IMAD.WIDE R24, R0, 0x2, R4 ;  /* 0x0000000200187825 */ /* 0x001fe200078e0204 */
[----:B------:R-:W0:Y:S01]  /*b3f10*/  LDCU UR16, c[0x0][0x39c] ;  /* 0x00007380ff1077ac */ /* 0x000e220008000800 */
[----:B------:R-:W0:Y:S02]  /*b3f20*/  LDCU UR24, c[0x0][0x398] ;  /* 0x00007300ff1877ac */ /* 0x000e240008000800 */
[----:B---3--:R-:W-:Y:S01]  /*b3f30*/  VIADD R27, R16, 0x33 ;  /* 0x00000033101b7836 */ /* 0x008fe20000000000 */
[----:B------:R-:W-:Y:S01]  /*b3f40*/  PRMT R26, R18, 0x7632, R26 ;  /* 0x00007632121a7816 */ /* 0x000fe2000000001a */
[----:B------:R-:W-:Y:S01]  /*b3f50*/  IMAD.WIDE R16, R3, 0x2, R14 ;  /* 0x0000000203107825 */ /* 0x000fe200078e020e */
[----:B-1----:R-:W3:Y:S01]  /*b3f60*/  LDL.LU R29, [R1+0x84] ;  /* 0x00008400011d7983 */ /* 0x002ee20000300800 */
[----:B------:R-:W-:Y:S01]  /*b3f70*/  PRMT R3, R9, 0x7632, R3 ;  /* 0x0000763209037816 */ /* 0x000fe20000000003 */
[----:B------:R-:W1:Y:S01]  /*b3f80*/  LDCU UR37, c[0x0][0x398] ;  /* 0x00007300ff2577ac */ /* 0x000e620008000800 */
[----:B------:R-:W-:Y:S01]  /*b3f90*/  ISETP.GE.AND P2, PT, R27, UR48, PT ;  /* 0x000000301b007c0c */ /* 0x000fe2000bf46270 */
[----:B------:R-:W2:Y:S04]  /*b3fa0*/  LDL.LU R9, [R1+0x3c74] ;  /* 0x003c740001097983 */ /* 0x000ea80000300800 */
[----:B------:R-:W2:Y:S04]  /*b3fb0*/  LDL.LU R27, [R1+0x94] ;  /* 0x00009400011b7983 */ /* 0x000ea80000300800 */
[----:B------:R0:W-:Y:S04]  /*b3fc0*/  @P3 STG.E.U16 desc[UR8][R16.64], R26 ;  /* 0x0000001a10003986 */ /* 0x0001e8000c101508 */
[----:B0-----:R-:W2:Y:S01]  /*b3fd0*/  LDL.LU R17, [R1+0xa4] ;  /* 0x0000a40001117983 */ /* 0x001ea20000300800 */
[----:B------:R-:W-:-:S03]  /*b3fe0*/  IMAD.WIDE R18, R0, 0x2, R6 ;  /* 0x0000000200127825 */ /* 0x000fc600078e0206 */
[----:B------:R-:W3:Y:S04]  /*b3ff0*/  LDL R26, [R1+0x2a2c] ;  /* 0x002a2c00011a7983 */ /* 0x000ee80000100800 */
[----:B--2---:R0:W-:Y:S04]  /*b4000*/  @P5 STG.E.U16 desc[UR8][R18.64], R17 ;  /* 0x0000001112005986 */ /* 0x0041e8000c101508 */
[----:B0-----:R-:W2:Y:S04]  /*b4010*/  LDL R18, [R1+0x29ac] ;  /* 0x0029ac0001127983 */ /* 0x001ea80000100800 */
[----:B------:R-:W4:Y:S01]  /*b4020*/  LDL R19, [R1+0x2a0c] ;  /* 0x002a0c0001137983 */ /* 0x000f220000100800 */
[----:B------:R-:W-:-:S03]  /*b4030*/  IMAD.WIDE R16, R0, 0x2, R8 ;  /* 0x0000000200107825 */ /* 0x000fc600078e0208 */
[----:B------:R0:W-:Y:S04]  /*b4040*/  @P6 STG.E.U16 desc[UR8][R24.64], R3 ;  /* 0x0000000318006986 */ /* 0x0001e8000c101508 */
[----:B------:R1:W-:Y:S01]  /*b4050*/  @P4 STG.E.U16 desc[UR8][R16.64], R27 ;  /* 0x0000001b10004986 */ /* 0x0003e2000c101508 */
[----:B---3--:R-:W-:Y:S02]  /*b4060*/  PRMT R28, R29, 0x7632, R28 ;  /* 0x000076321d1c7816 */ /* 0x008fe4000000001c */
[----:B0-----:R-:W-:Y:S01]  /*b4070*/  PRMT R3, R27, 0x7632, R3 ;  /* 0x000076321b037816 */ /* 0x001fe20000000003 */
[----:B-1----:R-:W-:Y:S01]  /*b4080*/  IMAD.WIDE R16, R0, 0x2, R22 ;  /* 0x0000000200107825 */ /* 0x002fe200078e0216 */
[----:B------:R0:W-:Y:S04]  /*b4090*/  STL [R1+0x3c6c], R9 ;  /* 0x003c6c0901007387 */ /* 0x0001e80000100800 */
[----:B0-----:R-:W3:Y:S01]  /*b40a0*/  LDL R9, [R1+0x64] ;  /* 0x0000640001097983 */ /* 0x001ee20000100800 */
[----:B--2---:R-:W-:-:S02]  /*b40b0*/  ISETP.LT.AND P6, PT, R18, UR25, !P1 ;  /* 0x0000001912007c0c */ /* 0x004fc4000cfc1270 */
[----:B----4-:R-:W-:Y:S01]  /*b40c0*/  ISETP.LT.AND P5, PT, R19, UR30, !P1 ;  /* 0x0000001e13007c0c */ /* 0x010fe2000cfa1270 */
[----:B------:R-:W-:Y:S01]  /*b40d0*/  IMAD.WIDE R18, R0, 0x2, R20 ;  /* 0x0000000200127825 */ /* 0x000fe200078e0214 */
[----:B------:R-:W-:Y:S01]  /*b40e0*/  ISETP.LT.AND P3, PT, R26, UR47, !P1 ;  /* 0x0000002f1a007c0c */ /* 0x000fe2000cf61270 */
[----:B------:R-:W0:Y:S08]  /*b40f0*/  LDCU UR25, c[0x0][0x398] ;  /* 0x00007300ff1977ac */ /* 0x000e300008000800 */
[----:B------:R1:W-:Y:S01]  /*b4100*/  @P6 STG.E.U16 desc[UR8][R16.64], R3 ;  /* 0x0000000310006986 */ /* 0x0003e2000c101508 */
[----:B------:R-:W-:Y:S01]  /*b4110*/  ISETP.LT.AND P4, PT, R2, UR14, !P1 ;  /* 0x0000000e02007c0c */ /* 0x000fe2000cf81270 */
[C---:B------:R-:W-:Y:S01]  /*b4120*/  IMAD.WIDE R24, R0.reuse, 0x2, R12 ;  /* 0x0000000200187825 */ /* 0x040fe200078e020c */
[----:B------:R-:W2:Y:S01]  /*b4130*/  LDCU UR30, c[0x0][0x398] ;  /* 0x00007300ff1e77ac */ /* 0x000ea20008000800 */
[----:B------:R4:W-:Y:S02]  /*b4140*/  @P5 STG.E.U16 desc[UR8][R18.64], R29 ;  /* 0x0000001d12005986 */ /* 0x0009e4000c101508 */
[C---:B------:R-:W-:Y:S01]  /*b4150*/  IMAD.WIDE R26, R0.reuse, 0x2, R10 ;  /* 0x00000002001a7825 */ /* 0x040fe200078e020a */
[----:B------:R-:W0:Y:S01]  /*b4160*/  LDCU UR14, c[0x0][0x3b8] ;  /* 0x00007700ff0e77ac */ /* 0x000e220008000800 */
[----:B-1----:R-:W2:Y:S04]  /*b4170*/  LDL R3, [R1+0x1fbc] ;  /* 0x001fbc0001037983 */ /* 0x002ea80000100800 */
        /* <DEDUP_REMOVED lines=14> */
[----:B-1----:R-:W-:Y:S01]  /*b4260*/  IMAD.WIDE R24, R3, 0x2, R4 ;  /* 0x0000000203187825 */ /* 0x002fe200078e0204 */
[----:B------:R-:W1:Y:S01]  /*b4270*/  LDCU UR44, c[0x0][0x398] ;  /* 0x00007300ff2c77ac */ /* 0x000e620008000800 */
        /* <DEDUP_REMOVED lines=34> */
[----:B------:R0:W-:Y:S02]  /*b44a0*/  @P5 STG.E.U16 desc[UR8][R18.64], R29 ;  /* 0x0000001d12005986 */ /* 0x0001e4000c101508 */
[C---:B------:R-:W-:Y:S01]  /*b44b0*/  IMAD.WIDE R26, R3.reuse, 0x2, R10 ;  /* 0x00000002031a7825 */ /* 0x040fe200078e020a */
[----:B------:R-:W1:Y:S01]  /*b44c0*/  LDCU UR36, c[0x0][0x398] ;  /* 0x00007300ff2477ac */ /* 0x000e620008000800 */
[----:B------:R-:W1:Y:S01]  /*b44d0*/  LDCU UR12, c[0x0][0x3b8] ;  /* 0x00007700ff0c77ac */ /* 0x000e620008000800 */
[----:B--2---:R-:W2:Y:S04]  /*b44e0*/  LDL R0, [R1+0x1fbc] ;  /* 0x001fbc0001007983 */ /* 0x004ea80000100800 */
[----:B------:R-:W3:Y:S04]  /*b44f0*/  LDL R16, [R1+0x15c4] ;  /* 0x0015c40001107983 */ /* 0x000ee80000100800 */
[----:B------:R-:W3:Y:S04]  /*b4500*/  LDL R17, [R1+0x2970] ;  /* 0x0029700001117983 */ /* 0x000ee80000100800 */
[----:B0-----:R-:W3:Y:S04]  /*b4510*/  LDL.LU R29, [R1+0x3c68] ;  /* 0x003c6800011d7983 */ /* 0x001ee80000300800 */
        /* <DEDUP_REMOVED lines=9> */
[----:B------:R-:W-:Y:S01]  /*b45b0*/  ISETP.LT.AND P5, PT, R29, UR41, !P3 ;  /* 0x000000291d007c0c */ /* 0x000fe2000dfa1270 */
[----:B------:R1:W-:Y:S01]  /*b45c0*/  STL [R1+0x3c60], R29 ;  /* 0x003c601d01007387 */ /* 0x0003e20000100800 */
[----:B0-----:R-:W-:Y:S01]  /*b45d0*/  IMAD.WIDE R24, R0, 0x2, R4 ;  /* 0x0000000200187825 */ /* 0x001fe200078e0204 */
[----:B------:R-:W0:Y:S03]  /*b45e0*/  LDCU UR35, c[0x0][0x398] ;  /* 0x00007300ff2377ac */ /* 0x000e260008000800 */
[----:B---3--:R-:W-:Y:S01]  /*b45f0*/  VIADD R27, R16, 0x35 ;  /* 0x00000035101b7836 */ /* 0x008fe20000000000 */
[----:B------:R-:W-:Y:S01]  /*b4600*/  PRMT R26, R18, 0x7632, R26 ;  /* 0x00007632121a7816 */ /* 0x000fe2000000001a */
[----:B------:R-:W-:Y:S01]  /*b4610*/  IMAD.WIDE R16, R3, 0x2, R14 ;  /* 0x0000000203107825 */ /* 0x000fe200078e020e */
[----:B-1----:R-:W3:Y:S01]  /*b4620*/  LDL.LU R29, [R1+0x88] ;  /* 0x00008800011d7983 */ /* 0x002ee20000300800 */
[----:B------:R-:W-:-:S02]  /*b4630*/  PRMT R3, R9, 0x7632, R3 ;  /* 0x0000763209037816 */ /* 0x000fc40000000003 */
[----:B------:R-:W-:Y:S01]  /*b4640*/  ISETP.GE.AND P1, PT, R27, UR16, PT ;  /* 0x000000101b007c0c */ /* 0x000fe2000bf26270 */
[----:B------:R-:W2:Y:S01]  /*b4650*/  LDL.LU R9, [R1+0x3c64] ;  /* 0x003c640001097983 */ /* 0x000ea20000300800 */
[C---:B------:R-:W-:Y:S01]  /*b4660*/  IMAD.WIDE R18, R0.reuse, 0x2, R6 ;  /* 0x0000000200127825 */ /* 0x040fe200078e0206 */
[----:B------:R-:W1:Y:S02]  /*b4670*/  LDCU UR16, c[0x0][0x398] ;  /* 0x00007300ff1077ac */ /* 0x000e640008000800 */
[----:B------:R-:W2:Y:S04]  /*b4680*/  LDL.LU R27, [R1+0x98] ;  /* 0x00009800011b7983 */ /* 0x000ea80000300800 */
[----:B------:R0:W-:Y:S04]  /*b4690*/  @P2 STG.E.U16 desc[UR8][R16.64], R26 ;  /* 0x0000001a10002986 */ /* 0x0001e8000c101508 */
[----:B0-----:R-:W2:Y:S04]  /*b46a0*/  LDL.LU R17, [R1+0xa8] ;  /* 0x0000a80001117983 */ /* 0x001ea80000300800 */
        /* <DEDUP_REMOVED lines=17> */
[----:B------:R1:W-:Y:S04]  /*b47c0*/  @P6 STG.E.U16 desc[UR8][R16.64], R3 ;  /* 0x0000000310006986 */ /* 0x0003e8000c101508 */
[----:B------:R2:W-:Y:S04]  /*b47d0*/  @P5 STG.E.U16 desc[UR8][R18.64], R29 ;  /* 0x0000001d12005986 */ /* 0x0005e8000c101508 */
[----:B-1----:R-:W4:Y:S04]  /*b47e0*/  LDL R3, [R1+0x1fbc] ;  /* 0x001fbc0001037983 */ /* 0x002f280000100800 */
[----:B------:R-:W3:Y:S04]  /*b47f0*/  LDL R16, [R1+0x15c4] ;  /* 0x0015c40001107983 */ /* 0x000ee80000100800 */
[----:B------:R-:W3:Y:S04]  /*b4800*/  LDL R17, [R1+0x2970] ;  /* 0x0029700001117983 */ /* 0x000ee80000100800 */
[----:B--2---:R-:W2:Y:S04]  /*b4810*/  LDL.LU R29, [R1+0x3c60] ;  /* 0x003c6000011d7983 */ /* 0x004ea80000300800 */
[----:B------:R-:W2:Y:S04]  /*b4820*/  LDL.LU R18, [R1+0x78] ;  /* 0x0000780001127983 */ /* 0x000ea80000300800 */
[----:B------:R-:W2:Y:S01]  /*b4830*/  LDL R19, [R1+0x2a1c] ;  /* 0x002a1c0001137983 */ /* 0x000ea20000100800 */
[----:B------:R-:W-:Y:S01]  /*b4840*/  ISETP.LT.AND P4, PT, R2, UR18, !P3 ;  /* 0x0000001202007c0c */ /* 0x000fe2000df81270 */
[C---:B------:R-:W-:Y:S01]  /*b4850*/  IMAD.WIDE R24, R0.reuse, 0x2, R12 ;  /* 0x0000000200187825 */ /* 0x040fe200078e020c */
[----:B------:R-:W1:Y:S04]  /*b4860*/  LDCU UR18, c[0x0][0x398] ;  /* 0x00007300ff1277ac */ /* 0x000e680008000800 */
[----:B------:R0:W-:Y:S01]  /*b4870*/  @P2 STG.E.U16 desc[UR8][R24.64], R28 ;  /* 0x0000001c18002986 */ /* 0x0001e2000c101508 */
[----:B------:R-:W-:Y:S01]  /*b4880*/  IMAD.WIDE R26, R0, 0x2, R10 ;  /* 0x00000002001a7825 */ /* 0x000fe200078e020a */
[----:B----4-:R-:W-:-:S03]  /*b4890*/  ISETP.LT.AND P5, PT, R3, UR31, !P1 ;  /* 0x0000001f03007c0c */ /* 0x010fc6000cfa1270 */
[----:B------:R-:W-:Y:S01]  /*b48a0*/  VIADD R3, R0, UR6 ;  /* 0x0000000600037c36 */ /* 0x000fe20008000000 */
[----:B------:R-:W4:Y:S01]  /*b48b0*/  LDCU UR31, c[0x0][0x398] ;  /* 0x00007300ff1f77ac */ /* 0x000f220008000800 */
[----:B---3--:R-:W-:Y:S02]  /*b48c0*/  ISETP.LT.AND P6, PT, R17, UR33, !P1 ;  /* 0x0000002111007c0c */ /* 0x008fe4000cfc1270 */
[----:B--2---:R-:W-:Y:S01]  /*b48d0*/  ISETP.LT.AND P2, PT, R19, UR28, !P3 ;  /* 0x0000001c13007c0c */ /* 0x004fe2000df41270 */
[----:B------:R2:W-:Y:S01]  /*b48e0*/  @P4 STG.E.U16 desc[UR8][R26.64], R18 ;  /* 0x000000121a004986 */ /* 0x0005e2000c101508 */
[----:B0-----:R-:W-:Y:S01]  /*b48f0*/  IMAD.WIDE R24, R3, 0x2, R4 ;  /* 0x0000000203187825 */ /* 0x001fe200078e0204 */
[----:B------:R-:W0:Y:S01]  /*b4900*/  LDCU UR28, c[0x0][0x398] ;  /* 0x00007300ff1c77ac */ /* 0x000e220008000800 */
[----:B------:R-:W3:Y:S02]  /*b4910*/  LDCU UR6, c[0x0][0x3b8] ;  /* 0x00007700ff0677ac */ /* 0x000ee40008000800 */
[----:B--2---:R-:W-:Y:S01]  /*b4920*/  VIADD R27, R16, 0x36 ;  /* 0x00000036101b7836 */ /* 0x004fe20000000000 */
[----:B------:R-:W-:Y:S01]  /*b4930*/  PRMT R26, R18, 0x7632, R26 ;  /* 0x00007632121a7816 */ /* 0x000fe2000000001a */
[----:B------:R-:W-:Y:S01]  /*b4940*/  IMAD.WIDE R16, R0, 0x2, R14 ;  /* 0x0000000200107825 */ /* 0x000fe200078e020e */
[----:B------:R-:W-:-:S02]  /*b4950*/  PRMT R0, R9, 0x7632, R0 ;  /* 0x0000763209007816 */ /* 0x000fc40000000000 */
[----:B------:R-:W2:Y:S01]  /*b4960*/  LDL.LU R9, [R1+0x3c5c] ;  /* 0x003c5c0001097983 */ /* 0x000ea20000300800 */
[----:B------:R-:W-:Y:S02]  /*b4970*/  ISETP.GE.AND P3, PT, R27, UR23, PT ;  /* 0x000000171b007c0c */ /* 0x000fe4000bf66270 */
[----:B------:R-:W-:Y:S01]  /*b4980*/  ISETP.LT.AND P4, PT, R29, UR24, !P1 ;  /* 0x000000181d007c0c */ /* 0x000fe2000cf81270 */
[----:B------:R-:W2:Y:S01]  /*b4990*/  LDL R27, [R1+0x2a1c] ;  /* 0x002a1c00011b7983 */ /* 0x000ea20000100800 */
[C---:B------:R-:W-:Y:S01]  /*b49a0*/  IMAD.WIDE R18, R3.reuse, 0x2, R6 ;  /* 0x0000000203127825 */ /* 0x040fe200078e0206 */
[----:B------:R-:W0:Y:S02]  /*b49b0*/  LDCU UR24, c[0x0][0x398] ;  /* 0x00007300ff1877ac */ /* 0x000e240008000800 */
[----:B------:R1:W-:Y:S01]  /*b49c0*/  @P2 STG.E.U16 desc[UR8][R16.64], R26 ;  /* 0x0000001a10002986 */ /* 0x0003e2000c101508 */
[----:B------:R-:W0:Y:S03]  /*b49d0*/  LDCU UR23, c[0x0][0x398] ;  /* 0x00007300ff1777ac */ /* 0x000e260008000800 */
[----:B-1----:R-:W2:Y:S04]  /*b49e0*/  LDL.LU R17, [R1+0x68] ;  /* 0x0000680001117983 */ /* 0x002ea80000300800 */
[----:B------:R-:W3:Y:S04]  /*b49f0*/  LDL R26, [R1+0x48] ;  /* 0x00004800011a7983 */ /* 0x000ee80000100800 */
[----:B--2---:R1:W-:Y:S04]  /*b4a00*/  @P4 STG.E.U16 desc[UR8][R18.64], R17 ;  /* 0x0000001112004986 */ /* 0x0043e8000c101508 */
[----:B------:R2:W-:Y:S04]  /*b4a10*/  @P5 STG.E.U16 desc[UR8][R24.64], R0 ;  /* 0x0000000018005986 */ /* 0x0005e8000c101508 */
[----:B-1----:R-:W3:Y:S01]  /*b4a20*/  LDL R18, [R1+0x2a2c] ;  /* 0x002a2c0001127983 */ /* 0x002ee20000100800 */
[----:B------:R-:W-:-:S03]  /*b4a30*/  IMAD.WIDE R16, R3, 0x2, R8 ;  /* 0x0000000203107825 */ /* 0x000fc600078e0208 */
[----:B------:R-:W3:Y:S04]  /*b4a40*/  LDL.LU R19, [R1+0x58] ;  /* 0x0000580001137983 */ /* 0x000ee80000300800 */
[----:B--2---:R-:W2:Y:S04]  /*b4a50*/  LDL R25, [R1+0x2a0c] ;  /* 0x002a0c0001197983 */ /* 0x004ea80000100800 */
[----:B------:R1:W-:Y:S04]  /*b4a60*/  STL [R1+0x3c58], R8 ;  /* 0x003c580801007387 */ /* 0x0003e80000100800 */
[----:B-1----:R-:W2:Y:S04]  /*b4a70*/  LDL R8, [R1+0x29ac] ;  /* 0x0029ac0001087983 */ /* 0x002ea80000100800 */
[----:B------:R1:W-:Y:S04]  /*b4a80*/  STL [R1+0x3c54], R9 ;  /* 0x003c540901007387 */ /* 0x0003e80000100800 */
[----:B-1----:R-:W4:Y:S04]  /*b4a90*/  LDL.LU R9, [R1+0xac] ;  /* 0x0000ac0001097983 */ /* 0x002f280000300800 */
[----:B---3--:R1:W-:Y:S01]  /*b4aa0*/  @P6 STG.E.U16 desc[UR8][R16.64], R19 ;  /* 0x0000001310006986 */ /* 0x0083e2000c101508 */
[----:B------:R-:W-:-:S02]  /*b4ab0*/  PRMT R0, R19, 0x7632, R0 ;  /* 0x0000763213007816 */ /* 0x000fc40000000000 */
[----:B--2---:R-:W-:Y:S01]  /*b4ac0*/  ISETP.LT.AND P2, PT, R8, UR25, !P1 ;  /* 0x0000001908007c0c */ /* 0x004fe2000cf41270 */
[----:B-1----:R-:W-:Y:S01]  /*b4ad0*/  IMAD.WIDE R16, R3, 0x2, R22 ;  /* 0x0000000203107825 */ /* 0x002fe200078e0216 */
[----:B------:R-:W-:Y:S01]  /*b4ae0*/  ISETP.LT.AND P4, PT, R25, UR30, !P1 ;  /* 0x0000001e19007c0c */ /* 0x000fe2000cf81270 */
[----:B------:R-:W1:Y:S10]  /*b4af0*/  LDCU UR25, c[0x0][0x398] ;  /* 0x00007300ff1977ac */ /* 0x000e740008000800 */
[----:B------:R2:W-:Y:S01]  /*b4b00*/  @P2 STG.E.U16 desc[UR8][R16.64], R0 ;  /* 0x0000000010002986 */ /* 0x0005e2000c101508 */
[----:B------:R-:W-:Y:S01]  /*b4b10*/  ISETP.LT.AND P5, PT, R18, UR37, !P1 ;  /* 0x0000002512007c0c */ /* 0x000fe2000cfa1270 */
[C---:B------:R-:W-:Y:S01]  /*b4b20*/  IMAD.WIDE R24, R3.reuse, 0x2, R12 ;  /* 0x0000000203187825 */ /* 0x040fe200078e020c */
[----:B------:R-:W-:Y:S01]  /*b4b30*/  PRMT R28, R26, 0x7632, R28 ;  /* 0x000076321a1c7816 */ /* 0x000fe2000000001c */
[----:B------:R-:W3:Y:S01]  /*b4b40*/  LDCU UR30, c[0x0][0x398] ;  /* 0x00007300ff1e77ac */ /* 0x000ee20008000800 */
[----:B--2---:R-:W2:Y:S01]  /*b4b50*/  LDL.LU R16, [R1+0x48] ;  /* 0x0000480001107983 */ /* 0x004ea20000300800 */
[----:B------:R-:W-:-:S03]  /*b4b60*/  IMAD.WIDE R18, R3, 0x2, R20 ;  /* 0x0000000203127825 */ /* 0x000fc600078e0214 */
[----:B------:R-:W3:Y:S01]  /*b4b70*/  LDL.LU R17, [R1+0x38] ;  /* 0x0000380001117983 */ /* 0x000ee20000300800 */
[----:B------:R-:W-:Y:S02]  /*b4b80*/  ISETP.LT.AND P6, PT, R2, UR44, !P1 ;  /* 0x0000002c02007c0c */ /* 0x000fe4000cfc1270 */
[----:B------:R-:W-:Y:S01]  /*b4b90*/  ISETP.LT.AND P1, PT, R27, UR22, !P1 ;  /* 0x000000161b007c0c */ /* 0x000fe2000cf21270 */
[----:B--2---:R2:W-:Y:S01]  /*b4ba0*/  @P4 STG.E.U16 desc[UR8][R18.64], R16 ;  /* 0x0000001012004986 */ /* 0x0045e2000c101508 */
[----:B------:R-:W-:Y:S01]  /*b4bb0*/  IMAD.WIDE R26, R3, 0x2, R10 ;  /* 0x00000002031a7825 */ /* 0x000fe200078e020a */
[----:B------:R-:W-:Y:S01]  /*b4bc0*/  ISETP.LT.AND P2, PT, R29, UR26, !P3 ;  /* 0x0000001a1d007c0c */ /* 0x000fe2000df41270 */
[----:B------:R-:W0:Y:S01]  /*b4bd0*/  LDCU UR22, c[0x0][0x398] ;  /* 0x00007300ff1677ac */ /* 0x000e220008000800 */
[----:B------:R1:W-:Y:S01]  /*b4be0*/  @P5 STG.E.U16 desc[UR8][R24.64], R28 ;  /* 0x0000001c18005986 */ /* 0x0003e2000c101508 */
[----:B---3--:R-:W-:Y:S01]  /*b4bf0*/  PRMT R0, R17, 0x7632, R0 ;  /* 0x0000763211007816 */ /* 0x008fe20000000000 */
[----:B------:R-:W3:Y:S02]  /*b4c00*/  LDCU UR26, c[0x0][0x398] ;  /* 0x00007300ff1a77ac */ /* 0x000ee40008000800 */
[----:B--2---:R-:W2:Y:S04]  /*b4c10*/  LDL R18, [R1+0x15c4] ;  /* 0x0015c40001127983 */ /* 0x004ea80000100800 */
[----:B-1----:R-:W2:Y:S04]  /*b4c20*/  LDL R25, [R1+0x1fbc] ;  /* 0x001fbc0001197983 */ /* 0x002ea80000100800 */
[----:B------:R-:W3:Y:S04]  /*b4c30*/  LDL R19, [R1+0x2970] ;  /* 0x0029700001137983 */ /* 0x000ee80000100800 */
[----:B------:R1:W-:Y:S01]  /*b4c40*/  @P6 STG.E.U16 desc[UR8][R26.64], R17 ;  /* 0x000000111a006986 */ /* 0x0003e2000c101508 */
[----:B------:R-:W-:-:S03]  /*b4c50*/  ISETP.LT.AND P6, PT, R8, UR34, !P3 ;  /* 0x0000002208007c0c */ /* 0x000fc6000dfc1270 */
[----:B------:R-:W-:Y:S01]  /*b4c60*/  STL [R1+0x3c38], R28 ;  /* 0x003c381c01007387 */ /* 0x000fe20000100800 */
[----:B-1----:R-:W-:-:S04]  /*b4c70*/  IMAD.WIDE R16, R3, 0x2, R14 ;  /* 0x0000000203107825 */ /* 0x002fc800078e020e */
[----:B------:R-:W-:Y:S01]  /*b4c80*/  VIADD R3, R3, UR14 ;  /* 0x0000000e03037c36 */ /* 0x000fe20008000000 */
[----:B------:R1:W-:Y:S01]  /*b4c90*/  @P1 STG.E.U16 desc[UR8][R16.64], R0 ;  /* 0x0000000010001986 */ /* 0x0003e2000c101508 */
[----:B----4-:R-:W-:Y:S01]  /*b4ca0*/  PRMT R24, R9, 0x7632, R24 ;  /* 0x0000763209187816 */ /* 0x010fe20000000018 */
[----:B------:R-:W4:Y:S02]  /*b4cb0*/  LDCU UR14, c[0x0][0x398] ;  /* 0x00007300ff0e77ac */ /* 0x000f240008000800 */
[----:B------:R0:W-:Y:S04]  /*b4cc0*/  STL [R1+0x3c3c], R26 ;  /* 0x003c3c1a01007387 */ /* 0x0001e80000100800 */
[----:B------:R-:W4:Y:S01]  /*b4cd0*/  LDL R27, [R1+0x2a0c] ;  /* 0x002a0c00011b7983 */ /* 0x000f220000100800 */
[----:B-1----:R-:W-:-:S03]  /*b4ce0*/  IMAD.WIDE R16, R3, 0x2, R6 ;  /* 0x0000000203107825 */ /* 0x002fc600078e0206 */
[----:B0-----:R-:W4:Y:S04]  /*b4cf0*/  LDL R26, [R1+0x2a2c] ;  /* 0x002a2c00011a7983 */ /* 0x001f280000100800 */
[----:B------:R0:W-:Y:S01]  /*b4d00*/  @P2 STG.E.U16 desc[UR8][R16.64], R9 ;  /* 0x0000000910002986 */ /* 0x0001e2000c101508 */
[----:B--2---:R-:W-:Y:S01]  /*b4d10*/  ISETP.LT.AND P4, PT, R25, UR27, !P3 ;  /* 0x0000001b19007c0c */ /* 0x004fe2000df81270 */
[----:B------:R-:W-:Y:S02]  /*b4d20*/  VIADD R0, R18, 0x37 ;  /* 0x0000003712007836 */ /* 0x000fe40000000000 */
[----:B------:R-:W2:Y:S01]  /*b4d30*/  LDL R25, [R1+0x2a1c] ;  /* 0x002a1c0001197983 */ /* 0x000ea20000100800 */
[----:B------:R-:W1:Y:S01]  /*b4d40*/  LDCU UR27, c[0x0][0x398] ;  /* 0x00007300ff1b77ac */ /* 0x000e620008000800 */
[----:B---3--:R-:W-:Y:S01]  /*b4d50*/  ISETP.LT.AND P5, PT, R19, UR32, !P3 ;  /* 0x0000002013007c0c */ /* 0x008fe2000dfa1270 */
[----:B------:R-:W-:Y:S01]  /*b4d60*/  IMAD.WIDE R18, R3, 0x2, R4 ;  /* 0x0000000203127825 */ /* 0x000fe200078e0204 */
[----:B------:R-:W3:Y:S01]  /*b4d70*/  LDL.LU R28, [R1+0x8c] ;  /* 0x00008c00011c7983 */ /* 0x000ee20000300800 */
[----:B------:R-:W-:Y:S01]  /*b4d80*/  ISETP.GE.AND P1, PT, R0, UR21, PT ;  /* 0x0000001500007c0c */ /* 0x000fe2000bf26270 */
[----:B------:R-:W1:Y:S02]  /*b4d90*/  LDCU UR21, c[0x0][0x398] ;  /* 0x00007300ff1577ac */ /* 0x000e640008000800 */
[----:B------:R-:W2:Y:S01]  /*b4da0*/  LDL.LU R8, [R1+0x3c58] ;  /* 0x003c580001087983 */ /* 0x000ea20000300800 */
[----:B------:R-:W1:Y:S03]  /*b4db0*/  LDCU UR32, c[0x0][0x398] ;  /* 0x00007300ff2077ac */ /* 0x000e660008000800 */
[----:B0-----:R-:W2:Y:S04]  /*b4dc0*/  LDL.LU R9, [R1+0x3c54] ;  /* 0x003c540001097983 */ /* 0x001ea80000300800 */
[----:B------:R0:W-:Y:S04]  /*b4dd0*/  @P4 STG.E.U16 desc[UR8][R18.64], R24 ;  /* 0x0000001812004986 */ /* 0x0001e8000c101508 */
[----:B0-----:R-:W3:Y:S01]  /*b4de0*/  LDL.LU R24, [R1+0x9c] ;  /* 0x00009c0001187983 */ /* 0x001ee20000300800 */
[----:B----4-:R-:W-:Y:S01]  /*b4df0*/  ISETP.LT.AND P2, PT, R27, UR35, !P3 ;  /* 0x000000231b007c0c */ /* 0x010fe2000df41270 */
[----:B------:R-:W-:-:S02]  /*b4e00*/  IMAD.WIDE R18, R3, 0x2, R22 ;  /* 0x0000000203127825 */ /* 0x000fc400078e0216 */
[----:B------:R0:W-:Y:S04]  /*b4e10*/  STL [R1+0x3c4c], R27 ;  /* 0x003c4c1b01007387 */ /* 0x0001e80000100800 */
[----:B0-----:R-:W4:Y:S01]  /*b4e20*/  LDL.LU R27, [R1+0x6c] ;  /* 0x00006c00011b7983 */ /* 0x001f220000300800 */
[----:B--2---:R-:W-:-:S03]  /*b4e30*/  IMAD.WIDE R16, R3, 0x2, R8 ;  /* 0x0000000203107825 */ /* 0x004fc600078e0208 */
[----:B------:R0:W-:Y:S04]  /*b4e40*/  STL [R1+0x3c50], R9 ;  /* 0x003c500901007387 */ /* 0x0001e80000100800 */
[----:B0-----:R-:W2:Y:S01]  /*b4e50*/  LDL R9, [R1+0x29ac] ;  /* 0x0029ac0001097983 */ /* 0x001ea20000100800 */
[----:B---3--:R-:W-:-:S03]  /*b4e60*/  PRMT R0, R24, 0x7632, R0 ;  /* 0x0000763218007816 */ /* 0x008fc60000000000 */
[----:B------:R0:W-:Y:S04]  /*b4e70*/  @P5 STG.E.U16 desc[UR8][R16.64], R24 ;  /* 0x0000001810005986 */ /* 0x0001e8000c101508 */
[----:B------:R-:W-:Y:S01]  /*b4e80*/  @P6 STG.E.U16 desc[UR8][R18.64], R0 ;  /* 0x0000000012006986 */ /* 0x000fe2000c101508 */
[----:B0-----:R-:W-:-:S05]  /*b4e90*/  IMAD.WIDE R16, R3, 0x2, R20 ;  /* 0x0000000203107825 */ /* 0x001fca00078e0214 */
[----:B------:R0:W-:Y:S04]  /*b4ea0*/  @P2 STG.E.U16 desc[UR8][R16.64], R28 ;  /* 0x0000001c10002986 */ /* 0x0001e8000c101508 */
[----:B0-----:R-:W3:Y:S01]  /*b4eb0*/  LDL.LU R17, [R1+0x7c] ;  /* 0x00007c0001117983 */ /* 0x001ee20000300800 */
[----:B------:R-:W-:Y:S02]  /*b4ec0*/  ISETP.LT.AND P4, PT, R26, UR20, !P3 ;  /* 0x000000141a007c0c */ /* 0x000fe4000df81270 */
[----:B------:R-:W-:Y:S01]  /*b4ed0*/  ISETP.LT.AND P5, PT, R2, UR16, !P3 ;  /* 0x0000001002007c0c */ /* 0x000fe2000dfa1270 */
[----:B------:R-:W-:Y:S01]  /*b4ee0*/  IMAD.WIDE R18, R3, 0x2, R12 ;  /* 0x0000000203127825 */ /* 0x000fe200078e020c */
[----:B------:R-:W-:Y:S01]  /*b4ef0*/  PRMT R0, R28, 0x7632, R0 ;  /* 0x000076321c007816 */ /* 0x000fe20000000000 */
[----:B------:R-:W0:Y:S01]  /*b4f00*/  LDCU UR20, c[0x0][0x398] ;  /* 0x00007300ff1477ac */ /* 0x000e220008000800 */
[----:B------:R-:W-:Y:S01]  /*b4f10*/  ISETP.LT.AND P3, PT, R25, UR36, !P3 ;  /* 0x0000002419007c0c */ /* 0x000fe2000df61270 */
[----:B------:R-:W-:Y:S01]  /*b4f20*/  IMAD.WIDE R24, R3, 0x2, R10 ;  /* 0x0000000203187825 */ /* 0x000fe200078e020a */
[----:B------:R-:W2:Y:S01]  /*b4f30*/  LDL.LU R28, [R1+0x5c] ;  /* 0x00005c00011c7983 */ /* 0x000ea20000300800 */
[----:B------:R-:W-:Y:S01]  /*b4f40*/  ISETP.LT.AND P2, PT, R29, UR18, !P1 ;  /* 0x000000121d007c0c */ /* 0x000fe2000cf41270 */
[----:B------:R-:W0:Y:S03]  /*b4f50*/  LDCU UR16, c[0x0][0x398] ;  /* 0x00007300ff1077ac */ /* 0x000e260008000800 */
[----:B------:R1:W-:Y:S01]  /*b4f60*/  @P4 STG.E.U16 desc[UR8][R18.64], R0 ;  /* 0x0000000012004986 */ /* 0x0003e2000c101508 */
[----:B------:R-:W0:Y:S03]  /*b4f70*/  LDCU UR18, c[0x0][0x398] ;  /* 0x00007300ff1277ac */ /* 0x000e260008000800 */
[----:B-1----:R-:W4:Y:S04]  /*b4f80*/  LDL R19, [R1+0x2970] ;  /* 0x0029700001137983 */ /* 0x002f280000100800 */
[----:B------:R-:W4:Y:S04]  /*b4f90*/  LDL R18, [R1+0x15c4] ;  /* 0x0015c40001127983 */ /* 0x000f280000100800 */
[----:B---3--:R1:W-:Y:S04]  /*b4fa0*/  @P5 STG.E.U16 desc[UR8][R24.64], R17 ;  /* 0x0000001118005986 */ /* 0x0083e8000c101508 */
[----:B-1----:R-:W3:Y:S01]  /*b4fb0*/  LDL R25, [R1+0x1fbc] ;  /* 0x001fbc0001197983 */ /* 0x002ee20000100800 */
[----:B------:R-:W-:Y:S01]  /*b4fc0*/  PRMT R0, R17, 0x7632, R0 ;  /* 0x0000763211007816 */ /* 0x000fe20000000000 */
[----:B------:R-:W-:-:S04]  /*b4fd0*/  IMAD.WIDE R16, R3, 0x2, R14 ;  /* 0x0000000203107825 */ /* 0x000fc800078e020e */
[----:B------:R-:W-:Y:S01]  /*b4fe0*/  VIADD R3, R3, UR12 ;  /* 0x0000000c03037c36 */ /* 0x000fe20008000000 */
[----:B------:R1:W-:Y:S01]  /*b4ff0*/  @P3 STG.E.U16 desc[UR8][R16.64], R0 ;  /* 0x0000000010003986 */ /* 0x0003e2000c101508 */
[----:B--2---:R-:W-:Y:S01]  /*b5000*/  ISETP.LT.AND P6, PT, R9, UR24, !P1 ;  /* 0x0000001809007c0c */ /* 0x004fe2000cfc1270 */
[----:B------:R-:W2:Y:S02]  /*b5010*/  LDCU UR12, c[0x0][0x3b8] ;  /* 0x00007700ff0c77ac */ /* 0x000ea40008000800 */
[----:B------:R0:W-:Y:S01]  /*b5020*/  STL [R1+0x3c48], R15 ;  /* 0x003c480f01007387 */ /* 0x0001e20000100800 */
[----:B----4-:R-:W-:Y:S01]  /*b5030*/  PRMT R24, R27, 0x7632, R24 ;  /* 0x000076321b187816 */ /* 0x010fe20000000018 */
[----:B------:R-:W4:Y:S01]  /*b5040*/  LDCU UR24, c[0x0][0x398] ;  /* 0x00007300ff1877ac */ /* 0x000f220008000800 */
[----:B-1----:R-:W-:-:S05]  /*b5050*/  IMAD.WIDE R16, R3, 0x2, R6 ;  /* 0x0000000203107825 */ /* 0x002fca00078e0206 */
[----:B------:R1:W-:Y:S01]  /*b5060*/  @P2 STG.E.U16 desc[UR8][R16.64], R27 ;  /* 0x0000001b10002986 */ /* 0x0003e2000c101508 */
[----:B---3--:R-:W-:-:S03]  /*b5070*/  ISETP.LT.AND P4, PT, R25, UR29, !P1 ;  /* 0x0000001d19007c0c */ /* 0x008fc6000cf81270 */
[----:B------:R-:W3:Y:S04]  /*b5080*/  LDL R25, [R1+0x2a1c] ;  /* 0x002a1c0001197983 */ /* 0x000ee80000100800 */
[----:B0-----:R-:W2:Y:S04]  /*b5090*/  LDL.LU R15, [R1+0x4c] ;  /* 0x00004c00010f7983 */ /* 0x001ea80000300800 */
[----:B------:R-:W2:Y:S04]  /*b50a0*/  LDL.LU R9, [R1+0x3c50] ;  /* 0x003c500001097983 */ /* 0x000ea80000300800 */
[----:B-1----:R-:W3:Y:S01]  /*b50b0*/  LDL.LU R27, [R1+0x3c4c] ;  /* 0x003c4c00011b7983 */ /* 0x002ee20000300800 */
[----:B------:R-:W-:Y:S01]  /*b50c0*/  ISETP.LT.AND P5, PT, R19, UR28, !P1 ;  /* 0x0000001c13007c0c */ /* 0x000fe2000cfa1270 */
[----:B------:R-:W-:Y:S01]  /*b50d0*/  VIADD R0, R18, 0x38 ;  /* 0x0000003812007836 */ /* 0x000fe20000000000 */
[----:B------:R-:W0:Y:S01]  /*b50e0*/  LDCU UR28, c[0x0][0x398] ;  /* 0x00007300ff1c77ac */ /* 0x000e220008000800 */
[----:B------:R-:W-:-:S03]  /*b50f0*/  IMAD.WIDE R18, R3, 0x2, R4 ;  /* 0x0000000203127825 */ /* 0x000fc600078e0204 */
[----:B------:R-:W-:Y:S01]  /*b5100*/  ISETP.GE.AND P3, PT, R0, UR19, PT ;  /* 0x0000001300007c0c */ /* 0x000fe2000bf66270 */
[----:B------:R-:W1:Y:S01]  /*b5110*/  LDCU UR19, c[0x0][0x398] ;  /* 0x00007300ff1377ac */ /* 0x000e620008000800 */
[----:B------:R0:W-:Y:S01]  /*b5120*/  @P4 STG.E.U16 desc[UR8][R18.64], R24 ;  /* 0x0000001812004986 */ /* 0x0001e2000c101508 */
[----:B------:R-:W-:Y:S01]  /*b5130*/  PRMT R0, R28, 0x7632, R0 ;  /* 0x000076321c007816 */ /* 0x000fe20000000000 */
[----:B0-----:R-:W-:-:S04]  /*b5140*/  IMAD.WIDE R18, R3, 0x2, R22 ;  /* 0x0000000203127825 */ /* 0x001fc800078e0216 */
[----:B--2---:R-:W-:Y:S01]  /*b5150*/  IMAD.WIDE R16, R3, 0x2, R8 ;  /* 0x0000000203107825 */ /* 0x004fe200078e0208 */
[----:B---3--:R-:W-:-:S04]  /*b5160*/  ISETP.LT.AND P2, PT, R27, UR23, !P1 ;  /* 0x000000171b007c0c */ /* 0x008fc8000cf41270 */
[----:B------:R0:W-:Y:S04]  /*b5170*/  @P5 STG.E.U16 desc[UR8][R16.64], R28 ;  /* 0x0000001c10005986 */ /* 0x0001e8000c101508 */
[----:B------:R2:W-:Y:S01]  /*b5180*/  STL [R1+0x3c40], R27 ;  /* 0x003c401b01007387 */ /* 0x0005e20000100800 */
[----:B------:R-:W-:Y:S01]  /*b5190*/  ISETP.LT.AND P4, PT, R26, UR31, !P1 ;  /* 0x0000001f1a007c0c */ /* 0x000fe2000cf81270 */
[----:B------:R-:W3:Y:S02]  /*b51a0*/  LDCU UR23, c[0x0][0x398] ;  /* 0x00007300ff1777ac */ /* 0x000ee40008000800 */
[----:B------:R1:W-:Y:S01]  /*b51b0*/  @P6 STG.E.U16 desc[UR8][R18.64], R0 ;  /* 0x0000000012006986 */ /* 0x0003e2000c101508 */
[----:B0-----:R-:W-:-:S03]  /*b51c0*/  IMAD.WIDE R16, R3, 0x2, R20 ;  /* 0x0000000203107825 */ /* 0x001fc600078e0214 */
[----:B--2---:R-:W2:Y:S04]  /*b51d0*/  LDL.LU R27, [R1+0x3b0] ;  /* 0x0003b000011b7983 */ /* 0x004ea80000300800 */
[----:B------:R0:W-:Y:S01]  /*b51e0*/  STL [R1+0x3c44], R9 ;  /* 0x003c440901007387 */ /* 0x0001e20000100800 */
[----:B-1----:R-:W-:-:S03]  /*b51f0*/  PRMT R0, R15, 0x7632, R0 ;  /* 0x000076320f007816 */ /* 0x002fc60000000000 */
[----:B------:R1:W-:Y:S04]  /*b5200*/  @P2 STG.E.U16 desc[UR8][R16.64], R15 ;  /* 0x0000000f10002986 */ /* 0x0003e8000c101508 */
[----:B0-----:R-:W2:Y:S04]  /*b5210*/  LDL R9, [R1+0x29ac] ;  /* 0x0029ac0001097983 */ /* 0x001ea80000100800 */
[----:B------:R-:W2:Y:S04]  /*b5220*/  LDL.LU R28, [R1+0x3c0] ;  /* 0x0003c000011c7983 */ /* 0x000ea80000300800 */
[----:B-1----:R-:W2:Y:S04]  /*b5230*/  LDL.LU R15, [R1+0x3c48] ;  /* 0x003c4800010f7983 */ /* 0x002ea80000300800 */
[----:B------:R-:W2:Y:S01]  /*b5240*/  LDL.LU R17, [R1+0x3c] ;  /* 0x00003c0001117983 */ /* 0x000ea20000300800 */
[----:B------:R-:W-:Y:S01]  /*b5250*/  ISETP.LT.AND P5, PT, R2, UR25, !P1 ;  /* 0x0000001902007c0c */ /* 0x000fe2000cfa1270 */
[----:B------:R-:W-:Y:S01]  /*b5260*/  IMAD.WIDE R18, R3, 0x2, R12 ;  /* 0x0000000203127825 */ /* 0x000fe200078e020c */
[----:B------:R-:W-:Y:S01]  /*b5270*/  ISETP.LT.AND P1, PT, R25, UR22, !P1 ;  /* 0x0000001619007c0c */ /* 0x000fe2000cf21270 */
[----:B------:R-:W0:Y:S02]  /*b5280*/  LDCU UR22, c[0x0][0x398] ;  /* 0x00007300ff1677ac */ /* 0x000e240008000800 */
[----:B------:R-:W-:Y:S01]  /*b5290*/  IMAD.WIDE R24, R3, 0x2, R10 ;  /* 0x0000000203187825 */ /* 0x000fe200078e020a */
[----:B------:R1:W-:Y:S01]  /*b52a0*/  @P4 STG.E.U16 desc[UR8][R18.64], R0 ;  /* 0x0000000012004986 */ /* 0x0003e2000c101508 */
[----:B------:R-:W0:Y:S03]  /*b52b0*/  LDCU UR25, c[0x0][0x398] ;  /* 0x00007300ff1977ac */ /* 0x000e260008000800 */
[----:B-1----:R-:W3:Y:S04]  /*b52c0*/  LDL R19, [R1+0x2970] ;  /* 0x0029700001137983 */ /* 0x002ee80000100800 */
[----:B------:R-:W4:Y:S04]  /*b52d0*/  LDL R18, [R1+0x15c4] ;  /* 0x0015c40001127983 */ /* 0x000f280000100800 */
[----:B--2---:R1:W-:Y:S04]  /*b52e0*/  @P5 STG.E.U16 desc[UR8][R24.64], R17 ;  /* 0x0000001118005986 */ /* 0x0043e8000c101508 */
[----:B-1----:R-:W2:Y:S01]  /*b52f0*/  LDL R25, [R1+0x1fbc] ;  /* 0x001fbc0001197983 */ /* 0x002ea20000100800 */
[----:B------:R-:W-:Y:S01]  /*b5300*/  ISETP.LT.AND P5, PT, R9, UR20, !P3 ;  /* 0x0000001409007c0c */ /* 0x000fe2000dfa1270 */
[----:B------:R-:W1:Y:S01]  /*b5310*/  LDCU UR20, c[0x0][0x398] ;  /* 0x00007300ff1477ac */ /* 0x000e620008000800 */
[----:B------:R-:W-:-:S02]  /*b5320*/  ISETP.LT.AND P4, PT, R29, UR14, !P3 ;  /* 0x0000000e1d007c0c */ /* 0x000fc4000df81270 */
[----:B------:R-:W-:Y:S01]  /*b5330*/  PRMT R0, R17, 0x7632, R0 ;  /* 0x0000763211007816 */ /* 0x000fe20000000000 */
[----:B------:R-:W-:Y:S01]  /*b5340*/  IMAD.WIDE R16, R3, 0x2, R14 ;  /* 0x0000000203107825 */ /* 0x000fe200078e020e */
[----:B---3--:R-:W-:Y:S01]  /*b5350*/  ISETP.LT.AND P2, PT, R19, UR21, !P3 ;  /* 0x0000001513007c0c */ /* 0x008fe2000df41270 */
[----:B------:R-:W3:Y:S01]  /*b5360*/  LDCU UR14, c[0x0][0x398] ;  /* 0x00007300ff0e77ac */ /* 0x000ee20008000800 */
[----:B--2---:R-:W-:Y:S01]  /*b5370*/  ISETP.LT.AND P6, PT, R25, UR26, !P3 ;  /* 0x0000001a19007c0c */ /* 0x004fe2000dfc1270 */
[----:B------:R-:W-:Y:S01]  /*b5380*/  VIADD R3, R3, UR6 ;  /* 0x0000000603037c36 */ /* 0x000fe20008000000 */
[----:B------:R-:W2:Y:S01]  /*b5390*/  LDL R25, [R1+0x2a1c] ;  /* 0x002a1c0001197983 */ /* 0x000ea20000100800 */
[----:B------:R-:W-:Y:S01]  /*b53a0*/  PRMT R24, R27, 0x7632, R24 ;  /* 0x000076321b187816 */ /* 0x000fe20000000018 */
[----:B------:R-:W0:Y:S02]  /*b53b0*/  LDCU UR6, c[0x0][0x3b8] ;  /* 0x00007700ff0677ac */ /* 0x000e240008000800 */
[----:B------:R-:W2:Y:S01]  /*b53c0*/  LDL.LU R9, [R1+0x3c44] ;  /* 0x003c440001097983 */ /* 0x000ea20000300800 */
[----:B------:R-:W0:Y:S03]  /*b53d0*/  LDCU UR21, c[0x0][0x398] ;  /* 0x00007300ff1577ac */ /* 0x000e260008000800 */
[----:B------:R1:W-:Y:S01]  /*b53e0*/  @P1 STG.E.U16 desc[UR8][R16.64], R0 ;  /* 0x0000000010001986 */ /* 0x0003e2000c101508 */
[----:B------:R-:W0:Y:S01]  /*b53f0*/  LDCU UR26, c[0x0][0x398] ;  /* 0x00007300ff1a77ac */ /* 0x000e220008000800 */
[----:B-1----:R-:W-:-:S04]  /*b5400*/  IMAD.WIDE R16, R3, 0x2, R6 ;  /* 0x0000000203107825 */ /* 0x002fc800078e0206 */
[----:B----4-:R-:W-:Y:S01]  /*b5410*/  VIADD R0, R18, 0x39 ;  /* 0x0000003912007836 */ /* 0x010fe20000000000 */
[----:B------:R1:W-:Y:S01]  /*b5420*/  @P4 STG.E.U16 desc[UR8][R16.64], R27 ;  /* 0x0000001b10004986 */ /* 0x0003e2000c101508 */
[----:B------:R-:W-:Y:S01]  /*b5430*/  IMAD.WIDE R18, R3, 0x2, R4 ;  /* 0x0000000203127825 */ /* 0x000fe200078e0204 */
[----:B------:R-:W-:Y:S02]  /*b5440*/  ISETP.LT.AND P4, PT, R26, UR27, !P3 ;  /* 0x0000001b1a007c0c */ /* 0x000fe4000df81270 */
[----:B------:R-:W-:Y:S01]  /*b5450*/  ISETP.GE.AND P1, PT, R0, UR5, PT ;  /* 0x0000000500007c0c */ /* 0x000fe2000bf26270 */
[----:B------:R-:W4:Y:S01]  /*b5460*/  LDCU UR5, c[0x0][0x3b8] ;  /* 0x00007700ff0577ac */ /* 0x000f220008000800 */
[----:B------:R-:W-:Y:S01]  /*b5470*/  @P6 STG.E.U16 desc[UR8][R18.64], R24 ;  /* 0x0000001812006986 */ /* 0x000fe2000c101508 */
[----:B------:R-:W-:-:S03]  /*b5480*/  PRMT R0, R28, 0x7632, R0 ;  /* 0x000076321c007816 */ /* 0x000fc60000000000 */
[----:B-1----:R-:W3:Y:S04]  /*b5490*/  LDL.LU R27, [R1+0x3c40] ;  /* 0x003c4000011b7983 */ /* 0x002ee80000300800 */
[----:B------:R-:W3:Y:S01]  /*b54a0*/  LDL.LU R26, [R1+0x3c3c] ;  /* 0x003c3c00011a7983 */ /* 0x000ee20000300800 */
[----:B--2---:R-:W-:-:S05]  /*b54b0*/  IMAD.WIDE R16, R3, 0x2, R8 ;  /* 0x0000000203107825 */ /* 0x004fca00078e0208 */
[----:B------:R1:W-:Y:S04]  /*b54c0*/  @P2 STG.E.U16 desc[UR8][R16.64], R28 ;  /* 0x0000001c10002986 */ /* 0x0003e8000c101508 */
[----:B-1----:R-:W2:Y:S04]  /*b54d0*/  LDL.LU R28, [R1+0x3c38] ;  /* 0x003c3800011c7983 */ /* 0x002ea80000300800 */
[----:B------:R-:W2:Y:S01]  /*b54e0*/  LDL R17, [R1+0x15c4] ;  /* 0x0015c40001117983 */ /* 0x000ea20000100800 */
[----:B------:R-:W-:-:S05]  /*b54f0*/  IMAD.WIDE R18, R3, 0x2, R22 ;  /* 0x0000000203127825 */ /* 0x000fca00078e0216 */
[----:B------:R2:W-:Y:S01]  /*b5500*/  @P5 STG.E.U16 desc[UR8][R18.64], R0 ;  /* 0x0000000012005986 */ /* 0x0005e2000c101508 */
[----:B------:R-:W-:-:S03]  /*b5510*/  ISETP.LT.AND P5, PT, R2, UR30, !P3 ;  /* 0x0000001e02007c0c */ /* 0x000fc6000dfa1270 */
[----:B------:R-:W4:Y:S04]  /*b5520*/  LDL.LU R2, [R1+0x3c34] ;  /* 0x003c340001027983 */ /* 0x000f280000300800 */
[----:B------:R1:W-:Y:S01]  /*b5530*/  STL [R1+0x3c28], R21 ;  /* 0x003c281501007387 */ /* 0x0003e20000100800 */
[----:B--2---:R-:W-:Y:S02]  /*b5540*/  VIADD R0, R17, 0x3a ;  /* 0x0000003a11007836 */ /* 0x004fe40000000000 */
[----:B------:R-:W-:Y:S02]  /*b5550*/  IMAD.WIDE R16, R3, 0x2, R20 ;  /* 0x0000000203107825 */ /* 0x000fe400078e0214 */
[----:B-1----:R-:W2:Y:S01]  /*b5560*/  LDL.LU R21, [R1+0x3d0] ;  /* 0x0003d00001157983 */ /* 0x002ea20000300800 */
[----:B---3--:R-:W-:Y:S01]  /*b5570*/  ISETP.LT.AND P6, PT, R27, UR16, !P3 ;  /* 0x000000101b007c0c */ /* 0x008fe2000dfc1270 */
[----:B------:R-:W-:Y:S01]  /*b5580*/  IMAD.WIDE R18, R3, 0x2, R12 ;  /* 0x0000000203127825 */ /* 0x000fe200078e020c */
[----:B--2---:R-:W-:-:S11]  /*b5590*/  PRMT R24, R21, 0x7632, R24 ;  /* 0x0000763215187816 */ /* 0x004fd60000000018 */
[----:B------:R1:W-:Y:S01]  /*b55a0*/  @P6 STG.E.U16 desc[UR8][R16.64], R21 ;  /* 0x0000001510006986 */ /* 0x0003e2000c101508 */
[----:B------:R-:W-:Y:S01]  /*b55b0*/  ISETP.GE.AND P2, PT, R0, UR17, PT ;  /* 0x0000001100007c0c */ /* 0x000fe2000bf46270 */
[----:B------:R-:W2:Y:S02]  /*b55c0*/  LDCU UR16, c[0x0][0x398] ;  /* 0x00007300ff1077ac */ /* 0x000ea40008000800 */
[----:B------:R3:W-:Y:S01]  /*b55d0*/  @P4 STG.E.U16 desc[UR8][R18.64], R24 ;  /* 0x0000001812004986 */ /* 0x0007e2000c101508 */
[----:B------:R-:W-:-:S03]  /*b55e0*/  ISETP.LT.AND P4, PT, R29, UR18, !P1 ;  /* 0x000000121d007c0c */ /* 0x000fc6000cf81270 */
[----:B-1----:R-:W2:Y:S01]  /*b55f0*/  LDL R21, [R1+0x20] ;  /* 0x0000200001157983 */ /* 0x002ea20000100800 */
[----:B------:R-:W-:Y:S01]  /*b5600*/  ISETP.LT.AND P3, PT, R25, UR32, !P3 ;  /* 0x0000002019007c0c */ /* 0x000fe2000df61270 */
[C---:B------:R-:W-:Y:S01]  /*b5610*/  VIADD R0, R3.reuse, UR12 ;  /* 0x0000000c03007c36 */ /* 0x040fe20008000000 */
[----:B------:R-:W1:Y:S01]  /*b5620*/  LDCU UR17, c[0x0][0x398] ;  /* 0x00007300ff1177ac */ /* 0x000e620008000800 */
[----:B------:R-:W2:Y:S04]  /*b5630*/  LDL.LU R29, [R1+0x3c30] ;  /* 0x003c3000011d7983 */ /* 0x000ea80000300800 */
[----:B----4-:R4:W0:Y:S01]  /*b5640*/  LDS.128 R16, [R2] ;  /* 0x0000000002107984 */ /* 0x0108220000000c00 */
[C---:B---3--:R-:W-:Y:S01]  /*b5650*/  IMAD.WIDE R24, R3.reuse, 0x2, R10 ;  /* 0x0000000203187825 */ /* 0x048fe200078e020a */
[----:B------:R-:W3:Y:S02]  /*b5660*/  LDCU UR12, c[0x0][0x398] ;  /* 0x00007300ff0c77ac */ /* 0x000ee40008000800 */
[----:B------:R1:W-:Y:S01]  /*b5670*/  STL [R1+0x3c24], R11 ;  /* 0x003c240b01007387 */ /* 0x0003e20000100800 */
[----:B------:R-:W0:Y:S01]  /*b5680*/  LDCU UR18, c[0x0][0x398] ;  /* 0x00007300ff1277ac */ /* 0x000e220008000800 */
[----:B----4-:R-:W-:-:S02]  /*b5690*/  IMAD.WIDE R2, R3, 0x2, R14 ;  /* 0x0000000203027825 */ /* 0x010fc400078e020e */
[----:B-1----:R-:W4:Y:S04]  /*b56a0*/  LDL.LU R11, [R1+0x10] ;  /* 0x00001000010b7983 */ /* 0x002f280000300800 */
[----:B0-----:R0:W-:Y:S04]  /*b56b0*/  STL [R1+0x3c14], R17 ;  /* 0x003c141101007387 */ /* 0x0011e80000100800 */
[----:B0-----:R-:W3:Y:S04]  /*b56c0*/  LDL R17, [R1+0x15c4] ;  /* 0x0015c40001117983 */ /* 0x001ee80000100800 */
[----:B------:R0:W-:Y:S04]  /*b56d0*/  STL [R1+0x3c04], R18 ;  /* 0x003c041201007387 */ /* 0x0001e80000100800 */
[----:B0-----:R-:W3:Y:S04]  /*b56e0*/  LDL R18, [R1+0x2a24] ;  /* 0x002a240001127983 */ /* 0x001ee80000100800 */
[----:B------:R0:W-:Y:S04]  /*b56f0*/  STL [R1+0x3c00], R19 ;  /* 0x003c001301007387 */ /* 0x0001e80000100800 */
[----:B0-----:R-:W3:Y:S01]  /*b5700*/  LDL.LU R19, [R1+0x1fbc] ;  /* 0x001fbc0001137983 */ /* 0x001ee20000300800 */
[----:B--2---:R-:W-:-:S03]  /*b5710*/  PRMT R26, R29, 0x7632, R26 ;  /* 0x000076321d1a7816 */ /* 0x004fc6000000001a */
[----:B------:R0:W-:Y:S04]  /*b5720*/  @P5 STG.E.U16 desc[UR8][R24.64], R29 ;  /* 0x0000001d18005986 */ /* 0x0001e8000c101508 */
[----:B------:R1:W-:Y:S04]  /*b5730*/  @P3 STG.E.U16 desc[UR8][R2.64], R26 ;  /* 0x0000001a02003986 */ /* 0x0003e8000c101508 */
[----:B0-----:R-:W2:Y:S04]  /*b5740*/  LDL.LU R29, [R1+0x3c2c] ;  /* 0x003c2c00011d7983 */ /* 0x001ea80000300800 */
[----:B-1----:R-:W4:Y:S04]  /*b5750*/  LDL R26, [R1+0x2970] ;  /* 0x00297000011a7983 */ /* 0x002f280000100800 */
[----:B------:R-:W4:Y:S04]  /*b5760*/  LDL R2, [R1+0x29ac] ;  /* 0x0029ac0001027983 */ /* 0x000f280000100800 */
[----:B------:R-:W4:Y:S01]  /*b5770*/  LDL.LU R3, [R1+0x330] ;  /* 0x0003300001037983 */ /* 0x000f220000300800 */
[----:B------:R-:W-:Y:S01]  /*b5780*/  IMAD.WIDE R24, R0, 0x2, R6 ;  /* 0x0000000200187825 */ /* 0x000fe200078e0206 */
[----:B---3--:R-:W-:Y:S01]  /*b5790*/  ISETP.LT.AND P5, PT, R19, UR19, !P1 ;  /* 0x0000001313007c0c */ /* 0x008fe2000cfa1270 */
[----:B------:R-:W0:Y:S01]  /*b57a0*/  LDCU UR19, c[0x0][0x398] ;  /* 0x00007300ff1377ac */ /* 0x000e220008000800 */
[----:B--2---:R-:W-:-:S02]  /*b57b0*/  PRMT R29, R21, 0x7632, R29 ;  /* 0x00007632151d7816 */ /* 0x004fc4000000001d */
[----:B------:R-:W2:Y:S01]  /*b57c0*/  LDL.LU R21, [R1+0x3c28] ;  /* 0x003c280001157983 */ /* 0x000ea20000300800 */
[----:B----4-:R-:W-:-:S03]  /*b57d0*/  ISETP.LT.AND P6, PT, R2, UR24, !P1 ;  /* 0x0000001802007c0c */ /* 0x010fc6000cfc1270 */
[----:B------:R1:W-:Y:S01]  /*b57e0*/  @P4 STG.E.U16 desc[UR8][R24.64], R3 ;  /* 0x0000000318004986 */ /* 0x0003e2000c101508 */
[----:B------:R-:W-:Y:S01]  /*b57f0*/  PRMT R28, R3, 0x7632, R28 ;  /* 0x00007632031c7816 */ /* 0x000fe2000000001c */
[----:B-1----:R-:W-:-:S05]  /*b5800*/  IMAD.WIDE R2, R0, 0x2, R4 ;  /* 0x0000000200027825 */ /* 0x002fca00078e0204 */
[----:B------:R1:W-:Y:S04]  /*b5810*/  @P5 STG.E.U16 desc[UR8][R2.64], R28 ;  /* 0x0000001c02005986 */ /* 0x0003e8000c101508 */
[----:B-1----:R-:W3:Y:S04]  /*b5820*/  LDL R2, [R1+0x2a2c] ;  /* 0x002a2c0001027983 */ /* 0x002ee80000100800 */
[----:B------:R-:W4:Y:S01]  /*b5830*/  LDL.LU R3, [R1+0x20] ;  /* 0x0000200001037983 */ /* 0x000f220000300800 */
[----:B------:R-:W-:Y:S01]  /*b5840*/  ISETP.LT.AND P3, PT, R26, UR23, !P1 ;  /* 0x000000171a007c0c */ /* 0x000fe2000cf61270 */
[C---:B------:R-:W-:Y:S01]  /*b5850*/  IMAD.WIDE R24, R0.reuse, 0x2, R8 ;  /* 0x0000000200187825 */ /* 0x040fe200078e0208 */
[----:B------:R-:W-:Y:S01]  /*b5860*/  ISETP.LT.AND P4, PT, R27, UR22, !P1 ;  /* 0x000000161b007c0c */ /* 0x000fe2000cf81270 */
[----:B------:R-:W2:Y:S01]  /*b5870*/  LDL R28, [R1+0x2a1c] ;  /* 0x002a1c00011c7983 */ /* 0x000ea20000100800 */
[----:B------:R-:W1:Y:S01]  /*b5880*/  LDCU UR22, c[0x0][0x398] ;  /* 0x00007300ff1677ac */ /* 0x000e620008000800 */
[----:B------:R-:W-:-:S08]  /*b5890*/  IMAD.WIDE R26, R0, 0x2, R22 ;  /* 0x00000002001a7825 */ /* 0x000fd000078e0216 */
[----:B----4-:R-:W-:Y:S04]  /*b58a0*/  @P3 STG.E.U16 desc[UR8][R24.64], R3 ;  /* 0x0000000318003986 */ /* 0x010fe8000c101508 */
[----:B------:R4:W-:Y:S04]  /*b58b0*/  @P6 STG.E.U16 desc[UR8][R26.64], R29 ;  /* 0x0000001d1a006986 */ /* 0x0009e8000c101508 */
[----:B----4-:R-:W4:Y:S01]  /*b58c0*/  LDL R29, [R1+0x1818] ;  /* 0x00181800011d7983 */ /* 0x010f220000100800 */
[----:B---3--:R-:W-:Y:S01]  /*b58d0*/  ISETP.LT.AND P5, PT, R2, UR25, !P1 ;  /* 0x0000001902007c0c */ /* 0x008fe2000cfa1270 */
[----:B------:R-:W-:-:S02]  /*b58e0*/  VIADD R26, R17, 0x3b ;  /* 0x0000003b111a7836 */ /* 0x000fc40000000000 */
[----:B--2---:R-:W-:Y:S01]  /*b58f0*/  IMAD.WIDE R2, R0, 0x2, R20 ;  /* 0x0000000200027825 */ /* 0x004fe200078e0214 */
[----:B------:R2:W-:Y:S01]  /*b5900*/  STL [R1+0x3c20], R17 ;  /* 0x003c201101007387 */ /* 0x0005e20000100800 */
[----:B------:R-:W-:Y:S02]  /*b5910*/  PRMT R27, R11, 0x7632, R27 ;  /* 0x000076320b1b7816 */ /* 0x000fe4000000001b */
[----:B------:R-:W-:Y:S01]  /*b5920*/  ISETP.GE.AND P3, PT, R26, UR15, PT ;  /* 0x0000000f1a007c0c */ /* 0x000fe2000bf66270 */
[----:B------:R3:W-:Y:S01]  /*b5930*/  @P4 STG.E.U16 desc[UR8][R2.64], R11 ;  /* 0x0000000b02004986 */ /* 0x0007e2000c101508 */
[----:B------:R-:W-:Y:S01]  /*b5940*/  IMAD.WIDE R24, R0, 0x2, R12 ;  /* 0x0000000200187825 */ /* 0x000fe200078e020c */
[----:B------:R-:W-:Y:S01]  /*b5950*/  ISETP.LT.AND P6, PT, R18, UR28, !P1 ;  /* 0x0000001c12007c0c */ /* 0x000fe2000cfc1270 */
[----:B------:R-:W0:Y:S01]  /*b5960*/  LDCU UR15, c[0x0][0x398] ;  /* 0x00007300ff0f77ac */ /* 0x000e220008000800 */
[----:B------:R-:W4:Y:S04]  /*b5970*/  LDL R26, [R1+0x2a0c] ;  /* 0x002a0c00011a7983 */ /* 0x000f280000100800 */
[----:B--2---:R-:W2:Y:S04]  /*b5980*/  LDL R17, [R1+0x3c4] ;  /* 0x0003c40001117983 */ /* 0x004ea80000100800 */
[----:B---3--:R-:W3:Y:S04]  /*b5990*/  LDL.LU R11, [R1+0x3c24] ;  /* 0x003c2400010b7983 */ /* 0x008ee80000300800 */
[----:B------:R0:W-:Y:S01]  /*b59a0*/  @P5 STG.E.U16 desc[UR8][R24.64], R27 ;  /* 0x0000001b18005986 */ /* 0x0001e2000c101508 */
[----:B------:R-:W-:Y:S01]  /*b59b0*/  ISETP.LT.AND P5, PT, R19, UR16, !P2 ;  /* 0x0000001013007c0c */ /* 0x000fe2000d7a1270 */
[----:B------:R-:W1:Y:S02]  /*b59c0*/  LDCU UR16, c[0x0][0x398] ;  /* 0x00007300ff1077ac */ /* 0x000e640008000800 */
[----:B0-----:R-:W2:Y:S01]  /*b59d0*/  LDL.LU R27, [R1+0x3b4] ;  /* 0x0003b400011b7983 */ /* 0x001ea20000300800 */
[----:B----4-:R-:W-:-:S03]  /*b59e0*/  ISETP.LT.AND P4, PT, R29, UR20, !P2 ;  /* 0x000000141d007c0c */ /* 0x010fc6000d781270 */
[----:B------:R0:W-:Y:S01]  /*b59f0*/  STL [R1+0x3c1c], R29 ;  /* 0x003c1c1d01007387 */ /* 0x0001e20000100800 */
[----:B------:R-:W-:Y:S01]  /*b5a00*/  ISETP.LT.AND P1, PT, R28, UR14, !P1 ;  /* 0x0000000e1c007c0c */ /* 0x000fe2000cf21270 */
[C---:B------:R-:W-:Y:S01]  /*b5a10*/  IMAD.WIDE R24, R0.reuse, 0x2, R14 ;  /* 0x0000000200187825 */ /* 0x040fe200078e020e */
[----:B------:R-:W4:Y:S01]  /*b5a20*/  LDCU UR14, c[0x0][0x398] ;  /* 0x00007300ff0e77ac */ /* 0x000f220008000800 */
[----:B------:R-:W1:Y:S01]  /*b5a30*/  LDCU UR20, c[0x0][0x398] ;  /* 0x00007300ff1477ac */ /* 0x000e620008000800 */
[----:B0-----:R-:W4:Y:S04]  /*b5a40*/  LDL.LU R29, [R1+0x3d4] ;  /* 0x0003d400011d7983 */ /* 0x001f280000300800 */
[----:B------:R0:W-:Y:S04]  /*b5a50*/  STL [R1+0x3c18], R19 ;  /* 0x003c181301007387 */ /* 0x0001e80000100800 */
[----:B0-----:R-:W4:Y:S01]  /*b5a60*/  LDL R19, [R1+0x29ac] ;  /* 0x0029ac0001137983 */ /* 0x001f220000100800 */
[----:B---3--:R-:W-:-:S04]  /*b5a70*/  IMAD.WIDE R2, R0, 0x2, R10 ;  /* 0x0000000200027825 */ /* 0x008fc800078e020a */
[----:B------:R-:W-:Y:S01]  /*b5a80*/  VIADD R28, R0, UR6 ;  /* 0x00000006001c7c36 */ /* 0x000fe20008000000 */
[----:B------:R-:W-:Y:S01]  /*b5a90*/  PRMT R0, R16, 0x7632, R0 ;  /* 0x0000763210007816 */ /* 0x000fe20000000000 */
[----:B------:R0:W-:Y:S01]  /*b5aa0*/  @P6 STG.E.U16 desc[UR8][R2.64], R16 ;  /* 0x0000001002006986 */ /* 0x0001e2000c101508 */
[----:B------:R-:W3:Y:S03]  /*b5ab0*/  LDCU UR6, c[0x0][0x3b8] ;  /* 0x00007700ff0677ac */ /* 0x000ee60008000800 */
[----:B------:R1:W-:Y:S01]  /*b5ac0*/  @P1 STG.E.U16 desc[UR8][R24.64], R0 ;  /* 0x0000000018001986 */ /* 0x0003e2000c101508 */
[----:B0-----:R-:W-:-:S03]  /*b5ad0*/  IMAD.WIDE R2, R28, 0x2, R6 ;  /* 0x000000021c027825 */ /* 0x001fc600078e0206 */
[----:B-1----:R-:W3:Y:S01]  /*b5ae0*/  LDL R25, [R1+0x2970] ;  /* 0x0029700001197983 */ /* 0x002ee20000100800 */
[----:B--2---:R-:W-:-:S03]  /*b5af0*/  PRMT R0, R27, 0x7632, R0 ;  /* 0x000076321b007816 */ /* 0x004fc60000000000 */
[----:B------:R0:W-:Y:S01]  /*b5b00*/  @P4 STG.E.U16 desc[UR8][R2.64], R27 ;  /* 0x0000001b02004986 */ /* 0x0001e2000c101508 */
[----:B------:R-:W-:Y:S01]  /*b5b10*/  PRMT R16, R17, 0x7632, R16 ;  /* 0x0000763211107816 */ /* 0x000fe20000000010 */
[----:B0-----:R-:W-:-:S05]  /*b5b20*/  IMAD.WIDE R2, R28, 0x2, R4 ;  /* 0x000000021c027825 */ /* 0x001fca00078e0204 */
[----:B------:R0:W-:Y:S01]  /*b5b30*/  @P5 STG.E.U16 desc[UR8][R2.64], R0 ;  /* 0x0000000002005986 */ /* 0x0001e2000c101508 */
[----:B----4-:R-:W-:Y:S01]  /*b5b40*/  ISETP.LT.AND P6, PT, R19, UR17, !P2 ;  /* 0x0000001113007c0c */ /* 0x010fe2000d7c1270 */
[----:B------:R-:W1:Y:S02]  /*b5b50*/  LDCU UR17, c[0x0][0x398] ;  /* 0x00007300ff1177ac */ /* 0x000e640008000800 */
[----:B------:R-:W2:Y:S04]  /*b5b60*/  LDL.LU R19, [R1+0x3e4] ;  /* 0x0003e40001137983 */ /* 0x000ea80000300800 */
[----:B------:R-:W4:Y:S04]  /*b5b70*/  LDL.LU R17, [R1+0x3c20] ;  /* 0x003c200001117983 */ /* 0x000f280000300800 */
[----:B0-----:R-:W2:Y:S04]  /*b5b80*/  LDL R2, [R1+0x2a2c] ;  /* 0x002a2c0001027983 */ /* 0x001ea80000100800 */
[----:B------:R-:W2:Y:S01]  /*b5b90*/  LDL.LU R3, [R1+0x3c4] ;  /* 0x0003c40001037983 */ /* 0x000ea20000300800 */
[----:B------:R-:W-:-:S02]  /*b5ba0*/  ISETP.LT.AND P4, PT, R26, UR26, !P2 ;  /* 0x0000001a1a007c0c */ /* 0x000fc4000d781270 */
[----:B---3--:R-:W-:Y:S01]  /*b5bb0*/  ISETP.LT.AND P1, PT, R25, UR21, !P2 ;  /* 0x0000001519007c0c */ /* 0x008fe2000d721270 */
[C---:B------:R-:W-:Y:S01]  /*b5bc0*/  IMAD.WIDE R24, R28.reuse, 0x2, R8 ;  /* 0x000000021c187825 */ /* 0x040fe200078e0208 */
[----:B------:R-:W0:Y:S03]  /*b5bd0*/  LDCU UR21, c[0x0][0x398] ;  /* 0x00007300ff1577ac */ /* 0x000e260008000800 */
[----:B------:R-:W-:-:S04]  /*b5be0*/  IMAD.WIDE R26, R28, 0x2, R22 ;  /* 0x000000021c1a7825 */ /* 0x000fc800078e0216 */
[----:B----4-:R-:W-:Y:S01]  /*b5bf0*/  VIADD R0, R17, 0x3c ;  /* 0x0000003c11007836 */ /* 0x010fe20000000000 */
[----:B--2---:R-:W-:Y:S01]  /*b5c00*/  ISETP.LT.AND P5, PT, R2, UR12, !P2 ;  /* 0x0000000c02007c0c */ /* 0x004fe2000d7a1270 */
[----:B------:R-:W2:Y:S02]  /*b5c10*/  LDCU UR12, c[0x0][0x398] ;  /* 0x00007300ff0c77ac */ /* 0x000ea40008000800 */
[----:B------:R3:W-:Y:S04]  /*b5c20*/  @P1 STG.E.U16 desc[UR8][R24.64], R3 ;  /* 0x0000000318001986 */ /* 0x0007e8000c101508 */
[----:B------:R4:W-:Y:S01]  /*b5c30*/  @P6 STG.E.U16 desc[UR8][R26.64], R16 ;  /* 0x000000101a006986 */ /* 0x0009e2000c101508 */
[----:B------:R-:W-:Y:S02]  /*b5c40*/  ISETP.LT.AND P6, PT, R18, UR18, !P2 ;  /* 0x0000001212007c0c */ /* 0x000fe4000d7c1270 */
[----:B------:R-:W-:Y:S01]  /*b5c50*/  ISETP.GE.AND P1, PT, R0, UR13, PT ;  /* 0x0000000d00007c0c */ /* 0x000fe2000bf26270 */
[----:B------:R-:W0:Y:S01]  /*b5c60*/  LDCU UR13, c[0x0][0x398] ;  /* 0x00007300ff0d77ac */ /* 0x000e220008000800 */
[C---:B---3--:R-:W-:Y:S01]  /*b5c70*/  IMAD.WIDE R2, R28.reuse, 0x2, R20 ;  /* 0x000000021c027825 */ /* 0x048fe200078e0214 */
[----:B----4-:R-:W3:Y:S03]  /*b5c80*/  LDL.LU R26, [R1+0x334] ;  /* 0x00033400011a7983 */ /* 0x010ee60000300800 */
[C---:B------:R-:W-:Y:S01]  /*b5c90*/  IMAD.WIDE R24, R28.reuse, 0x2, R12 ;  /* 0x000000021c187825 */ /* 0x040fe200078e020c */
[----:B------:R-:W-:Y:S01]  /*b5ca0*/  PRMT R16, R29, 0x7632, R16 ;  /* 0x000076321d107816 */ /* 0x000fe20000000010 */
[----:B------:R-:W4:Y:S04]  /*b5cb0*/  LDL R27, [R1+0x2a0c] ;  /* 0x002a0c00011b7983 */ /* 0x000f280000100800 */
[----:B------:R-:W2:Y:S04]  /*b5cc0*/  LDL R17, [R1+0x24] ;  /* 0x0000240001117983 */ /* 0x000ea80000100800 */
[----:B------:R-:W2:Y:S04]  /*b5cd0*/  LDL R0, [R1+0x2a1c] ;  /* 0x002a1c0001007983 */ /* 0x000ea80000100800 */
[----:B------:R0:W-:Y:S04]  /*b5ce0*/  @P4 STG.E.U16 desc[UR8][R2.64], R29 ;  /* 0x0000001d02004986 */ /* 0x0001e8000c101508 */
[----:B------:R1:W-:Y:S04]  /*b5cf0*/  @P5 STG.E.U16 desc[UR8][R24.64], R16 ;  /* 0x0000001018005986 */ /* 0x0003e8000c101508 */
[----:B0-----:R-:W3:Y:S01]  /*b5d00*/  LDL.LU R29, [R1+0x3c1c] ;  /* 0x003c1c00011d7983 */ /* 0x001ee20000300800 */
[----:B------:R-:W-:-:S03]  /*b5d10*/  IMAD.WIDE R2, R28, 0x2, R10 ;  /* 0x000000021c027825 */ /* 0x000fc600078e020a */
[----:B-1----:R-:W4:Y:S01]  /*b5d20*/  LDL R24, [R1+0x2970] ;  /* 0x0029700001187983 */ /* 0x002f220000100800 */
[----:B------:R-:W-:-:S03]  /*b5d30*/  PRMT R16, R19, 0x7632, R16 ;  /* 0x0000763213107816 */ /* 0x000fc60000000010 */
[----:B------:R-:W4:Y:S04]  /*b5d40*/  LDL R25, [R1+0x29ac] ;  /* 0x0029ac0001197983 */ /* 0x000f280000100800 */
[----:B------:R0:W-:Y:S04]  /*b5d50*/  @P6 STG.E.U16 desc[UR8][R2.64], R19 ;  /* 0x0000001302006986 */ /* 0x0001e8000c101508 */
[----:B0-----:R-:W4:Y:S01]  /*b5d60*/  LDL.LU R19, [R1+0x3c18] ;  /* 0x003c180001137983 */ /* 0x001f220000300800 */
[----:B--2---:R-:W-:Y:S01]  /*b5d70*/  ISETP.LT.AND P2, PT, R0, UR19, !P2 ;  /* 0x0000001300007c0c */ /* 0x004fe2000d741270 */
[----:B------:R-:W-:Y:S01]  /*b5d80*/  VIADD R0, R28, UR5 ;  /* 0x000000051c007c36 */ /* 0x000fe20008000000 */
[----:B------:R-:W0:Y:S03]  /*b5d90*/  LDCU UR5, c[0x0][0x398] ;  /* 0x00007300ff0577ac */ /* 0x000e260008000800 */
[----:B------:R-:W-:Y:S01]  /*b5da0*/  IMAD.WIDE R2, R0, 0x2, R6 ;  /* 0x0000000200027825 */ /* 0x000fe200078e0206 */
[----:B---3--:R-:W-:-:S03]  /*b5db0*/  ISETP.LT.AND P4, PT, R29, UR22, !P3 ;  /* 0x000000161d007c0c */ /* 0x008fc6000df81270 */
[----:B------:R-:W-:-:S05]  /*b5dc0*/  IMAD.WIDE R28, R28, 0x2, R14 ;  /* 0x000000021c1c7825 */ /* 0x000fca00078e020e */
[----:B------:R-:W-:Y:S05]  /*b5dd0*/  @P2 STG.E.U16 desc[UR8][R28.64], R16 ;  /* 0x000000101c002986 */ /* 0x000fea000c101508 */
[----:B------:R1:W-:Y:S01]  /*b5de0*/  @P4 STG.E.U16 desc[UR8][R2.64], R26 ;  /* 0x0000001a02004986 */ /* 0x0003e2000c101508 */
[----:B----4-:R-:W-:Y:S01]  /*b5df0*/  ISETP.LT.AND P5, PT, R19, UR14, !P3 ;  /* 0x0000000e13007c0c */ /* 0x010fe2000dfa1270 */
[----:B-1----:R-:W-:Y:S01]  /*b5e00*/  IMAD.WIDE R2, R0, 0x2, R4 ;  /* 0x0000000200027825 */ /* 0x002fe200078e0204 */
[----:B------:R-:W-:Y:S01]  /*b5e10*/  PRMT R16, R26, 0x7632, R16 ;  /* 0x000076321a107816 */ /* 0x000fe20000000010 */
[----:B------:R-:W2:Y:S01]  /*b5e20*/  LDL.LU R29, [R1+0x1818] ;  /* 0x00181800011d7983 */ /* 0x000ea20000300800 */
[----:B------:R-:W-:Y:S01]  /*b5e30*/  PRMT R28, R17, 0x7632, R28 ;  /* 0x00007632111c7816 */ /* 0x000fe2000000001c */
[----:B------:R-:W1:Y:S02]  /*b5e40*/  LDCU UR14, c[0x0][0x398] ;  /* 0x00007300ff0e77ac */ /* 0x000e640008000800 */
[----:B------:R-:W3:Y:S06]  /*b5e50*/  LDL.LU R17, [R1+0x3c14] ;  /* 0x003c140001117983 */ /* 0x000eec0000300800 */
[----:B------:R4:W-:Y:S04]  /*b5e60*/  @P5 STG.E.U16 desc[UR8][R2.64], R16 ;  /* 0x0000001002005986 */ /* 0x0009e8000c101508 */
[----:B----4-:R-:W4:Y:S04]  /*b5e70*/  LDL R2, [R1+0x2a2c] ;  /* 0x002a2c0001027983 */ /* 0x010f280000100800 */
[----:B------:R-:W2:Y:S01]  /*b5e80*/  LDL.LU R3, [R1+0x24] ;  /* 0x0000240001037983 */ /* 0x000ea20000300800 */
[----:B------:R-:W-:Y:S01]  /*b5e90*/  ISETP.LT.AND P2, PT, R24, UR15, !P3 ;  /* 0x0000000f18007c0c */ /* 0x000fe2000df41270 */
[----:B------:R-:W0:Y:S01]  /*b5ea0*/  LDCU UR15, c[0x0][0x398] ;  /* 0x00007300ff0f77ac */ /* 0x000e220008000800 */
[----:B------:R-:W-:Y:S01]  /*b5eb0*/  ISETP.LT.AND P6, PT, R25, UR20, !P3 ;  /* 0x0000001419007c0c */ /* 0x000fe2000dfc1270 */
[C---:B------:R-:W-:Y:S01]  /*b5ec0*/  IMAD.WIDE R24, R0.reuse, 0x2, R8 ;  /* 0x0000000200187825 */ /* 0x040fe200078e0208 */
[----:B------:R-:W-:Y:S01]  /*b5ed0*/  ISETP.LT.AND P4, PT, R27, UR16, !P3 ;  /* 0x000000101b007c0c */ /* 0x000fe2000df81270 */
[----:B------:R-:W0:Y:S02]  /*b5ee0*/  LDCU UR16, c[0x0][0x398] ;  /* 0x00007300ff1077ac */ /* 0x000e240008000800 */
[----:B------:R-:W-:-:S06]  /*b5ef0*/  IMAD.WIDE R26, R0, 0x2, R22 ;  /* 0x00000002001a7825 */ /* 0x000fcc00078e0216 */
[----:B--2---:R-:W-:Y:S04]  /*b5f00*/  @P2 STG.E.U16 desc[UR8][R24.64], R3 ;  /* 0x0000000318002986 */ /* 0x004fe8000c101508 */
[----:B------:R2:W-:Y:S04]  /*b5f10*/  @P6 STG.E.U16 desc[UR8][R26.64], R28 ;  /* 0x0000001c1a006986 */ /* 0x0005e8000c101508 */
[----:B--2---:R-:W2:Y:S01]  /*b5f20*/  LDL.LU R26, [R1+0x14] ;  /* 0x00001400011a7983 */ /* 0x004ea20000300800 */
[----:B----4-:R-:W-:Y:S02]  /*b5f30*/  ISETP.LT.AND P5, PT, R2, UR17, !P3 ;  /* 0x0000001102007c0c */ /* 0x010fe4000dfa1270 */
[----:B------:R-:W-:Y:S01]  /*b5f40*/  ISETP.LT.AND P6, PT, R18, UR21, !P3 ;  /* 0x0000001512007c0c */ /* 0x000fe2000dfc1270 */
[----:B------:R-:W4:Y:S01]  /*b5f50*/  LDL R27, [R1+0x2a1c] ;  /* 0x002a1c00011b7983 */ /* 0x000f220000100800 */
[C---:B------:R-:W-:Y:S01]  /*b5f60*/  IMAD.WIDE R2, R0.reuse, 0x2, R20 ;  /* 0x0000000200027825 */ /* 0x040fe200078e0214 */
[----:B------:R-:W0:Y:S02]  /*b5f70*/  LDCU UR17, c[0x0][0x398] ;  /* 0x00007300ff1177ac */ /* 0x000e240008000800 */
[----:B------:R-:W3:Y:S01]  /*b5f80*/  LDL R28, [R1+0x2a0c] ;  /* 0x002a0c00011c7983 */ /* 0x000ee20000100800 */
[----:B------:R-:W-:-:S03]  /*b5f90*/  IMAD.WIDE R24, R0, 0x2, R12 ;  /* 0x0000000200187825 */ /* 0x000fc600078e020c */
[----:B------:R1:W-:Y:S04]  /*b5fa0*/  STL [R1+0x3c10], R18 ;  /* 0x003c101201007387 */ /* 0x0003e80000100800 */
[----:B-1----:R-:W4:Y:S01]  /*b5fb0*/  LDL.LU R18, [R1+0x3c8] ;  /* 0x0003c80001127983 */ /* 0x002f220000300800 */
[----:B--2---:R-:W-:-:S03]  /*b5fc0*/  PRMT R16, R26, 0x7632, R16 ;  /* 0x000076321a107816 */ /* 0x004fc60000000010 */
[----:B------:R1:W-:Y:S04]  /*b5fd0*/  @P4 STG.E.U16 desc[UR8][R2.64], R26 ;  /* 0x0000001a02004986 */ /* 0x0003e8000c101508 */
[----:B------:R2:W-:Y:S01]  /*b5fe0*/  @P5 STG.E.U16 desc[UR8][R24.64], R16 ;  /* 0x0000001018005986 */ /* 0x0005e2000c101508 */
[----:B-1----:R-:W-:-:S04]  /*b5ff0*/  IMAD.WIDE R2, R0, 0x2, R10 ;  /* 0x0000000200027825 */ /* 0x002fc800078e020a */
[C---:B--2---:R-:W-:Y:S01]  /*b6000*/  VIADD R16, R0.reuse, UR6 ;  /* 0x0000000600107c36 */ /* 0x044fe20008000000 */
[----:B---3--:R1:W-:Y:S01]  /*b6010*/  @P6 STG.E.U16 desc[UR8][R2.64], R17 ;  /* 0x0000001102006986 */ /* 0x0083e2000c101508 */
[----:B------:R-:W-:Y:S01]  /*b6020*/  IMAD.WIDE R24, R0, 0x2, R14 ;  /* 0x0000000200187825 */ /* 0x000fe200078e020e */
[----:B------:R-:W-:Y:S01]  /*b6030*/  PRMT R0, R17, 0x7632, R0 ;  /* 0x0000763211007816 */ /* 0x000fe20000000000 */
[----:B------:R-:W2:Y:S01]  /*b6040*/  LDCU UR6, c[0x0][0x398] ;  /* 0x00007300ff0677ac */ /* 0x000ea20008000800 */
[----:B-1----:R-:W3:Y:S04]  /*b6050*/  LDL.LU R17, [R1+0x3b8] ;  /* 0x0003b80001117983 */ /* 0x002ee80000300800 */
[----:B------:R-:W2:Y:S04]  /*b6060*/  LDL R3, [R1+0x2970] ;  /* 0x0029700001037983 */ /* 0x000ea80000100800 */
[----:B------:R-:W2:Y:S01]  /*b6070*/  LDL R2, [R1+0x15c4] ;  /* 0x0015c40001027983 */ /* 0x000ea20000100800 */
[----:B----4-:R-:W-:-:S02]  /*b6080*/  ISETP.LT.AND P2, PT, R27, UR12, !P3 ;  /* 0x0000000c1b007c0c */ /* 0x010fc4000df41270 */
[----:B------:R-:W-:Y:S01]  /*b6090*/  ISETP.LT.AND P4, PT, R29, UR13, !P1 ;  /* 0x0000000d1d007c0c */ /* 0x000fe2000cf81270 */
[----:B------:R-:W-:Y:S01]  /*b60a0*/  IMAD.WIDE R26, R16, 0x2, R6 ;  /* 0x00000002101a7825 */ /* 0x000fe200078e0206 */
[----:B0-----:R-:W-:Y:S01]  /*b60b0*/  ISETP.LT.AND P3, PT, R19, UR5, !P1 ;  /* 0x0000000513007c0c */ /* 0x001fe2000cf61270 */
[----:B------:R-:W0:Y:S01]  /*b60c0*/  LDCU UR12, c[0x0][0x398] ;  /* 0x00007300ff0c77ac */ /* 0x000e220008000800 */
[----:B------:R-:W-:Y:S01]  /*b60d0*/  ISETP.LT.AND P6, PT, R28, UR16, !P1 ;  /* 0x000000101c007c0c */ /* 0x000fe2000cfc1270 */
[----:B------:R-:W1:Y:S06]  /*b60e0*/  LDCU UR5, c[0x0][0x3b8] ;  /* 0x00007700ff0577ac */ /* 0x000e6c0008000800 */
[----:B------:R4:W-:Y:S01]  /*b60f0*/  @P2 STG.E.U16 desc[UR8][R24.64], R0 ;  /* 0x0000000018002986 */ /* 0x0009e2000c101508 */
[----:B------:R-:W0:Y:S01]  /*b6100*/  LDCU UR13, c[0x0][0x398] ;  /* 0x00007300ff0d77ac */ /* 0x000e220008000800 */
[----:B------:R-:W0:Y:S02]  /*b6110*/  LDCU UR16, c[0x0][0x398] ;  /* 0x00007300ff1077ac */ /* 0x000e240008000800 */
[----:B----4-:R-:W4:Y:S04]  /*b6120*/  LDL R24, [R1+0x29ac] ;  /* 0x0029ac0001187983 */ /* 0x010f280000100800 */
[----:B------:R-:W4:Y:S04]  /*b6130*/  LDL R25, [R1+0x2a2c] ;  /* 0x002a2c0001197983 */ /* 0x000f280000100800 */
[----:B------:R-:W-:Y:S04]  /*b6140*/  STL [R1+0x3c0c], R5 ;  /* 0x003c0c0501007387 */ /* 0x000fe80000100800 */
[----:B---3--:R3:W-:Y:S01]  /*b6150*/  @P4 STG.E.U16 desc[UR8][R26.64], R17 ;  /* 0x000000111a004986 */ /* 0x0087e2000c101508 */
[----:B------:R-:W-:-:S02]  /*b6160*/  PRMT R0, R17, 0x7632, R0 ;  /* 0x0000763211007816 */ /* 0x000fc40000000000 */
[----:B--2---:R-:W-:Y:S01]  /*b6170*/  ISETP.LT.AND P4, PT, R3, UR14, !P1 ;  /* 0x0000000e03007c0c */ /* 0x004fe2000cf81270 */
[----:B------:R-:W2:Y:S01]  /*b6180*/  LDCU UR14, c[0x0][0x398] ;  /* 0x00007300ff0e77ac */ /* 0x000ea20008000800 */
[----:B---3--:R-:W-:Y:S02]  /*b6190*/  VIADD R17, R2, 0x3d ;  /* 0x0000003d02117836 */ /* 0x008fe40000000000 */
[C---:B------:R-:W-:Y:S02]  /*b61a0*/  IMAD.WIDE R2, R16.reuse, 0x2, R4 ;  /* 0x0000000210027825 */ /* 0x040fe400078e0204 */
[----:B------:R-:W3:Y:S04]  /*b61b0*/  LDL R5, [R1+0x2970] ;  /* 0x0029700001057983 */ /* 0x000ee80000100800 */
[----:B------:R0:W-:Y:S01]  /*b61c0*/  @P3 STG.E.U16 desc[UR8][R2.64], R0 ;  /* 0x0000000002003986 */ /* 0x0001e2000c101508 */
[----:B------:R-:W-:Y:S01]  /*b61d0*/  ISETP.GE.AND P2, PT, R17, UR11, PT ;  /* 0x0000000b11007c0c */ /* 0x000fe2000bf46270 */
[C---:B------:R-:W-:Y:S01]  /*b61e0*/  IMAD.WIDE R26, R16.reuse, 0x2, R20 ;  /* 0x00000002101a7825 */ /* 0x040fe200078e0214 */
[----:B------:R-:W3:Y:S01]  /*b61f0*/  LDCU UR11, c[0x0][0x398] ;  /* 0x00007300ff0b77ac */ /* 0x000ee20008000800 */
[----:B------:R-:W2:Y:S02]  /*b6200*/  LDL.LU R17, [R1+0x3e8] ;  /* 0x0003e80001117983 */ /* 0x000ea40000300800 */
[----:B0-----:R-:W-:Y:S01]  /*b6210*/  IMAD.WIDE R2, R16, 0x2, R8 ;  /* 0x0000000210027825 */ /* 0x001fe200078e0208 */
[----:B------:R-:W-:-:S04]  /*b6220*/  PRMT R0, R18, 0x7632, R0 ;  /* 0x0000763212007816 */ /* 0x000fc80000000000 */
[----:B------:R0:W-:Y:S04]  /*b6230*/  @P4 STG.E.U16 desc[UR8][R2.64], R18 ;  /* 0x0000001202004986 */ /* 0x0001e8000c101508 */
[----:B0-----:R-:W2:Y:S04]  /*b6240*/  LDL.LU R18, [R1+0x3c10] ;  /* 0x003c100001127983 */ /* 0x001ea80000300800 */
[----:B------:R-:W3:Y:S01]  /*b6250*/  LDL.LU R3, [R1+0x3d8] ;  /* 0x0003d80001037983 */ /* 0x000ee20000300800 */
[----:B----4-:R-:W-:Y:S01]  /*b6260*/  ISETP.LT.AND P5, PT, R24, UR15, !P1 ;  /* 0x0000000f18007c0c */ /* 0x010fe2000cfa1270 */
[----:B------:R-:W0:Y:S01]  /*b6270*/  LDCU UR15, c[0x0][0x398] ;  /* 0x00007300ff0f77ac */ /* 0x000e220008000800 */
[----:B------:R-:W-:Y:S01]  /*b6280*/  ISETP.LT.AND P3, PT, R25, UR17, !P1 ;  /* 0x0000001119007c0c */ /* 0x000fe2000cf61270 */
[----:B------:R-:W-:-:S10]  /*b6290*/  IMAD.WIDE R24, R16, 0x2, R22 ;  /* 0x0000000210187825 */ /* 0x000fd400078e0216 */
[----:B------:R-:W-:Y:S04]  /*b62a0*/  @P5 STG.E.U16 desc[UR8][R24.64], R0 ;  /* 0x0000000018005986 */ /* 0x000fe8000c101508 */
[----:B--2---:R-:W-:Y:S04]  /*b62b0*/  STL [R1+0x3c08], R18 ;  /* 0x003c081201007387 */ /* 0x004fe80000100800 */
[----:B---3--:R2:W-:Y:S04]  /*b62c0*/  @P6 STG.E.U16 desc[UR8][R26.64], R3 ;  /* 0x000000031a006986 */ /* 0x0085e8000c101508 */
[----:B--2---:R-:W2:Y:S04]  /*b62d0*/  LDL.LU R27, [R1+0x29ac] ;  /* 0x0029ac00011b7983 */ /* 0x004ea80000300800 */
[----:B------:R-:W3:Y:S01]  /*b62e0*/  LDL.LU R26, [R1+0x2a1c] ;  /* 0x002a1c00011a7983 */ /* 0x000ee20000300800 */
[----:B------:R-:W-:Y:S01]  /*b62f0*/  ISETP.LT.AND P4, PT, R18, UR12, !P1 ;  /* 0x0000000c12007c0c */ /* 0x000fe2000cf81270 */
[C---:B------:R-:W-:Y:S01]  /*b6300*/  IMAD.WIDE R24, R16.reuse, 0x2, R12 ;  /* 0x0000000210187825 */ /* 0x040fe200078e020c */
[----:B------:R-:W-:Y:S01]  /*b6310*/  PRMT R0, R3, 0x7632, R0 ;  /* 0x0000763203007816 */ /* 0x000fe20000000000 */
[----:B------:R-:W4:Y:S01]  /*b6320*/  LDL R18, [R1+0x2a2c] ;  /* 0x002a2c0001127983 */ /* 0x000f220000100800 */
[----:B------:R-:W-:Y:S01]  /*b6330*/  ISETP.LT.AND P5, PT, R29, UR13, !P2 ;  /* 0x0000000d1d007c0c */ /* 0x000fe2000d7a1270 */
[C---:B------:R-:W-:Y:S01]  /*b6340*/  IMAD.WIDE R2, R16.reuse, 0x2, R10 ;  /* 0x0000000210027825 */ /* 0x040fe200078e020a */
[----:B------:R-:W0:Y:S01]  /*b6350*/  LDCU UR13, c[0x0][0x398] ;  /* 0x00007300ff0d77ac */ /* 0x000e220008000800 */
[----:B------:R1:W-:Y:S01]  /*b6360*/  @P3 STG.E.U16 desc[UR8][R24.64], R0 ;  /* 0x0000000018003986 */ /* 0x0003e2000c101508 */
[----:B------:R-:W2:Y:S05]  /*b6370*/  LDCU UR12, c[0x0][0x398] ;  /* 0x00007300ff0c77ac */ /* 0x000eaa0008000800 */
[----:B------:R0:W-:Y:S01]  /*b6380*/  @P4 STG.E.U16 desc[UR8][R2.64], R17 ;  /* 0x0000001102004986 */ /* 0x0001e2000c101508 */
[----:B------:R-:W-:Y:S01]  /*b6390*/  ISETP.LT.AND P4, PT, R5, UR11, !P2 ;  /* 0x0000000b05007c0c */ /* 0x000fe2000d781270 */
[----:B------:R-:W0:Y:S01]  /*b63a0*/  LDCU UR11, c[0x0][0x398] ;  /* 0x00007300ff0b77ac */ /* 0x000e220008000800 */
[----:B-1----:R-:W-:Y:S01]  /*b63b0*/  VIADD R0, R16, UR5 ;  /* 0x0000000510007c36 */ /* 0x002fe20008000000 */
[----:B------:R-:W-:Y:S01]  /*b63c0*/  PRMT R24, R17, 0x7632, R24 ;  /* 0x0000763211187816 */ /* 0x000fe20000000018 */
[----:B------:R-:W2:Y:S01]  /*b63d0*/  LDL.LU R25, [R1+0x15c4] ;  /* 0x0015c40001197983 */ /* 0x000ea20000300800 */
[----:B---3--:R-:W-:Y:S01]  /*b63e0*/  ISETP.LT.AND P1, PT, R26, UR6, !P1 ;  /* 0x000000061a007c0c */ /* 0x008fe2000cf21270 */
[----:B0-----:R-:W-:-:S02]  /*b63f0*/  IMAD.WIDE R16, R16, 0x2, R14 ;  /* 0x0000000210107825 */ /* 0x001fc400078e020e */
[----:B------:R-:W3:Y:S01]  /*b6400*/  LDL.LU R5, [R1+0x3c0c] ;  /* 0x003c0c0001057983 */ /* 0x000ee20000300800 */
[----:B------:R-:W4:Y:S01]  /*b6410*/  LDCU UR6, c[0x0][0x398] ;  /* 0x00007300ff0677ac */ /* 0x000f220008000800 */
[----:B------:R-:W-:Y:S02]  /*b6420*/  ISETP.LT.AND P3, PT, R19, UR14, !P2 ;  /* 0x0000000e13007c0c */ /* 0x000fe4000d761270 */
[----:B------:R-:W-:Y:S01]  /*b6430*/  ISETP.LT.AND P6, PT, R28, UR15, !P2 ;  /* 0x0000000f1c007c0c */ /* 0x000fe2000d7c1270 */
[----:B------:R-:W0:Y:S05]  /*b6440*/  LDCU UR5, c[0x0][0x3b8] ;  /* 0x00007700ff0577ac */ /* 0x000e2a0008000800 */
[----:B------:R1:W-:Y:S04]  /*b6450*/  @P1 STG.E.U16 desc[UR8][R16.64], R24 ;  /* 0x0000001810001986 */ /* 0x0003e8000c101508 */
[----:B-1----:R-:W3:Y:S01]  /*b6460*/  LDL.LU R17, [R1+0x338] ;  /* 0x0003380001117983 */ /* 0x002ee20000300800 */
[----:B------:R-:W-:-:S04]  /*b6470*/  IMAD.WIDE R2, R0, 0x2, R6 ;  /* 0x0000000200027825 */ /* 0x000fc800078e0206 */
[----:B--2---:R-:W-:-:S05]  /*b6480*/  VIADD R25, R25, 0x3e ;  /* 0x0000003e19197836 */ /* 0x004fca0000000000 */
[----:B------:R-:W-:Y:S01]  /*b6490*/  ISETP.GE.AND P1, PT, R25, UR7, PT ;  /* 0x0000000719007c0c */ /* 0x000fe2000bf26270 */
[----:B------:R-:W1:Y:S01]  /*b64a0*/  LDCU UR7, c[0x0][0x398] ;  /* 0x00007300ff0777ac */ /* 0x000e620008000800 */
[----:B------:R-:W2:Y:S04]  /*b64b0*/  LDL.LU R25, [R1+0x18] ;  /* 0x0000180001197983 */ /* 0x000ea80000300800 */
[----:B---3--:R3:W-:Y:S01]  /*b64c0*/  @P5 STG.E.U16 desc[UR8][R2.64], R17 ;  /* 0x0000001102005986 */ /* 0x0087e2000c101508 */
[----:B------:R-:W-:Y:S01]  /*b64d0*/  PRMT R24, R17, 0x7632, R24 ;  /* 0x0000763211187816 */ /* 0x000fe20000000018 */
[----:B---3--:R-:W-:-:S05]  /*b64e0*/  IMAD.WIDE R2, R0, 0x2, R4 ;  /* 0x0000000200027825 */ /* 0x008fca00078e0204 */
[----:B------:R3:W-:Y:S01]  /*b64f0*/  @P3 STG.E.U16 desc[UR8][R2.64], R24 ;  /* 0x0000001802003986 */ /* 0x0007e2000c101508 */
[----:B----4-:R-:W-:Y:S01]  /*b6500*/  ISETP.LT.AND P3, PT, R18, UR6, !P2 ;  /* 0x0000000612007c0c */ /* 0x010fe2000d761270 */
[----:B------:R-:W-:Y:S01]  /*b6510*/  IMAD.WIDE R16, R0, 0x2, R8 ;  /* 0x0000000200107825 */ /* 0x000fe200078e0208 */
[----:B------:R-:W-:Y:S01]  /*b6520*/  ISETP.LT.AND P5, PT, R27, UR12, !P2 ;  /* 0x0000000c1b007c0c */ /* 0x000fe2000d7a1270 */
[----:B------:R-:W4:Y:S01]  /*b6530*/  LDCU UR6, c[0x0][0x398] ;  /* 0x00007300ff0677ac */ /* 0x000f220008000800 */
[----:B------:R-:W0:Y:S01]  /*b6540*/  LDCU UR12, c[0x0][0x398] ;  /* 0x00007300ff0c77ac */ /* 0x000e220008000800 */
[----:B---3--:R-:W3:Y:S04]  /*b6550*/  LDL.LU R3, [R1+0x28] ;  /* 0x0000280001037983 */ /* 0x008ee80000300800 */
[----:B------:R-:W2:Y:S04]  /*b6560*/  LDL.LU R18, [R1+0x3c08] ;  /* 0x003c080001127983 */ /* 0x000ea80000300800 */
[----:B---3--:R3:W-:Y:S01]  /*b6570*/  @P4 STG.E.U16 desc[UR8][R16.64], R3 ;  /* 0x0000000310004986 */ /* 0x0087e2000c101508 */
[----:B--2---:R-:W-:-:S03]  /*b6580*/  ISETP.LT.AND P4, PT, R18, UR13, !P2 ;  /* 0x0000000d12007c0c */ /* 0x004fc6000d781270 */
[----:B------:R-:W2:Y:S01]  /*b6590*/  LDL.LU R18, [R1+0x3c04] ;  /* 0x003c040001127983 */ /* 0x000ea20000300800 */
[----:B------:R-:W-:Y:S01]  /*b65a0*/  PRMT R24, R3, 0x7632, R24 ;  /* 0x0000763203187816 */ /* 0x000fe20000000018 */
[----:B---3--:R-:W-:-:S04]  /*b65b0*/  IMAD.WIDE R2, R0, 0x2, R22 ;  /* 0x0000000200027825 */ /* 0x008fc800078e0216 */
[----:B------:R-:W-:Y:S01]  /*b65c0*/  IMAD.WIDE R16, R0, 0x2, R20 ;  /* 0x0000000200107825 */ /* 0x000fe200078e0214 */
[----:B------:R3:W-:Y:S01]  /*b65d0*/  @P5 STG.E.U16 desc[UR8][R2.64], R24 ;  /* 0x0000001802005986 */ /* 0x0007e2000c101508 */
[----:B------:R-:W-:-:S03]  /*b65e0*/  ISETP.LT.AND P2, PT, R26, UR16, !P2 ;  /* 0x000000101a007c0c */ /* 0x000fc6000d741270 */
[----:B------:R0:W-:Y:S01]  /*b65f0*/  @P6 STG.E.U16 desc[UR8][R16.64], R25 ;  /* 0x0000001910006986 */ /* 0x0001e2000c101508 */
[----:B---3--:R-:W-:Y:S01]  /*b6600*/  PRMT R24, R25, 0x7632, R24 ;  /* 0x0000763219187816 */ /* 0x008fe20000000018 */
[----:B------:R-:W-:-:S04]  /*b6610*/  IMAD.WIDE R2, R0, 0x2, R12 ;  /* 0x0000000200027825 */ /* 0x000fc800078e020c */
[----:B0-----:R-:W-:Y:S01]  /*b6620*/  IMAD.WIDE R16, R0, 0x2, R10 ;  /* 0x0000000200107825 */ /* 0x001fe200078e020a */
[----:B------:R-:W-:Y:S01]  /*b6630*/  @P3 STG.E.U16 desc[UR8][R2.64], R24 ;  /* 0x0000001802003986 */ /* 0x000fe2000c101508 */
[C---:B------:R-:W-:Y:S02]  /*b6640*/  ISETP.LT.AND P5, PT, R29.reuse, UR10, !P0 ;  /* 0x0000000a1d007c0c */ /* 0x040fe4000c7a1270 */
[----:B-1----:R-:W-:Y:S01]  /*b6650*/  ISETP.LT.AND P6, PT, R29, UR7, !P1 ;  /* 0x000000071d007c0c */ /* 0x002fe2000cfc1270 */
[----:B------:R-:W0:Y:S01]  /*b6660*/  LDCU UR7, c[0x0][0x398] ;  /* 0x00007300ff0777ac */ /* 0x000e220008000800 */
[----:B------:R-:W3:Y:S01]  /*b6670*/  LDL.LU R29, [R1+0x3dc] ;  /* 0x0003dc00011d7983 */ /* 0x000ee20000300800 */
[C---:B------:R-:W-:Y:S01]  /*b6680*/  ISETP.LT.AND P3, PT, R19.reuse, UR4, !P0 ;  /* 0x0000000413007c0c */ /* 0x040fe2000c761270 */
[----:B------:R-:W1:Y:S02]  /*b6690*/  LDCU UR4, c[0x0][0x398] ;  /* 0x00007300ff0477ac */ /* 0x000e640008000800 */
[----:B--2---:R2:W-:Y:S01]  /*b66a0*/  @P4 STG.E.U16 desc[UR8][R16.64], R18 ;  /* 0x0000001210004986 */ /* 0x0045e2000c101508 */
[----:B----4-:R-:W-:-:S03]  /*b66b0*/  ISETP.LT.AND P4, PT, R19, UR6, !P1 ;  /* 0x0000000613007c0c */ /* 0x010fc6000cf81270 */
[----:B------:R-:W4:Y:S01]  /*b66c0*/  LDL.LU R19, [R1+0x3c00] ;  /* 0x003c000001137983 */ /* 0x000f220000300800 */
[----:B--2---:R-:W-:Y:S01]  /*b66d0*/  PRMT R18, R18, 0x7632, R18 ;  /* 0x0000763212127816 */ /* 0x004fe20000000012 */
[----:B------:R-:W-:-:S05]  /*b66e0*/  IMAD.WIDE R16, R0, 0x2, R14 ;  /* 0x0000000200107825 */ /* 0x000fca00078e020e */
[----:B------:R2:W-:Y:S04]  /*b66f0*/  @P2 STG.E.U16 desc[UR8][R16.64], R18 ;  /* 0x0000001210002986 */ /* 0x0005e8000c101508 */
[----:B--2---:R-:W2:Y:S04]  /*b6700*/  LDL.LU R16, [R1+0x2970] ;  /* 0x0029700001107983 */ /* 0x004ea80000300800 */
[----:B------:R-:W3:Y:S01]  /*b6710*/  LDL.LU R17, [R1+0x3bc] ;  /* 0x0003bc0001117983 */ /* 0x000ee20000300800 */
[----:B------:R-:W-:Y:S01]  /*b6720*/  VIADD R2, R0, UR5 ;  /* 0x0000000500027c36 */ /* 0x000fe20008000000 */
[----:B------:R-:W0:Y:S02]  /*b6730*/  LDCU UR5, c[0x0][0x398] ;  /* 0x00007300ff0577ac */ /* 0x000e240008000800 */
[----:B------:R-:W4:Y:S01]  /*b6740*/  LDL.LU R18, [R1+0x2a24] ;  /* 0x002a240001127983 */ /* 0x000f220000300800 */
[----:B------:R-:W-:Y:S01]  /*b6750*/  IMAD.WIDE R24, R2, 0x2, R6 ;  /* 0x0000000202187825 */ /* 0x000fe200078e0206 */
[----:B--2---:R-:W-:-:S04]  /*b6760*/  ISETP.LT.AND P2, PT, R16, UR12, !P0 ;  /* 0x0000000c10007c0c */ /* 0x004fc8000c741270 */
[----:B---3--:R2:W-:Y:S01]  /*b6770*/  @P6 STG.E.U16 desc[UR8][R24.64], R17 ;  /* 0x0000001118006986 */ /* 0x0085e2000c101508 */
[----:B------:R-:W-:Y:S02]  /*b6780*/  ISETP.LT.AND P6, PT, R16, UR11, !P1 ;  /* 0x0000000b10007c0c */ /* 0x000fe4000cfc1270 */
[----:B------:R-:W-:Y:S01]  /*b6790*/  PRMT R0, R17, 0x7632, R0 ;  /* 0x0000763211007816 */ /* 0x000fe20000000000 */
[----:B--2---:R-:W-:-:S05]  /*b67a0*/  IMAD.WIDE R16, R2, 0x2, R4 ;  /* 0x0000000202107825 */ /* 0x004fca00078e0204 */
[----:B------:R2:W-:Y:S04]  /*b67b0*/  @P4 STG.E.U16 desc[UR8][R16.64], R0 ;  /* 0x0000000010004986 */ /* 0x0005e8000c101508 */
[----:B--2---:R-:W2:Y:S01]  /*b67c0*/  LDL.LU R17, [R1+0x3cc] ;  /* 0x0003cc0001117983 */ /* 0x004ea20000300800 */
[C---:B------:R-:W-:Y:S01]  /*b67d0*/  IMAD.WIDE R24, R2.reuse, 0x2, R8 ;  /* 0x0000000202187825 */ /* 0x040fe200078e0208 */
[----:B-1----:R-:W-:Y:S01]  /*b67e0*/  ISETP.LT.AND P4, PT, R27, UR4, !P1 ;  /* 0x000000041b007c0c */ /* 0x002fe2000cf81270 */
[----:B------:R-:W1:Y:S03]  /*b67f0*/  LDCU UR4, c[0x0][0x398] ;  /* 0x00007300ff0477ac */ /* 0x000e660008000800 */
[----:B--2---:R2:W-:Y:S04]  /*b6800*/  @P6 STG.E.U16 desc[UR8][R24.64], R17 ;  /* 0x0000001118006986 */ /* 0x0045e8000c101508 */
[----:B--2---:R-:W2:Y:S04]  /*b6810*/  LDL.LU R24, [R1+0x3ec] ;  /* 0x0003ec0001187983 */ /* 0x004ea80000300800 */
[----:B------:R-:W1:Y:S01]  /*b6820*/  LDL.LU R25, [R1+0x2a2c] ;  /* 0x002a2c0001197983 */ /* 0x000e620000300800 */
[----:B------:R-:W-:Y:S01]  /*b6830*/  PRMT R0, R17, 0x7632, R0 ;  /* 0x0000763211007816 */ /* 0x000fe20000000000 */
[----:B------:R-:W-:-:S05]  /*b6840*/  IMAD.WIDE R16, R2, 0x2, R22 ;  /* 0x0000000202107825 */ /* 0x000fca00078e0216 */
[----:B------:R3:W-:Y:S01]  /*b6850*/  @P4 STG.E.U16 desc[UR8][R16.64], R0 ;  /* 0x0000000010004986 */ /* 0x0007e2000c101508 */
[----:B0-----:R-:W-:Y:S01]  /*b6860*/  ISETP.LT.AND P4, PT, R28, UR5, !P1 ;  /* 0x000000051c007c0c */ /* 0x001fe2000cf81270 */
[----:B------:R-:W4:Y:S01]  /*b6870*/  LDCU UR5, c[0x0][0x398] ;  /* 0x00007300ff0577ac */ /* 0x000f220008000800 */
[----:B---3--:R-:W-:-:S11]  /*b6880*/  IMAD.WIDE R16, R2, 0x2, R20 ;  /* 0x0000000202107825 */ /* 0x008fd600078e0214 */
[----:B------:R0:W-:Y:S01]  /*b6890*/  @P4 STG.E.U16 desc[UR8][R16.64], R29 ;  /* 0x0000001d10004986 */ /* 0x0001e2000c101508 */
[----:B------:R-:W-:Y:S02]  /*b68a0*/  PRMT R3, R29, 0x7632, R3 ;  /* 0x000076321d037816 */ /* 0x000fe40000000003 */
[----:B------:R-:W-:Y:S02]  /*b68b0*/  ISETP.LT.AND P6, PT, R27, UR7, !P0 ;  /* 0x000000071b007c0c */ /* 0x000fe4000c7c1270 */
[----:B------:R-:W3:Y:S04]  /*b68c0*/  LDL.LU R27, [R1+0x33c] ;  /* 0x00033c00011b7983 */ /* 0x000ee80000300800 */
[----:B------:R-:W2:Y:S01]  /*b68d0*/  LDL.LU R28, [R1+0x2c] ;  /* 0x00002c00011c7983 */ /* 0x000ea20000300800 */
[----:B0-----:R-:W-:-:S03]  /*b68e0*/  IMAD.WIDE R16, R2, 0x2, R12 ;  /* 0x0000000202107825 */ /* 0x001fc600078e020c */
[----:B------:R-:W2:Y:S01]  /*b68f0*/  LDL.LU R29, [R1+0x1c] ;  /* 0x00001c00011d7983 */ /* 0x000ea20000300800 */
[----:B-1----:R-:W-:Y:S01]  /*b6900*/  ISETP.LT.AND P4, PT, R25, UR4, !P1 ;  /* 0x0000000419007c0c */ /* 0x002fe2000cf81270 */
[----:B------:R-:W0:-:S12]  /*b6910*/  LDCU UR4, c[0x0][0x398] ;  /* 0x00007300ff0477ac */ /* 0x000e180008000800 */
[----:B------:R1:W-:Y:S04]  /*b6920*/  @P4 STG.E.U16 desc[UR8][R16.64], R3 ;  /* 0x0000000310004986 */ /* 0x0003e8000c101508 */
[----:B-1----:R-:W0:Y:S01]  /*b6930*/  LDL.LU R3, [R1+0x2a0c] ;  /* 0x002a0c0001037983 */ /* 0x002e220000300800 */
[----:B----4-:R-:W-:Y:S01]  /*b6940*/  ISETP.LT.AND P4, PT, R18, UR5, !P1 ;  /* 0x0000000512007c0c */ /* 0x010fe2000cf81270 */
[----:B------:R-:W-:Y:S01]  /*b6950*/  IMAD.WIDE R16, R2, 0x2, R10 ;  /* 0x0000000202107825 */ /* 0x000fe200078e020a */
[----:B------:R-:W1:Y:S11]  /*b6960*/  LDCU UR5, c[0x0][0x398] ;  /* 0x00007300ff0577ac */ /* 0x000e760008000800 */
[----:B--2---:R2:W-:Y:S01]  /*b6970*/  @P4 STG.E.U16 desc[UR8][R16.64], R24 ;  /* 0x0000001810004986 */ /* 0x0045e2000c101508 */
[----:B------:R-:W-:Y:S01]  /*b6980*/  PRMT R0, R24, 0x7632, R0 ;  /* 0x0000763218007816 */ /* 0x000fe20000000000 */
[----:B--2---:R-:W-:Y:S01]  /*b6990*/  IMAD.WIDE R16, R2, 0x2, R14 ;  /* 0x0000000202107825 */ /* 0x004fe200078e020e */
[----:B0-----:R-:W-:Y:S01]  /*b69a0*/  ISETP.LT.AND P4, PT, R3, UR4, !P0 ;  /* 0x0000000403007c0c */ /* 0x001fe2000c781270 */
[----:B------:R-:W0:Y:S02]  /*b69b0*/  LDCU UR4, c[0x0][0x398] ;  /* 0x00007300ff0477ac */ /* 0x000e240008000800 */
[----:B0-----:R-:W-:Y:S01]  /*b69c0*/  ISETP.LT.AND P1, PT, R26, UR4, !P1 ;  /* 0x000000041a007c0c */ /* 0x001fe2000cf21270 */
[----:B------:R-:W0:-:S12]  /*b69d0*/  LDCU UR4, c[0x0][0x3b8] ;  /* 0x00007700ff0477ac */ /* 0x000e180008000800 */
[----:B------:R2:W-:Y:S01]  /*b69e0*/  @P1 STG.E.U16 desc[UR8][R16.64], R0 ;  /* 0x0000000010001986 */ /* 0x0005e2000c101508 */
[----:B-1----:R-:W-:Y:S01]  /*b69f0*/  ISETP.LT.AND P1, PT, R25, UR5, !P0 ;  /* 0x0000000519007c0c */ /* 0x002fe2000c721270 */
[----:B------:R-:W1:Y:S01]  /*b6a00*/  LDCU UR5, c[0x0][0x398] ;  /* 0x00007300ff0577ac */ /* 0x000e620008000800 */
[----:B0-----:R-:W-:Y:S01]  /*b6a10*/  VIADD R3, R2, UR4 ;  /* 0x0000000402037c36 */ /* 0x001fe20008000000 */
[----:B------:R-:W0:Y:S03]  /*b6a20*/  LDCU UR4, c[0x0][0x398] ;  /* 0x00007300ff0477ac */ /* 0x000e260008000800 */
[----:B------:R-:W-:Y:S01]  /*b6a30*/  IMAD.WIDE R6, R3, 0x2, R6 ;  /* 0x0000000203067825 */ /* 0x000fe200078e0206 */
[----:B---3--:R-:W-:-:S04]  /*b6a40*/  PRMT R2, R27, 0x7632, R2 ;  /* 0x000076321b027816 */ /* 0x008fc80000000002 */
[----:B------:R3:W-:Y:S01]  /*b6a50*/  @P5 STG.E.U16 desc[UR8][R6.64], R27 ;  /* 0x0000001b06005986 */ /* 0x0007e2000c101508 */
[----:B------:R-:W-:Y:S01]  /*b6a60*/  IMAD.WIDE R4, R3, 0x2, R4 ;  /* 0x0000000203047825 */ /* 0x000fe200078e0204 */
[----:B-1----:R-:W-:-:S03]  /*b6a70*/  ISETP.LT.AND P5, PT, R18, UR5, !P0 ;  /* 0x0000000512007c0c */ /* 0x002fc6000c7a1270 */
[----:B------:R-:W-:Y:S01]  /*b6a80*/  IMAD.WIDE R8, R3, 0x2, R8 ;  /* 0x0000000203087825 */ /* 0x000fe200078e0208 */
[----:B0-----:R-:W-:-:S03]  /*b6a90*/  ISETP.LT.AND P0, PT, R26, UR4, !P0 ;  /* 0x000000041a007c0c */ /* 0x001fc6000c701270 */
[----:B------:R-:W-:Y:S01]  /*b6aa0*/  IMAD.WIDE R22, R3, 0x2, R22 ;  /* 0x0000000203167825 */ /* 0x000fe200078e0216 */
[----:B--2---:R-:W-:Y:S01]  /*b6ab0*/  PRMT R0, R28, 0x7632, R0 ;  /* 0x000076321c007816 */ /* 0x004fe20000000000 */
[----:B------:R0:W-:Y:S01]  /*b6ac0*/  @P3 STG.E.U16 desc[UR8][R4.64], R2 ;  /* 0x0000000204003986 */ /* 0x0001e2000c101508 */
[----:B---3--:R-:W-:Y:S01]  /*b6ad0*/  PRMT R6, R29, 0x7632, R6 ;  /* 0x000076321d067816 */ /* 0x008fe20000000006 */
[C---:B------:R-:W-:Y:S02]  /*b6ae0*/  IMAD.WIDE R20, R3.reuse, 0x2, R20 ;  /* 0x0000000203147825 */ /* 0x040fe400078e0214 */
[----:B------:R0:W-:Y:S02]  /*b6af0*/  @P2 STG.E.U16 desc[UR8][R8.64], R28 ;  /* 0x0000001c08002986 */ /* 0x0001e4000c101508 */
[C---:B------:R-:W-:Y:S02]  /*b6b00*/  IMAD.WIDE R12, R3.reuse, 0x2, R12 ;  /* 0x00000002030c7825 */ /* 0x040fe400078e020c */
[----:B------:R0:W-:Y:S02]  /*b6b10*/  @P6 STG.E.U16 desc[UR8][R22.64], R0 ;  /* 0x0000000016006986 */ /* 0x0001e4000c101508 */
[----:B------:R-:W-:-:S02]  /*b6b20*/  IMAD.WIDE R10, R3, 0x2, R10 ;  /* 0x00000002030a7825 */ /* 0x000fc400078e020a */
[----:B------:R0:W-:Y:S04]  /*b6b30*/  @P4 STG.E.U16 desc[UR8][R20.64], R29 ;  /* 0x0000001d14004986 */ /* 0x0001e8000c101508 */
[----:B------:R0:W-:Y:S01]  /*b6b40*/  @P1 STG.E.U16 desc[UR8][R12.64], R6 ;  /* 0x000000060c001986 */ /* 0x0001e2000c101508 */
[----:B------:R-:W-:-:S03]  /*b6b50*/  IMAD.WIDE R14, R3, 0x2, R14 ;  /* 0x00000002030e7825 */ /* 0x000fc600078e020e */
[----:B------:R0:W-:Y:S01]  /*b6b60*/  @P5 STG.E.U16 desc[UR8][R10.64], R19 ;  /* 0x000000130a005986 */ /* 0x0001e2000c101508 */
[----:B------:R-:W-:Y:S05]  /*b6b70*/  @!P0 EXIT ;  /* 0x000000000000894d */ /* 0x000fea0003800000 */
[----:B------:R-:W-:-:S05]  /*b6b80*/  PRMT R7, R19, 0x7632, R7 ;  /* 0x0000763213077816 */ /* 0x000fca0000000007 */
[----:B------:R-:W-:Y:S01]  /*b6b90*/  STG.E.U16 desc[UR8][R14.64], R7 ;  /* 0x000000070e007986 */ /* 0x000fe2000c101508 */
[----:B------:R-:W-:Y:S05]  /*b6ba0*/  EXIT ;  /* 0x000000000000794d */ /* 0x000fea0003800000 */
.L_x_2:
[----:B------:R-:W-:-:S00]  /*b6bb0*/  BRA `(.L_x_2) ;  /* 0xfffffffc00fc7947 */ /* 0x000fc0000383ffff */
[----:B------:R-:W-:-:S00]  /*b6bc0*/  NOP ;  /* 0x0000000000007918 */ /* 0x000fc00000000000 */
        /* <DEDUP_REMOVED lines=11> */
.L_x_3:


//--------------------- .nv.shared.matmul_kernel  --------------------------
	.section	.nv.shared.matmul_kernel,"aw",@nobits
	.sectionflags	@""
	.align	16
	.zero		1024


//--------------------- .nv.shared.reserved.0     --------------------------
	.section	.nv.shared.reserved.0,"aw",@nobits
	.weak		__nv_reservedSMEM_offset_0_alias
	.size		__nv_reservedSMEM_offset_0_alias, 0, 64
	.other		__nv_reservedSMEM_offset_0_alias,@"STO_CUDA_RESERVED_SHARED STV_DEFAULT"
__nv_reservedSMEM_offset_0_alias:
	.zero		0
	.zero		64


//--------------------- .nv.constant0.matmul_kernel --------------------------
	.section	.nv.constant0.matmul_kernel,"a",@progbits
	.sectionflags	@""
	.align	4
.nv.constant0.matmul_kernel:
	.zero		976


//--------------------- SYMBOLS --------------------------

	.type		.nv.reservedSmem.offset0,@object
	.size		.nv.reservedSmem.offset0,0x4
	.type		.nv.reservedSmem.cap,@object
	.size		.nv.reservedSmem.cap,0x4
